def matmul_kernel(
    a_ptr,
    b_ptr,
    c_ptr,
    M,
    N,
    K,
    stride_am,
    stride_ak,
    stride_bk,
    stride_bn,
    stride_cm,
    stride_cn,
    BLOCK_M: tl.constexpr,
    BLOCK_N: tl.constexpr,
    BLOCK_K: tl.constexpr,
    GROUP_M: tl.constexpr,
):
    pid = tl.program_id(axis=0)
    num_pid_m = tl.cdiv(M, BLOCK_M)
    num_pid_n = tl.cdiv(N, BLOCK_N)
    num_pid_in_group = GROUP_M * num_pid_n
    group_id = pid // num_pid_in_group
    first_pid_m = group_id * GROUP_M
    group_size_m = min(num_pid_m - first_pid_m, GROUP_M)
    pid_m = first_pid_m + ((pid % num_pid_in_group) % group_size_m)
    pid_n = (pid % num_pid_in_group) // group_size_m

    offs_am = (pid_m * BLOCK_M + tl.arange(0, BLOCK_M)) % M
    offs_bn = (pid_n * BLOCK_N + tl.arange(0, BLOCK_N)) % N
    offs_k = tl.arange(0, BLOCK_K)
    a_ptrs = a_ptr + offs_am[:, None] * stride_am + offs_k[None, :] * stride_ak
    b_ptrs = b_ptr + offs_k[:, None] * stride_bk + offs_bn[None, :] * stride_bn

    acc = tl.zeros((BLOCK_M, BLOCK_N), dtype=tl.float32)
    for kk in range(0, tl.cdiv(K, BLOCK_K)):
        a = tl.load(a_ptrs, mask=offs_k[None, :] < K - kk * BLOCK_K, other=0.0)
        b = tl.load(b_ptrs, mask=offs_k[:, None] < K - kk * BLOCK_K, other=0.0)
        acc = tl.dot(a, b, acc)
        a_ptrs += BLOCK_K * stride_ak
        b_ptrs += BLOCK_K * stride_bk

    c = acc.to(c_ptr.dtype.element_ty)
    offs_cm = pid_m * BLOCK_M + tl.arange(0, BLOCK_M)
    offs_cn = pid_n * BLOCK_N + tl.arange(0, BLOCK_N)
    c_ptrs = c_ptr + offs_cm[:, None] * stride_cm + offs_cn[None, :] * stride_cn
    mask = (offs_cm[:, None] < M) & (offs_cn[None, :] < N)
    tl.store(c_ptrs, c, mask=mask)

# config = {"BLOCK_K": 128, "BLOCK_M": 512, "BLOCK_N": 512, "GROUP_M": 8, "arch": "sm_100", "dtype": "fp8e4m3", "num_ctas": 1, "num_stages": 3, "num_warps": 16}
# arch = sm_100


// ===== COMPILED SASS (sm_100a) =====

	.target	sm_100a

	.elftype	@"ET_EXEC"


//--------------------- .note.nv.tkinfo           --------------------------
	.section	.note.nv.tkinfo,"",@"SHT_NOTE"
	.sectionflags	@"SHF_NOTE_NV_TKINFO"
	.tkinfo
        /*0018*/ 	.word	0x00000081
        /*0030*/ 	.string	""
        /*0030*/ 	.string	"ptxas-blackwell"
        /*0030*/ 	.string	"Cuda compilation tools, release 12.9, V12.9.86"
        /*0030*/ 	.string	"Build cuda_12.9.r12.9/compiler.36037853_0"
        /*0030*/ 	.string	"-v  -suppress-debug-info  -lineinfo  -arch sm_100a "



//--------------------- .note.nv.cuver            --------------------------
	.section	.note.nv.cuver,"",@"SHT_NOTE"
	.sectionflags	@"SHF_NOTE_NV_CUVER"
        /*0018*/ 	.short	0x0001
        /*001a*/ 	.short	0x0064
        /*001c*/ 	.short	0x0001
        /*001e*/ 	.short	0x0000
        /*0020*/ 	.short	0x0001
        /*0022*/ 	.short	0x0000


//--------------------- .nv.info                  --------------------------
	.section	.nv.info,"",@"SHT_CUDA_INFO"
	.align	4


	//----- nvinfo : EIATTR_REGCOUNT
	.align		4
        /*0000*/ 	.byte	0x04, 0x2f
        /*0002*/ 	.short	(.L_1 - .L_0)
	.align		4
.L_0:
        /*0004*/ 	.word	index@(matmul_kernel)
        /*0008*/ 	.word	0x00000028


	//----- nvinfo : EIATTR_FRAME_SIZE
	.align		4
.L_1:
        /*000c*/ 	.byte	0x04, 0x11
        /*000e*/ 	.short	(.L_3 - .L_2)
	.align		4
.L_2:
        /*0010*/ 	.word	index@(matmul_kernel)
        /*0014*/ 	.word	0x00004c60


	//----- nvinfo : EIATTR_MIN_STACK_SIZE
	.align		4
.L_3:
        /*0018*/ 	.byte	0x04, 0x12
        /*001a*/ 	.short	(.L_5 - .L_4)
	.align		4
.L_4:
        /*001c*/ 	.word	index@(matmul_kernel)
        /*0020*/ 	.word	0x00004c60
.L_5:


//--------------------- .nv.info.matmul_kernel    --------------------------
	.section	.nv.info.matmul_kernel,"",@"SHT_CUDA_INFO"
	.sectionflags	@""
	.align	4


	//----- nvinfo : EIATTR_CUDA_API_VERSION
	.align		4
        /*0000*/ 	.byte	0x04, 0x37
        /*0002*/ 	.short	(.L_7 - .L_6)
.L_6:
        /*0004*/ 	.word	0x00000081


	//----- nvinfo : EIATTR_KPARAM_INFO
	.align		4
.L_7:
        /*0008*/ 	.byte	0x04, 0x17
        /*000a*/ 	.short	(.L_9 - .L_8)
.L_8:
        /*000c*/ 	.word	0x00000000
        /*0010*/ 	.short	0x000d
        /*0012*/ 	.short	0x0048
        /*0014*/ 	.byte	0x00, 0xf4, 0x21, 0x00


	//----- nvinfo : EIATTR_KPARAM_INFO
	.align		4
.L_9:
        /*0018*/ 	.byte	0x04, 0x17
        /*001a*/ 	.short	(.L_11 - .L_10)
.L_10:
        /*001c*/ 	.word	0x00000000
        /*0020*/ 	.short	0x000c
        /*0022*/ 	.short	0x0040
        /*0024*/ 	.byte	0x00, 0xf4, 0x21, 0x00


	//----- nvinfo : EIATTR_KPARAM_INFO
	.align		4
.L_11:
        /*0028*/ 	.byte	0x04, 0x17
        /*002a*/ 	.short	(.L_13 - .L_12)
.L_12:
        /*002c*/ 	.word	0x00000000
        /*0030*/ 	.short	0x000b
        /*0032*/ 	.short	0x0038
        /*0034*/ 	.byte	0x00, 0xf0, 0x11, 0x00


	//----- nvinfo : EIATTR_KPARAM_INFO
	.align		4
.L_13:
        /*0038*/ 	.byte	0x04, 0x17
        /*003a*/ 	.short	(.L_15 - .L_14)
.L_14:
        /*003c*/ 	.word	0x00000000
        /*0040*/ 	.short	0x000a
        /*0042*/ 	.short	0x0034
        /*0044*/ 	.byte	0x00, 0xf0, 0x11, 0x00


	//----- nvinfo : EIATTR_KPARAM_INFO
	.align		4
.L_15:
        /*0048*/ 	.byte	0x04, 0x17
        /*004a*/ 	.short	(.L_17 - .L_16)
.L_16:
        /*004c*/ 	.word	0x00000000
        /*0050*/ 	.short	0x0009
        /*0052*/ 	.short	0x0030
        /*0054*/ 	.byte	0x00, 0xf0, 0x11, 0x00


	//----- nvinfo : EIATTR_KPARAM_INFO
	.align		4
.L_17:
        /*0058*/ 	.byte	0x04, 0x17
        /*005a*/ 	.short	(.L_19 - .L_18)
.L_18:
        /*005c*/ 	.word	0x00000000
        /*0060*/ 	.short	0x0008
        /*0062*/ 	.short	0x002c
        /*0064*/ 	.byte	0x00, 0xf0, 0x11, 0x00


	//----- nvinfo : EIATTR_KPARAM_INFO
	.align		4
.L_19:
        /*0068*/ 	.byte	0x04, 0x17
        /*006a*/ 	.short	(.L_21 - .L_20)
.L_20:
        /*006c*/ 	.word	0x00000000
        /*0070*/ 	.short	0x0007
        /*0072*/ 	.short	0x0028
        /*0074*/ 	.byte	0x00, 0xf0, 0x11, 0x00


	//----- nvinfo : EIATTR_KPARAM_INFO
	.align		4
.L_21:
        /*0078*/ 	.byte	0x04, 0x17
        /*007a*/ 	.short	(.L_23 - .L_22)
.L_22:
        /*007c*/ 	.word	0x00000000
        /*0080*/ 	.short	0x0006
        /*0082*/ 	.short	0x0024
        /*0084*/ 	.byte	0x00, 0xf0, 0x11, 0x00


	//----- nvinfo : EIATTR_KPARAM_INFO
	.align		4
.L_23:
        /*0088*/ 	.byte	0x04, 0x17
        /*008a*/ 	.short	(.L_25 - .L_24)
.L_24:
        /*008c*/ 	.word	0x00000000
        /*0090*/ 	.short	0x0005
        /*0092*/ 	.short	0x0020
        /*0094*/ 	.byte	0x00, 0xf0, 0x11, 0x00


	//----- nvinfo : EIATTR_KPARAM_INFO
	.align		4
.L_25:
        /*0098*/ 	.byte	0x04, 0x17
        /*009a*/ 	.short	(.L_27 - .L_26)
.L_26:
        /*009c*/ 	.word	0x00000000
        /*00a0*/ 	.short	0x0004
        /*00a2*/ 	.short	0x001c
        /*00a4*/ 	.byte	0x00, 0xf0, 0x11, 0x00


	//----- nvinfo : EIATTR_KPARAM_INFO
	.align		4
.L_27:
        /*00a8*/ 	.byte	0x04, 0x17
        /*00aa*/ 	.short	(.L_29 - .L_28)
.L_28:
        /*00ac*/ 	.word	0x00000000
        /*00b0*/ 	.short	0x0003
        /*00b2*/ 	.short	0x0018
        /*00b4*/ 	.byte	0x00, 0xf0, 0x11, 0x00


	//----- nvinfo : EIATTR_KPARAM_INFO
	.align		4
.L_29:
        /*00b8*/ 	.byte	0x04, 0x17
        /*00ba*/ 	.short	(.L_31 - .L_30)
.L_30:
        /*00bc*/ 	.word	0x00000000
        /*00c0*/ 	.short	0x0002
        /*00c2*/ 	.short	0x0010
        /*00c4*/ 	.byte	0x00, 0xf4, 0x21, 0x00


	//----- nvinfo : EIATTR_KPARAM_INFO
	.align		4
.L_31:
        /*00c8*/ 	.byte	0x04, 0x17
        /*00ca*/ 	.short	(.L_33 - .L_32)
.L_32:
        /*00cc*/ 	.word	0x00000000
        /*00d0*/ 	.short	0x0001
        /*00d2*/ 	.short	0x0008
        /*00d4*/ 	.byte	0x00, 0xf4, 0x21, 0x00


	//----- nvinfo : EIATTR_KPARAM_INFO
	.align		4
.L_33:
        /*00d8*/ 	.byte	0x04, 0x17
        /*00da*/ 	.short	(.L_35 - .L_34)
.L_34:
        /*00dc*/ 	.word	0x00000000
        /*00e0*/ 	.short	0x0000
        /*00e2*/ 	.short	0x0000
        /*00e4*/ 	.byte	0x00, 0xf4, 0x21, 0x00


	//----- nvinfo : EIATTR_SPARSE_MMA_MASK
	.align		4
.L_35:
        /*00e8*/ 	.byte	0x03, 0x50
        /*00ea*/ 	.short	0x0000


	//----- nvinfo : EIATTR_MAXREG_COUNT
	.align		4
        /*00ec*/ 	.byte	0x03, 0x1b
        /*00ee*/ 	.short	0x0080


	//----- nvinfo : EIATTR_NUM_BARRIERS
	.align		4
        /*00f0*/ 	.byte	0x02, 0x4c
        /*00f2*/ 	.byte	0x01
	.zero		1


	//----- nvinfo : EIATTR_ANNOTATIONS
	.align		4
        /*00f4*/ 	.byte	0x04, 0x55
        /*00f6*/ 	.short	(.L_37 - .L_36)


	//   ....[0]....
.L_36:
        /*00f8*/ 	.word	0x00000001
        /*00fc*/ 	.byte	0xa0, 0x00, 0x00, 0x00, 0x01, 0x00, 0x00, 0x00, 0xe0, 0x00, 0x00, 0x00, 0x01, 0x00, 0x00, 0x00
        /* <DEDUP_REMOVED lines=1277> */
        /*50dc*/ 	.byte	0x60, 0x4d, 0x01, 0x00, 0x01, 0x00, 0x00, 0x00, 0x70, 0x4d, 0x01, 0x00


	//----- nvinfo : EIATTR_VRC_CTA_INIT_COUNT
	.align		4
.L_37:
        /*50e8*/ 	.byte	0x02, 0x4a
	.zero		1
	.zero		1


	//----- nvinfo : EIATTR_EXIT_INSTR_OFFSETS
	.align		4
        /*50ec*/ 	.byte	0x04, 0x1c
        /*50ee*/ 	.short	(.L_39 - .L_38)


	//   ....[0]....
.L_38:
        /*50f0*/ 	.word	0x000842d0


	//   ....[1]....
        /*50f4*/ 	.word	0x00084300


	//----- nvinfo : EIATTR_REQNTID
	.align		4
.L_39:
        /*50f8*/ 	.byte	0x04, 0x10
        /*50fa*/ 	.short	(.L_41 - .L_40)
.L_40:
        /*50fc*/ 	.word	0x00000200
        /*5100*/ 	.word	0x00000001
        /*5104*/ 	.word	0x00000001


	//----- nvinfo : EIATTR_CBANK_PARAM_SIZE
	.align		4
.L_41:
        /*5108*/ 	.byte	0x03, 0x19
        /*510a*/ 	.short	0x0050


	//----- nvinfo : EIATTR_PARAM_CBANK
	.align		4
        /*510c*/ 	.byte	0x04, 0x0a
        /*510e*/ 	.short	(.L_43 - .L_42)
	.align		4
.L_42:
        /*5110*/ 	.word	index@(.nv.constant0.matmul_kernel)
        /*5114*/ 	.short	0x0380
        /*5116*/ 	.short	0x0050


	//----- nvinfo : EIATTR_SW_WAR
	.align		4
.L_43:
        /*5118*/ 	.byte	0x04, 0x36
        /*511a*/ 	.short	(.L_45 - .L_44)
.L_44:
        /*511c*/ 	.word	0x00000008
.L_45:


//--------------------- .nv.compat                --------------------------
	.section	.nv.compat,"",@"SHT_CUDA_COMPAT_INFO"
	.align	4
        /*0000*/ 	.byte	0x02, 0x02, 0x02, 0x00, 0x02, 0x05, 0x05, 0x00, 0x02, 0x03, 0x00, 0x00, 0x02, 0x06, 0x01, 0x00


//--------------------- .nv.callgraph             --------------------------
	.section	.nv.callgraph,"",@"SHT_CUDA_CALLGRAPH"
	.align	4
	.sectionentsize	8
	.align		4
        /*0000*/ 	.word	0x00000000
	.align		4
        /*0004*/ 	.word	0xffffffff
	.align		4
        /*0008*/ 	.word	0x00000000
	.align		4
        /*000c*/ 	.word	0xfffffffe
	.align		4
        /*0010*/ 	.word	0x00000000
	.align		4
        /*0014*/ 	.word	0xfffffffd
	.align		4
        /*0018*/ 	.word	0x00000000
	.align		4
        /*001c*/ 	.word	0xfffffffc


//--------------------- .text.matmul_kernel       --------------------------
	.section	.text.matmul_kernel,"ax",@progbits
	.align	128
        .global         matmul_kernel
        .type           matmul_kernel,@function
        .size           matmul_kernel,(.L_x_3 - matmul_kernel)
        .other          matmul_kernel,@"STO_CUDA_ENTRY STV_DEFAULT"
matmul_kernel:
.text.matmul_kernel:
[----:B------:R-:W0:Y:S08]  /*0000*/  LDC R1, c[0x0][0x37c] ;  /* 0x0000df00ff017b82 */ /* 0x000e300000000800 */
[----:B------:R-:W1:Y:S01]  /*0010*/  LDC.64 R2, c[0x0][0x398] ;  /* 0x0000e600ff027b82 */ /* 0x000e620000000a00 */
[----:B0-----:R-:W-:Y:S01]  /*0020*/  VIADD R1, R1, 0xffffb3a0 ;  /* 0xffffb3a001017836 */ /* 0x001fe20000000000 */
[----:B------:R-:W0:Y:S01]  /*0030*/  S2R R7, SR_CTAID.X ;  /* 0x0000000000077919 */ /* 0x000e220000002500 */
[----:B------:R-:W2:Y:S01]  /*0040*/  LDCU UR5, c[0x0][0x3a0] ;  /* 0x00007400ff0577ac */ /* 0x000ea20008000800 */
[----:B------:R-:W3:Y:S01]  /*0050*/  S2R R12, SR_TID.X ;  /* 0x00000000000c7919 */ /* 0x000ee20000002100 */
[----:B------:R-:W-:-:S03]  /*0060*/  UMOV UR4, 0x400 ;  /* 0x0000040000047882 */ /* 0x000fc60000000000 */
[----:B------:R-:W4:Y:S01]  /*0070*/  S2UR UR6, SR_CgaCtaId ;  /* 0x00000000000679c3 */ /* 0x000f220000008800 */
[----:B------:R-:W0:Y:S01]  /*0080*/  LDCU.64 UR40, c[0x0][0x358] ;  /* 0x00006b00ff2877ac */ /* 0x000e220008000a00 */
[----:B--2---:R-:W-:Y:S01]  /*0090*/  UIADD3 UR5, UPT, UPT, UR5, 0x7f, URZ ;  /* 0x0000007f05057890 */ /* 0x004fe2000fffe0ff */
[----:B-1----:R1:W-:Y:S01]  /*00a0*/  STL.64 [R1+0x28], R2 ;  /* 0x0000280201007387 */ /* 0x0023e20000100a00 */
[----:B------:R-:W-:Y:S02]  /*00b0*/  IMAD.MOV.U32 R15, RZ, RZ, R3 ;  /* 0x000000ffff0f7224 */ /* 0x000fe400078e0003 */
[----:B------:R-:W-:Y:S01]  /*00c0*/  UISETP.GE.AND UP0, UPT, UR5, 0x80, UPT ;  /* 0x000000800500788c */ /* 0x000fe2000bf06270 */
[----:B------:R-:W-:Y:S01]  /*00d0*/  IMAD.MOV.U32 R13, RZ, RZ, R2 ;  /* 0x000000ffff0d7224 */ /* 0x000fe200078e0002 */
[----:B------:R2:W-:Y:S01]  /*00e0*/  STL [R1+0x7f0], RZ ;  /* 0x0007f0ff01007387 */ /* 0x0005e20000100800 */
[----:B------:R-:W-:-:S03]  /*00f0*/  VIADD R0, R15, 0x1ff ;  /* 0x000001ff0f007836 */ /* 0x000fc60000000000 */
[----:B------:R2:W-:Y:S01]  /*0100*/  STL [R1+0x7f4], RZ ;  /* 0x0007f4ff01007387 */ /* 0x0005e20000100800 */
[----:B----4-:R-:W-:Y:S01]  /*0110*/  ULEA UR4, UR6, UR4, 0x18 ;  /* 0x0000000406047291 */ /* 0x010fe2000f8ec0ff */
[----:B0-----:R-:W-:Y:S02]  /*0120*/  IABS R8, R7 ;  /* 0x0000000700087213 */ /* 0x001fe40000000000 */
[----:B------:R2:W-:Y:S01]  /*0130*/  STL [R1+0x7f8], RZ ;  /* 0x0007f8ff01007387 */ /* 0x0005e20000100800 */
[----:B-1----:R-:W-:-:S03]  /*0140*/  SHF.R.S32.HI R3, RZ, 0x1f, R0 ;  /* 0x0000001fff037819 */ /* 0x002fc60000011400 */
[----:B------:R2:W-:Y:S01]  /*0150*/  STL [R1+0x7fc], RZ ;  /* 0x0007fcff01007387 */ /* 0x0005e20000100800 */
[----:B------:R-:W-:-:S03]  /*0160*/  LEA.HI R3, R3, R0, RZ, 0x9 ;  /* 0x0000000003037211 */ /* 0x000fc600078f48ff */
[----:B------:R2:W-:Y:S01]  /*0170*/  STL [R1+0x7e0], RZ ;  /* 0x0007e0ff01007387 */ /* 0x0005e20000100800 */
[----:B------:R-:W-:-:S03]  /*0180*/  SHF.R.S32.HI R0, RZ, 0x9, R3 ;  /* 0x00000009ff007819 */ /* 0x000fc60000011403 */
[----:B------:R2:W-:Y:S02]  /*0190*/  STL [R1+0x7e4], RZ ;  /* 0x0007e4ff01007387 */ /* 0x0005e40000100800 */
[----:B------:R-:W-:Y:S02]  /*01a0*/  IMAD.SHL.U32 R0, R0, 0x8, RZ ;  /* 0x0000000800007824 */ /* 0x000fe400078e00ff */
[----:B------:R2:W-:Y:S03]  /*01b0*/  STL [R1+0x7e8], RZ ;  /* 0x0007e8ff01007387 */ /* 0x0005e60000100800 */
[-C--:B------:R-:W-:Y:S01]  /*01c0*/  IABS R5, R0.reuse ;  /* 0x0000000000057213 */ /* 0x080fe20000000000 */
[----:B------:R2:W-:Y:S01]  /*01d0*/  STL [R1+0x7ec], RZ ;  /* 0x0007ecff01007387 */ /* 0x0005e20000100800 */
[----:B------:R-:W-:Y:S02]  /*01e0*/  IABS R10, R0 ;  /* 0x00000000000a7213 */ /* 0x000fe40000000000 */
[----:B------:R-:W0:Y:S01]  /*01f0*/  I2F.RP R4, R5 ;  /* 0x0000000500047306 */ /* 0x000e220000209400 */
[----:B------:R2:W-:Y:S04]  /*0200*/  STL [R1+0x7d0], RZ ;  /* 0x0007d0ff01007387 */ /* 0x0005e80000100800 */
[----:B------:R2:W-:Y:S04]  /*0210*/  STL [R1+0x7d4], RZ ;  /* 0x0007d4ff01007387 */ /* 0x0005e80000100800 */
[----:B------:R2:W-:Y:S04]  /*0220*/  STL [R1+0x7d8], RZ ;  /* 0x0007d8ff01007387 */ /* 0x0005e80000100800 */
[----:B------:R2:W-:Y:S01]  /*0230*/  STL [R1+0x7dc], RZ ;  /* 0x0007dcff01007387 */ /* 0x0005e20000100800 */
[----:B0-----:R-:W0:Y:S03]  /*0240*/  MUFU.RCP R4, R4 ;  /* 0x0000000400047308 */ /* 0x001e260000001000 */
[----:B------:R2:W-:Y:S04]  /*0250*/  STL [R1+0x7c0], RZ ;  /* 0x0007c0ff01007387 */ /* 0x0005e80000100800 */
[----:B------:R2:W-:Y:S04]  /*0260*/  STL [R1+0x7c4], RZ ;  /* 0x0007c4ff01007387 */ /* 0x0005e80000100800 */
[----:B------:R2:W-:Y:S04]  /*0270*/  STL [R1+0x7c8], RZ ;  /* 0x0007c8ff01007387 */ /* 0x0005e80000100800 */
[----:B------:R2:W-:Y:S01]  /*0280*/  STL [R1+0x7cc], RZ ;  /* 0x0007ccff01007387 */ /* 0x0005e20000100800 */
[----:B0-----:R-:W-:-:S03]  /*0290*/  VIADD R2, R4, 0xffffffe ;  /* 0x0ffffffe04027836 */ /* 0x001fc60000000000 */
[----:B------:R2:W-:Y:S01]  /*02a0*/  STL [R1+0x7b0], RZ ;  /* 0x0007b0ff01007387 */ /* 0x0005e20000100800 */
[----:B------:R-:W-:Y:S01]  /*02b0*/  IMAD.MOV R4, RZ, RZ, -R10 ;  /* 0x000000ffff047224 */ /* 0x000fe200078e0a0a */
[----:B------:R0:W1:Y:S02]  /*02c0*/  F2I.FTZ.U32.TRUNC.NTZ R3, R2 ;  /* 0x0000000200037305 */ /* 0x000064000021f000 */
[----:B------:R2:W-:Y:S04]  /*02d0*/  STL [R1+0x7b4], RZ ;  /* 0x0007b4ff01007387 */ /* 0x0005e80000100800 */
[----:B------:R2:W-:Y:S04]  /*02e0*/  STL [R1+0x7b8], RZ ;  /* 0x0007b8ff01007387 */ /* 0x0005e80000100800 */
[----:B------:R2:W-:Y:S01]  /*02f0*/  STL [R1+0x7bc], RZ ;  /* 0x0007bcff01007387 */ /* 0x0005e20000100800 */
[----:B0-----:R-:W-:-:S03]  /*0300*/  IMAD.MOV.U32 R2, RZ, RZ, RZ ;  /* 0x000000ffff027224 */ /* 0x001fc600078e00ff */
[----:B------:R2:W-:Y:S01]  /*0310*/  STL [R1+0x7a0], RZ ;  /* 0x0007a0ff01007387 */ /* 0x0005e20000100800 */
[----:B-1----:R-:W-:-:S03]  /*0320*/  IMAD.MOV R6, RZ, RZ, -R3 ;  /* 0x000000ffff067224 */ /* 0x002fc600078e0a03 */
[----:B------:R2:W-:Y:S01]  /*0330*/  STL [R1+0x7a4], RZ ;  /* 0x0007a4ff01007387 */ /* 0x0005e20000100800 */
[----:B------:R-:W-:-:S03]  /*0340*/  IMAD R9, R6, R5, RZ ;  /* 0x0000000506097224 */ /* 0x000fc600078e02ff */
[----:B------:R2:W-:Y:S01]  /*0350*/  STL [R1+0x7a8], RZ ;  /* 0x0007a8ff01007387 */ /* 0x0005e20000100800 */
[----:B------:R-:W-:Y:S02]  /*0360*/  IMAD.MOV.U32 R6, RZ, RZ, R8 ;  /* 0x000000ffff067224 */ /* 0x000fe400078e0008 */
[----:B------:R-:W-:Y:S01]  /*0370*/  IMAD.HI.U32 R3, R3, R9, R2 ;  /* 0x0000000903037227 */ /* 0x000fe200078e0002 */
[----:B------:R2:W-:Y:S04]  /*0380*/  STL [R1+0x7ac], RZ ;  /* 0x0007acff01007387 */ /* 0x0005e80000100800 */
[----:B------:R2:W-:Y:S01]  /*0390*/  STL [R1+0x790], RZ ;  /* 0x000790ff01007387 */ /* 0x0005e20000100800 */
[----:B------:R-:W-:-:S03]  /*03a0*/  IMAD.HI.U32 R3, R3, R6, RZ ;  /* 0x0000000603037227 */ /* 0x000fc600078e00ff */
[----:B------:R2:W-:Y:S01]  /*03b0*/  STL [R1+0x794], RZ ;  /* 0x000794ff01007387 */ /* 0x0005e20000100800 */
[----:B------:R-:W-:-:S03]  /*03c0*/  IMAD R2, R3, R4, R6 ;  /* 0x0000000403027224 */ /* 0x000fc600078e0206 */
[----:B------:R2:W-:Y:S02]  /*03d0*/  STL [R1+0x798], RZ ;  /* 0x000798ff01007387 */ /* 0x0005e40000100800 */
[----:B------:R-:W-:Y:S02]  /*03e0*/  ISETP.GT.U32.AND P1, PT, R5, R2, PT ;  /* 0x000000020500720c */ /* 0x000fe40003f24070 */
[----:B------:R2:W-:Y:S04]  /*03f0*/  STL [R1+0x79c], RZ ;  /* 0x00079cff01007387 */ /* 0x0005e80000100800 */
[----:B------:R2:W-:Y:S04]  /*0400*/  STL [R1+0x780], RZ ;  /* 0x000780ff01007387 */ /* 0x0005e80000100800 */
[----:B------:R2:W-:Y:S03]  /*0410*/  STL [R1+0x784], RZ ;  /* 0x000784ff01007387 */ /* 0x0005e60000100800 */
[----:B------:R-:W-:Y:S01]  /*0420*/  @!P1 IMAD.IADD R2, R2, 0x1, -R5 ;  /* 0x0000000102029824 */ /* 0x000fe200078e0a05 */
[----:B------:R2:W-:Y:S01]  /*0430*/  STL [R1+0x788], RZ ;  /* 0x000788ff01007387 */ /* 0x0005e20000100800 */
[----:B------:R-:W-:Y:S01]  /*0440*/  @!P1 VIADD R3, R3, 0x1 ;  /* 0x0000000103039836 */ /* 0x000fe20000000000 */
[----:B------:R-:W-:-:S02]  /*0450*/  ISETP.NE.AND P1, PT, R0, RZ, PT ;  /* 0x000000ff0000720c */ /* 0x000fc40003f25270 */
[----:B------:R2:W-:Y:S01]  /*0460*/  STL [R1+0x78c], RZ ;  /* 0x00078cff01007387 */ /* 0x0005e20000100800 */
[----:B------:R-:W-:Y:S02]  /*0470*/  ISETP.GE.U32.AND P0, PT, R2, R5, PT ;  /* 0x000000050200720c */ /* 0x000fe40003f06070 */
[----:B------:R-:W-:Y:S01]  /*0480*/  LOP3.LUT R2, R7, R0, RZ, 0x3c, !PT ;  /* 0x0000000007027212 */ /* 0x000fe200078e3cff */
[----:B------:R2:W-:Y:S03]  /*0490*/  STL [R1+0x770], RZ ;  /* 0x000770ff01007387 */ /* 0x0005e60000100800 */
[----:B------:R-:W-:Y:S01]  /*04a0*/  ISETP.GE.AND P2, PT, R2, RZ, PT ;  /* 0x000000ff0200720c */ /* 0x000fe20003f46270 */
[----:B------:R2:W-:Y:S01]  /*04b0*/  STL [R1+0x774], RZ ;  /* 0x000774ff01007387 */ /* 0x0005e20000100800 */
[----:B------:R-:W-:-:S03]  /*04c0*/  VIADD R2, R13, 0x1ff ;  /* 0x000001ff0d027836 */ /* 0x000fc60000000000 */
[----:B------:R2:W-:Y:S02]  /*04d0*/  STL [R1+0x778], RZ ;  /* 0x000778ff01007387 */ /* 0x0005e40000100800 */
[----:B------:R-:W-:Y:S02]  /*04e0*/  @P0 VIADD R3, R3, 0x1 ;  /* 0x0000000103030836 */ /* 0x000fe40000000000 */
[----:B------:R2:W-:Y:S02]  /*04f0*/  STL [R1+0x77c], RZ ;  /* 0x00077cff01007387 */ /* 0x0005e40000100800 */
[----:B------:R-:W-:Y:S01]  /*0500*/  IMAD.MOV.U32 R4, RZ, RZ, R3 ;  /* 0x000000ffff047224 */ /* 0x000fe200078e0003 */
[----:B------:R-:W-:Y:S01]  /*0510*/  SHF.R.S32.HI R3, RZ, 0x1f, R2 ;  /* 0x0000001fff037819 */ /* 0x000fe20000011402 */
[----:B------:R2:W-:Y:S02]  /*0520*/  STL [R1+0x760], RZ ;  /* 0x000760ff01007387 */ /* 0x0005e40000100800 */
[----:B------:R-:W-:Y:S01]  /*0530*/  @!P2 IMAD.MOV R4, RZ, RZ, -R4 ;  /* 0x000000ffff04a224 */ /* 0x000fe200078e0a04 */
[----:B------:R-:W-:Y:S01]  /*0540*/  @!P1 LOP3.LUT R4, RZ, R0, RZ, 0x33, !PT ;  /* 0x00000000ff049212 */ /* 0x000fe200078e33ff */
[----:B------:R2:W-:Y:S01]  /*0550*/  STL [R1+0x764], RZ ;  /* 0x000764ff01007387 */ /* 0x0005e20000100800 */
[----:B------:R-:W-:-:S03]  /*0560*/  LEA.HI R3, R3, R2, RZ, 0x9 ;  /* 0x0000000203037211 */ /* 0x000fc600078f48ff */
[----:B------:R2:W-:Y:S01]  /*0570*/  STL [R1+0x768], RZ ;  /* 0x000768ff01007387 */ /* 0x0005e20000100800 */
[----:B------:R-:W-:Y:S02]  /*0580*/  IMAD.SHL.U32 R6, R4, 0x8, RZ ;  /* 0x0000000804067824 */ /* 0x000fe400078e00ff */
[----:B------:R-:W-:Y:S01]  /*0590*/  IMAD.MOV R4, RZ, RZ, -R4 ;  /* 0x000000ffff047224 */ /* 0x000fe200078e0a04 */
[----:B------:R2:W-:Y:S02]  /*05a0*/  STL [R1+0x76c], RZ ;  /* 0x00076cff01007387 */ /* 0x0005e40000100800 */
[----:B------:R-:W-:Y:S01]  /*05b0*/  LEA.HI.SX32 R3, R3, -R6, 0x17 ;  /* 0x8000000603037211 */ /* 0x000fe200078fbaff */
[----:B------:R-:W-:Y:S01]  /*05c0*/  IMAD R8, R0, R4, R7 ;  /* 0x0000000400087224 */ /* 0x000fe200078e0207 */
[----:B------:R2:W-:Y:S02]  /*05d0*/  STL [R1+0x750], RZ ;  /* 0x000750ff01007387 */ /* 0x0005e40000100800 */
[----:B------:R-:W-:-:S02]  /*05e0*/  VIMNMX R11, PT, PT, R3, 0x8, PT ;  /* 0x00000008030b7848 */ /* 0x000fc40003fe0100 */
[----:B------:R2:W-:Y:S01]  /*05f0*/  STL [R1+0x754], RZ ;  /* 0x000754ff01007387 */ /* 0x0005e20000100800 */
[----:B------:R-:W-:Y:S02]  /*0600*/  IABS R4, R8 ;  /* 0x0000000800047213 */ /* 0x000fe40000000000 */
[----:B------:R-:W-:Y:S01]  /*0610*/  IABS R9, R11 ;  /* 0x0000000b00097213 */ /* 0x000fe20000000000 */
[----:B------:R2:W-:Y:S03]  /*0620*/  STL [R1+0x758], RZ ;  /* 0x000758ff01007387 */ /* 0x0005e60000100800 */
        /* <DEDUP_REMOVED lines=12> */
[----:B------:R0:W1:Y:S03]  /*06f0*/  F2I.FTZ.U32.TRUNC.NTZ R3, R2 ;  /* 0x0000000200037305 */ /* 0x000066000021f000 */
[----:B------:R2:W-:Y:S04]  /*0700*/  STL [R1+0xca0], RZ ;  /* 0x000ca0ff01007387 */ /* 0x0005e80000100800 */
[----:B------:R2:W-:Y:S04]  /*0710*/  STL [R1+0xca4], RZ ;  /* 0x000ca4ff01007387 */ /* 0x0005e80000100800 */
[----:B------:R2:W-:Y:S01]  /*0720*/  STL [R1+0xca8], RZ ;  /* 0x000ca8ff01007387 */ /* 0x0005e20000100800 */
[----:B0-----:R-:W-:-:S03]  /*0730*/  IMAD.MOV.U32 R2, RZ, RZ, RZ ;  /* 0x000000ffff027224 */ /* 0x001fc600078e00ff */
[----:B------:R2:W-:Y:S01]  /*0740*/  STL [R1+0xcac], RZ ;  /* 0x000cacff01007387 */ /* 0x0005e20000100800 */
[----:B-1----:R-:W-:-:S03]  /*0750*/  IMAD.MOV R10, RZ, RZ, -R3 ;  /* 0x000000ffff0a7224 */ /* 0x002fc600078e0a03 */
[----:B------:R2:W-:Y:S01]  /*0760*/  STL [R1+0xc90], RZ ;  /* 0x000c90ff01007387 */ /* 0x0005e20000100800 */
[----:B------:R-:W-:-:S03]  /*0770*/  IMAD.MOV.U32 R0, RZ, RZ, R10 ;  /* 0x000000ffff007224 */ /* 0x000fc600078e000a */
[----:B------:R2:W-:Y:S01]  /*0780*/  STL [R1+0xc94], RZ ;  /* 0x000c94ff01007387 */ /* 0x0005e20000100800 */
[----:B------:R-:W-:Y:S01]  /*0790*/  IMAD R7, R0, R9, RZ ;  /* 0x0000000900077224 */ /* 0x000fe200078e02ff */
[----:B------:R-:W-:Y:S02]  /*07a0*/  IABS R0, R11 ;  /* 0x0000000b00007213 */ /* 0x000fe40000000000 */
[----:B------:R2:W-:Y:S01]  /*07b0*/  STL [R1+0xc98], RZ ;  /* 0x000c98ff01007387 */ /* 0x0005e20000100800 */
[----:B------:R-:W-:-:S03]  /*07c0*/  IMAD.HI.U32 R3, R3, R7, R2 ;  /* 0x0000000703037227 */ /* 0x000fc600078e0002 */
[----:B------:R2:W-:Y:S01]  /*07d0*/  STL [R1+0xc9c], RZ ;  /* 0x000c9cff01007387 */ /* 0x0005e20000100800 */
[----:B------:R-:W-:-:S03]  /*07e0*/  IMAD.MOV R5, RZ, RZ, -R0 ;  /* 0x000000ffff057224 */ /* 0x000fc600078e0a00 */
[----:B------:R2:W-:Y:S01]  /*07f0*/  STL [R1+0x800], RZ ;  /* 0x000800ff01007387 */ /* 0x0005e20000100800 */
[----:B------:R-:W-:Y:S01]  /*0800*/  IMAD.HI.U32 R0, R3, R4, RZ ;  /* 0x0000000403007227 */ /* 0x000fe200078e00ff */
[----:B---3--:R-:W-:Y:S02]  /*0810*/  LOP3.LUT R3, R12, 0x1ff, RZ, 0xc0, !PT ;  /* 0x000001ff0c037812 */ /* 0x008fe400078ec0ff */
        /* <DEDUP_REMOVED lines=16> */
[----:B------:R2:W-:Y:S04]  /*0920*/  STL [R1+0xc74], RZ ;  /* 0x000c74ff01007387 */ /* 0x0005e80000100800 */
[----:B------:R2:W-:Y:S02]  /*0930*/  STL [R1+0xc78], RZ ;  /* 0x000c78ff01007387 */ /* 0x0005e40000100800 */
[----:B------:R-:W-:-:S02]  /*0940*/  @P0 VIADD R0, R0, 0x1 ;  /* 0x0000000100000836 */ /* 0x000fc40000000000 */
[----:B------:R2:W-:Y:S04]  /*0950*/  STL [R1+0xc7c], RZ ;  /* 0x000c7cff01007387 */ /* 0x0005e80000100800 */
[----:B------:R2:W-:Y:S01]  /*0960*/  STL [R1+0xc60], RZ ;  /* 0x000c60ff01007387 */ /* 0x0005e20000100800 */
[----:B------:R-:W-:Y:S01]  /*0970*/  @!P2 IMAD.MOV R0, RZ, RZ, -R0 ;  /* 0x000000ffff00a224 */ /* 0x000fe200078e0a00 */
[----:B------:R-:W-:Y:S02]  /*0980*/  @!P1 LOP3.LUT R0, RZ, R11, RZ, 0x33, !PT ;  /* 0x0000000bff009212 */ /* 0x000fe400078e33ff */
[----:B------:R2:W-:Y:S03]  /*0990*/  STL [R1+0xc64], RZ ;  /* 0x000c64ff01007387 */ /* 0x0005e60000100800 */
[----:B------:R-:W-:Y:S01]  /*09a0*/  IMAD.MOV R2, RZ, RZ, -R0 ;  /* 0x000000ffff027224 */ /* 0x000fe200078e0a00 */
[----:B------:R2:W-:Y:S01]  /*09b0*/  STL [R1+0xc68], RZ ;  /* 0x000c68ff01007387 */ /* 0x0005e20000100800 */
[----:B------:R-:W-:-:S02]  /*09c0*/  IMAD.SHL.U32 R10, R0, 0x200, RZ ;  /* 0x00000200000a7824 */ /* 0x000fc400078e00ff */
[----:B------:R-:W-:Y:S01]  /*09d0*/  IMAD R2, R11, R2, R8 ;  /* 0x000000020b027224 */ /* 0x000fe200078e0208 */
[----:B------:R2:W-:Y:S01]  /*09e0*/  STL [R1+0xc6c], RZ ;  /* 0x000c6cff01007387 */ /* 0x0005e20000100800 */
[----:B------:R-:W-:Y:S02]  /*09f0*/  LOP3.LUT R8, R12, 0x180, RZ, 0xc0, !PT ;  /* 0x000001800c087812 */ /* 0x000fe400078ec0ff */
[----:B------:R-:W-:Y:S01]  /*0a00*/  IMAD.IADD R2, R6, 0x1, R2 ;  /* 0x0000000106027824 */ /* 0x000fe200078e0202 */
[----:B------:R2:W-:Y:S03]  /*0a10*/  STL [R1+0xc50], RZ ;  /* 0x000c50ff01007387 */ /* 0x0005e60000100800 */
[----:B------:R-:W-:Y:S01]  /*0a20*/  IMAD R14, R2, 0x200, R3 ;  /* 0x00000200020e7824 */ /* 0x000fe200078e0203 */
[----:B------:R2:W-:Y:S04]  /*0a30*/  STL [R1+0xc54], RZ ;  /* 0x000c54ff01007387 */ /* 0x0005e80000100800 */
        /* <DEDUP_REMOVED lines=430> */
[----:B------:R2:W-:Y:S04]  /*2520*/  STL [R1], RZ ;  /* 0x000000ff01007387 */ /* 0x0005e80000100800 */
[----:B------:R2:W-:Y:S04]  /*2530*/  STL [R1+0x4], RZ ;  /* 0x000004ff01007387 */ /* 0x0005e80000100800 */
[----:B------:R2:W-:Y:S04]  /*2540*/  STL [R1+0x8], RZ ;  /* 0x000008ff01007387 */ /* 0x0005e80000100800 */
[----:B------:R2:W-:Y:S04]  /*2550*/  STL [R1+0xc], RZ ;  /* 0x00000cff01007387 */ /* 0x0005e80000100800 */
[----:B------:R2:W-:Y:S04]  /*2560*/  STL [R1+0x1cb4], R14 ;  /* 0x001cb40e01007387 */ /* 0x0005e80000100800 */
[----:B------:R2:W-:Y:S01]  /*2570*/  STL [R1+0x24], R10 ;  /* 0x0000240a01007387 */ /* 0x0005e20000100800 */
[----:B------:R-:W-:Y:S05]  /*2580*/  BRA.U !UP0, `(.L_x_0) ;  /* 0x0000055508f47547 */ /* 0x000fea000b800000 */
[----:B------:R-:W-:Y:S01]  /*2590*/  IABS R26, R15 ;  /* 0x0000000f001a7213 */ /* 0x000fe20000000000 */
[----:B------:R-:W0:Y:S01]  /*25a0*/  LDCU UR6, c[0x0][0x3ac] ;  /* 0x00007580ff0677ac */ /* 0x000e220008000800 */
[----:B------:R-:W-:Y:S02]  /*25b0*/  IABS R2, R13 ;  /* 0x0000000d00027213 */ /* 0x000fe40000000000 */
[----:B------:R-:W1:Y:S01]  /*25c0*/  I2F.RP R3, R26 ;  /* 0x0000001a00037306 */ /* 0x000e620000209400 */
[----:B------:R-:W-:Y:S01]  /*25d0*/  IABS R17, R14 ;  /* 0x0000000e00117213 */ /* 0x000fe20000000000 */
[----:B------:R-:W3:Y:S01]  /*25e0*/  LDCU.128 UR8, c[0x0][0x380] ;  /* 0x00007000ff0877ac */ /* 0x000ee20008000c00 */
[----:B------:R-:W-:Y:S02]  /*25f0*/  LEA.HI R27, R8, R10, RZ, 0x19 ;  /* 0x0000000a081b7211 */ /* 0x000fe400078fc8ff */
[----:B------:R-:W-:Y:S01]  /*2600*/  ISETP.GE.AND P2, PT, R14, RZ, PT ;  /* 0x000000ff0e00720c */ /* 0x000fe20003f46270 */
[----:B------:R-:W4:Y:S01]  /*2610*/  LDCU UR12, c[0x0][0x3b0] ;  /* 0x00007600ff0c77ac */ /* 0x000f220008000800 */
[----:B------:R-:W-:Y:S01]  /*2620*/  IABS R33, R27 ;  /* 0x0000001b00217213 */ /* 0x000fe20000000000 */
[----:B------:R-:W5:Y:S01]  /*2630*/  I2F.RP R0, R2 ;  /* 0x0000000200007306 */ /* 0x000f620000209400 */
[----:B--2---:R-:W-:Y:S01]  /*2640*/  VIADD R10, R27, 0x1f8 ;  /* 0x000001f81b0a7836 */ /* 0x004fe20000000000 */
[----:B------:R-:W-:Y:S01]  /*2650*/  ISETP.NE.AND P4, PT, R13, RZ, PT ;  /* 0x000000ff0d00720c */ /* 0x000fe20003f85270 */
[C---:B------:R-:W-:Y:S01]  /*2660*/  VIADD R8, R27.reuse, 0x1f4 ;  /* 0x000001f41b087836 */ /* 0x040fe20000000000 */
[----:B------:R-:W2:Y:S01]  /*2670*/  LDCU UR7, c[0x0][0x3a4] ;  /* 0x00007480ff0777ac */ /* 0x000ea20008000800 */
[----:B------:R-:W-:-:S03]  /*2680*/  VIADD R11, R27, 0x1f0 ;  /* 0x000001f01b0b7836 */ /* 0x000fc60000000000 */
[----:B-1----:R-:W1:Y:S01]  /*2690*/  MUFU.RCP R3, R3 ;  /* 0x0000000300037308 */ /* 0x002e620000001000 */
[----:B------:R-:W-:-:S07]  /*26a0*/  IABS R37, R8 ;  /* 0x0000000800257213 */ /* 0x000fce0000000000 */
[----:B-----5:R-:W5:Y:S01]  /*26b0*/  MUFU.RCP R0, R0 ;  /* 0x0000000000007308 */ /* 0x020f620000001000 */
[----:B-1----:R-:W-:-:S07]  /*26c0*/  VIADD R4, R3, 0xffffffe ;  /* 0x0ffffffe03047836 */ /* 0x002fce0000000000 */
[----:B------:R1:W0:Y:S01]  /*26d0*/  F2I.FTZ.U32.TRUNC.NTZ R5, R4 ;  /* 0x0000000400057305 */ /* 0x000222000021f000 */
[----:B-----5:R-:W-:-:S07]  /*26e0*/  VIADD R6, R0, 0xffffffe ;  /* 0x0ffffffe00067836 */ /* 0x020fce0000000000 */
[----:B------:R5:W2:Y:S01]  /*26f0*/  F2I.FTZ.U32.TRUNC.NTZ R7, R6 ;  /* 0x0000000600077305 */ /* 0x000aa2000021f000 */
[----:B-1----:R-:W-:Y:S02]  /*2700*/  IMAD.MOV.U32 R4, RZ, RZ, RZ ;  /* 0x000000ffff047224 */ /* 0x002fe400078e00ff */
[----:B0-----:R-:W-:Y:S02]  /*2710*/  IMAD.MOV R3, RZ, RZ, -R5 ;  /* 0x000000ffff037224 */ /* 0x001fe400078e0a05 */
[----:B-----5:R-:W-:Y:S02]  /*2720*/  IMAD.MOV.U32 R6, RZ, RZ, RZ ;  /* 0x000000ffff067224 */ /* 0x020fe400078e00ff */
[----:B------:R-:W-:Y:S02]  /*2730*/  IMAD R3, R3, R26, RZ ;  /* 0x0000001a03037224 */ /* 0x000fe400078e02ff */
[----:B--2---:R-:W-:Y:S02]  /*2740*/  IMAD.MOV R9, RZ, RZ, -R7 ;  /* 0x000000ffff097224 */ /* 0x004fe400078e0a07 */
[----:B------:R-:W-:Y:S01]  /*2750*/  IMAD.HI.U32 R0, R5, R3, R4 ;  /* 0x0000000305007227 */ /* 0x000fe200078e0004 */
[----:B------:R-:W-:-:S03]  /*2760*/  LOP3.LUT R3, R12, 0x7, RZ, 0xc0, !PT ;  /* 0x000000070c037812 */ /* 0x000fc600078ec0ff */
[----:B------:R-:W-:Y:S02]  /*2770*/  IMAD R9, R9, R2, RZ ;  /* 0x0000000209097224 */ /* 0x000fe400078e02ff */
[----:B------:R-:W-:Y:S02]  /*2780*/  IMAD.SHL.U32 R4, R12, 0x20, RZ ;  /* 0x000000200c047824 */ /* 0x000fe400078e00ff */
[----:B------:R-:W-:-:S03]  /*2790*/  IMAD.HI.U32 R7, R7, R9, R6 ;  /* 0x0000000907077227 */ /* 0x000fc600078e0006 */
[----:B------:R-:W-:Y:S01]  /*27a0*/  LOP3.LUT R4, R4, 0xc00, RZ, 0xc0, !PT ;  /* 0x00000c0004047812 */ /* 0x000fe200078ec0ff */
[----:B------:R-:W-:Y:S02]  /*27b0*/  IMAD.SHL.U32 R6, R12, 0x2, RZ ;  /* 0x000000020c067824 */ /* 0x000fe400078e00ff */
[----:B------:R-:W-:-:S04]  /*27c0*/  IMAD.HI.U32 R7, R7, R17, RZ ;  /* 0x0000001107077227 */ /* 0x000fc800078e00ff */
[C---:B------:R-:W-:Y:S02]  /*27d0*/  IMAD R4, R3.reuse, 0x80, R4 ;  /* 0x0000008003047824 */ /* 0x040fe400078e0204 */
[----:B------:R-:W-:Y:S02]  /*27e0*/  IMAD.SHL.U32 R3, R3, 0x10, RZ ;  /* 0x0000001003037824 */ /* 0x000fe400078e00ff */
[----:B------:R-:W-:Y:S01]  /*27f0*/  VIADD R9, R27, 0x1fc ;  /* 0x000001fc1b097836 */ /* 0x000fe20000000000 */
[----:B------:R0:W-:Y:S01]  /*2800*/  STL [R1+0x38], R4 ;  /* 0x0000380401007387 */ /* 0x0001e20000100800 */
[----:B------:R-:W-:Y:S01]  /*2810*/  IMAD.MOV R7, RZ, RZ, -R7 ;  /* 0x000000ffff077224 */ /* 0x000fe200078e0a07 */
[----:B------:R-:W-:Y:S01]  /*2820*/  LOP3.LUT R3, R3, 0x30, R6, 0x78, !PT ;  /* 0x0000003003037812 */ /* 0x000fe200078e7806 */
[----:B------:R-:W-:Y:S01]  /*2830*/  VIADD R12, R27, 0x1ec ;  /* 0x000001ec1b0c7836 */ /* 0x000fe20000000000 */
[----:B------:R-:W-:Y:S01]  /*2840*/  IABS R5, R9 ;  /* 0x0000000900057213 */ /* 0x000fe20000000000 */
[----:B------:R-:W-:Y:S01]  /*2850*/  IMAD R17, R2, R7, R17 ;  /* 0x0000000702117224 */ /* 0x000fe200078e0211 */
[----:B------:R-:W-:Y:S01]  /*2860*/  IABS R7, R10 ;  /* 0x0000000a00077213 */ /* 0x000fe20000000000 */
[----:B------:R1:W-:Y:S01]  /*2870*/  STL [R1+0x34], R3 ;  /* 0x0000340301007387 */ /* 0x0003e20000100800 */
[----:B------:R-:W-:Y:S01]  /*2880*/  ISETP.GE.AND P0, PT, R9, RZ, PT ;  /* 0x000000ff0900720c */ /* 0x000fe20003f06270 */
[----:B0-----:R-:W-:Y:S01]  /*2890*/  IMAD.HI.U32 R4, R0, R33, RZ ;  /* 0x0000002100047227 */ /* 0x001fe200078e00ff */
[----:B------:R-:W-:-:S02]  /*28a0*/  ISETP.GT.U32.AND P1, PT, R2, R17, PT ;  /* 0x000000110200720c */ /* 0x000fc40003f24070 */
[----:B------:R-:W-:Y:S01]  /*28b0*/  IABS R9, R11 ;  /* 0x0000000b00097213 */ /* 0x000fe20000000000 */
[----:B------:R-:W-:Y:S02]  /*28c0*/  IMAD.MOV R4, RZ, RZ, -R4 ;  /* 0x000000ffff047224 */ /* 0x000fe400078e0a04 */
[----:B-1----:R-:W-:-:S04]  /*28d0*/  IMAD.HI.U32 R3, R0, R5, RZ ;  /* 0x0000000500037227 */ /* 0x002fc800078e00ff */
[----:B------:R-:W-:Y:S02]  /*28e0*/  IMAD.MOV R3, RZ, RZ, -R3 ;  /* 0x000000ffff037224 */ /* 0x000fe400078e0a03 */
[----:B------:R-:W-:Y:S02]  /*28f0*/  IMAD R33, R26, R4, R33 ;  /* 0x000000041a217224 */ /* 0x000fe400078e0221 */
[----:B------:R-:W-:-:S03]  /*2900*/  IMAD.HI.U32 R4, R0, R7, RZ ;  /* 0x0000000700047227 */ /* 0x000fc600078e00ff */
[C---:B------:R-:W-:Y:S01]  /*2910*/  ISETP.GT.U32.AND P3, PT, R26.reuse, R33, PT ;  /* 0x000000211a00720c */ /* 0x040fe20003f64070 */
[----:B------:R-:W-:Y:S02]  /*2920*/  IMAD R3, R26, R3, R5 ;  /* 0x000000031a037224 */ /* 0x000fe400078e0205 */
[----:B------:R-:W-:-:S03]  /*2930*/  IMAD.HI.U32 R5, R0, R37, RZ ;  /* 0x0000002500057227 */ /* 0x000fc600078e00ff */
[C---:B------:R-:W-:Y:S01]  /*2940*/  ISETP.GT.U32.AND P5, PT, R26.reuse, R3, PT ;  /* 0x000000031a00720c */ /* 0x040fe20003fa4070 */
[----:B------:R-:W-:Y:S02]  /*2950*/  IMAD.MOV R4, RZ, RZ, -R4 ;  /* 0x000000ffff047224 */ /* 0x000fe400078e0a04 */
[----:B------:R-:W-:Y:S02]  /*2960*/  IMAD.MOV R6, RZ, RZ, -R5 ;  /* 0x000000ffff067224 */ /* 0x000fe400078e0a05 */
[----:B------:R-:W-:Y:S02]  /*2970*/  @!P1 IMAD.IADD R17, R17, 0x1, -R2 ;  /* 0x0000000111119824 */ /* 0x000fe400078e0a02 */
[C---:B------:R-:W-:Y:S01]  /*2980*/  IMAD R5, R26.reuse, R4, R7 ;  /* 0x000000041a057224 */ /* 0x040fe200078e0207 */
[----:B------:R-:W-:Y:S01]  /*2990*/  IABS R7, R12 ;  /* 0x0000000c00077213 */ /* 0x000fe20000000000 */
[----:B------:R-:W-:Y:S01]  /*29a0*/  IMAD R37, R26, R6, R37 ;  /* 0x000000061a257224 */ /* 0x000fe200078e0225 */
[----:B------:R-:W-:Y:S01]  /*29b0*/  ISETP.GT.U32.AND P1, PT, R2, R17, PT ;  /* 0x000000110200720c */ /* 0x000fe20003f24070 */
[--C-:B------:R-:W-:Y:S01]  /*29c0*/  @!P3 IMAD.IADD R33, R33, 0x1, -R26.reuse ;  /* 0x000000012121b824 */ /* 0x100fe200078e0a1a */
[C---:B------:R-:W-:Y:S01]  /*29d0*/  ISETP.GT.U32.AND P6, PT, R26.reuse, R5, PT ;  /* 0x000000051a00720c */ /* 0x040fe20003fc4070 */
[----:B------:R-:W-:Y:S01]  /*29e0*/  @!P5 IMAD.IADD R3, R3, 0x1, -R26 ;  /* 0x000000010303d824 */ /* 0x000fe200078e0a1a */
[----:B------:R-:W-:Y:S01]  /*29f0*/  ISETP.GT.U32.AND P3, PT, R26, R37, PT ;  /* 0x000000251a00720c */ /* 0x000fe20003f64070 */
[----:B------:R-:W-:-:S03]  /*2a00*/  IMAD.HI.U32 R4, R0, R7, RZ ;  /* 0x0000000700047227 */ /* 0x000fc600078e00ff */
[C---:B------:R-:W-:Y:S01]  /*2a10*/  ISETP.GT.U32.AND P5, PT, R26.reuse, R3, PT ;  /* 0x000000031a00720c */ /* 0x040fe20003fa4070 */
[----:B------:R-:W-:Y:S02]  /*2a20*/  IMAD.MOV R4, RZ, RZ, -R4 ;  /* 0x000000ffff047224 */ /* 0x000fe400078e0a04 */
[----:B------:R-:W-:Y:S02]  /*2a30*/  VIADD R6, R27, 0x1e8 ;  /* 0x000001e81b067836 */ /* 0x000fe40000000000 */
[----:B------:R-:W-:Y:S01]  /*2a40*/  @!P1 IMAD.IADD R17, R17, 0x1, -R2 ;  /* 0x0000000111119824 */ /* 0x000fe200078e0a02 */
[----:B------:R-:W-:Y:S01]  /*2a50*/  ISETP.GT.U32.AND P1, PT, R26, R33, PT ;  /* 0x000000211a00720c */ /* 0x000fe20003f24070 */
[----:B------:R-:W-:Y:S02]  /*2a60*/  @!P6 IMAD.IADD R5, R5, 0x1, -R26 ;  /* 0x000000010505e824 */ /* 0x000fe400078e0a1a */
[----:B------:R-:W-:-:S04]  /*2a70*/  IMAD.HI.U32 R2, R0, R9, RZ ;  /* 0x0000000900027227 */ /* 0x000fc800078e00ff */
[----:B------:R-:W-:Y:S01]  /*2a80*/  @!P2 IMAD.MOV R17, RZ, RZ, -R17 ;  /* 0x000000ffff11a224 */ /* 0x000fe200078e0a11 */
[----:B------:R-:W-:Y:S01]  /*2a90*/  @!P4 LOP3.LUT R17, RZ, R13, RZ, 0x33, !PT ;  /* 0x0000000dff11c212 */ /* 0x000fe200078e33ff */
[----:B------:R-:W-:Y:S01]  /*2aa0*/  @!P3 IMAD.IADD R37, R37, 0x1, -R26 ;  /* 0x000000012525b824 */ /* 0x000fe200078e0a1a */
[----:B------:R-:W-:Y:S01]  /*2ab0*/  ISETP.GT.U32.AND P3, PT, R26, R5, PT ;  /* 0x000000051a00720c */ /* 0x000fe20003f64070 */
[----:B------:R-:W-:Y:S01]  /*2ac0*/  IMAD.MOV R2, RZ, RZ, -R2 ;  /* 0x000000ffff027224 */ /* 0x000fe200078e0a02 */
[----:B------:R-:W-:Y:S01]  /*2ad0*/  ISETP.GE.AND P4, PT, R27, RZ, PT ;  /* 0x000000ff1b00720c */ /* 0x000fe20003f86270 */
[--C-:B------:R-:W-:Y:S01]  /*2ae0*/  @!P5 IMAD.IADD R3, R3, 0x1, -R26.reuse ;  /* 0x000000010303d824 */ /* 0x100fe200078e0a1a */
[----:B------:R-:W-:Y:S01]  /*2af0*/  ISETP.GE.AND P2, PT, R10, RZ, PT ;  /* 0x000000ff0a00720c */ /* 0x000fe20003f46270 */
[C---:B------:R-:W-:Y:S01]  /*2b00*/  IMAD R9, R26.reuse, R2, R9 ;  /* 0x000000021a097224 */ /* 0x040fe200078e0209 */
[C---:B------:R-:W-:Y:S01]  /*2b10*/  ISETP.GT.U32.AND P6, PT, R26.reuse, R37, PT ;  /* 0x000000251a00720c */ /* 0x040fe20003fc4070 */
[C---:B------:R-:W-:Y:S01]  /*2b20*/  IMAD R2, R26.reuse, R4, R7 ;  /* 0x000000041a027224 */ /* 0x040fe200078e0207 */
[----:B------:R-:W-:Y:S01]  /*2b30*/  IABS R7, R6 ;  /* 0x0000000600077213 */ /* 0x000fe20000000000 */
[----:B------:R-:W-:Y:S01]  /*2b40*/  VIADD R10, R27, 0x1e4 ;  /* 0x000001e41b0a7836 */ /* 0x000fe20000000000 */
[----:B------:R-:W-:Y:S01]  /*2b50*/  STL [R1+0x1d18], R17 ;  /* 0x001d181101007387 */ /* 0x000fe20000100800 */
[--C-:B------:R-:W-:Y:S01]  /*2b60*/  @!P1 IMAD.IADD R33, R33, 0x1, -R26.reuse ;  /* 0x0000000121219824 */ /* 0x100fe200078e0a1a */
[C---:B------:R-:W-:Y:S01]  /*2b70*/  ISETP.GT.U32.AND P5, PT, R26.reuse, R2, PT ;  /* 0x000000021a00720c */ /* 0x040fe20003fa4070 */
[----:B------:R-:W-:Y:S01]  /*2b80*/  @!P3 IMAD.IADD R5, R5, 0x1, -R26 ;  /* 0x000000010505b824 */ /* 0x000fe200078e0a1a */
[----:B------:R-:W-:Y:S01]  /*2b90*/  IABS R4, R10 ;  /* 0x0000000a00047213 */ /* 0x000fe20000000000 */
[----:B------:R-:W-:Y:S01]  /*2ba0*/  @!P4 IMAD.MOV R33, RZ, RZ, -R33 ;  /* 0x000000ffff21c224 */ /* 0x000fe200078e0a21 */
[----:B------:R-:W-:Y:S01]  /*2bb0*/  ISETP.GT.U32.AND P1, PT, R26, R9, PT ;  /* 0x000000091a00720c */ /* 0x000fe20003f24070 */
[----:B------:R-:W-:Y:S01]  /*2bc0*/  IMAD.MOV.U32 R13, RZ, RZ, R5 ;  /* 0x000000ffff0d7224 */ /* 0x000fe200078e0005 */
[----:B------:R-:W-:Y:S01]  /*2bd0*/  ISETP.GE.AND P3, PT, R11, RZ, PT ;  /* 0x000000ff0b00720c */ /* 0x000fe20003f66270 */
[----:B------:R-:W-:Y:S01]  /*2be0*/  IMAD.MOV.U32 R11, RZ, RZ, R4 ;  /* 0x000000ffff0b7224 */ /* 0x000fe200078e0004 */
[----:B------:R-:W-:Y:S01]  /*2bf0*/  ISETP.GE.AND P4, PT, R8, RZ, PT ;  /* 0x000000ff0800720c */ /* 0x000fe20003f86270 */
[----:B------:R-:W-:-:S04]  /*2c00*/  IMAD.HI.U32 R4, R0, R7, RZ ;  /* 0x0000000700047227 */ /* 0x000fc800078e00ff */
[----:B------:R-:W-:Y:S02]  /*2c10*/  IMAD.MOV R4, RZ, RZ, -R4 ;  /* 0x000000ffff047224 */ /* 0x000fe400078e0a04 */
[--C-:B------:R-:W-:Y:S02]  /*2c20*/  @!P5 IMAD.IADD R2, R2, 0x1, -R26.reuse ;  /* 0x000000010202d824 */ /* 0x100fe400078e0a1a */
[--C-:B------:R-:W-:Y:S01]  /*2c30*/  @!P6 IMAD.IADD R37, R37, 0x1, -R26.reuse ;  /* 0x000000012525e824 */ /* 0x100fe200078e0a1a */
[----:B------:R-:W-:Y:S01]  /*2c40*/  ISETP.GE.AND P6, PT, R12, RZ, PT ;  /* 0x000000ff0c00720c */ /* 0x000fe20003fc6270 */
[----:B------:R-:W-:Y:S01]  /*2c50*/  @!P1 IMAD.IADD R9, R9, 0x1, -R26 ;  /* 0x0000000109099824 */ /* 0x000fe200078e0a1a */
[----:B------:R-:W-:Y:S01]  /*2c60*/  ISETP.GE.AND P1, PT, R6, RZ, PT ;  /* 0x000000ff0600720c */ /* 0x000fe20003f26270 */
[----:B------:R-:W-:Y:S01]  /*2c70*/  IMAD.MOV.U32 R14, RZ, RZ, R3 ;  /* 0x000000ffff0e7224 */ /* 0x000fe200078e0003 */
[C---:B------:R-:W-:Y:S01]  /*2c80*/  ISETP.GT.U32.AND P5, PT, R26.reuse, R2, PT ;  /* 0x000000021a00720c */ /* 0x040fe20003fa4070 */
[----:B------:R-:W-:-:S02]  /*2c90*/  IMAD R5, R26, R4, R7 ;  /* 0x000000041a057224 */ /* 0x000fc400078e0207 */
[----:B------:R-:W-:Y:S01]  /*2ca0*/  @!P0 IMAD.MOV R14, RZ, RZ, -R14 ;  /* 0x000000ffff0e8224 */ /* 0x000fe200078e0a0e */
[C---:B------:R-:W-:Y:S01]  /*2cb0*/  ISETP.GT.U32.AND P0, PT, R26.reuse, R9, PT ;  /* 0x000000091a00720c */ /* 0x040fe20003f04070 */
[----:B------:R-:W-:Y:S01]  /*2cc0*/  @!P4 IMAD.MOV R37, RZ, RZ, -R37 ;  /* 0x000000ffff25c224 */ /* 0x000fe200078e0a25 */
[----:B------:R-:W-:Y:S01]  /*2cd0*/  ISETP.GT.U32.AND P4, PT, R26, R5, PT ;  /* 0x000000051a00720c */ /* 0x000fe20003f84070 */
[----:B------:R-:W-:Y:S01]  /*2ce0*/  IMAD.HI.U32 R6, R0, R11, RZ ;  /* 0x0000000b00067227 */ /* 0x000fe200078e00ff */
[----:B------:R-:W-:Y:S03]  /*2cf0*/  STL [R1+0x4], R14 ;  /* 0x0000040e01007387 */ /* 0x000fe60000100800 */
[----:B------:R-:W-:Y:S02]  /*2d00*/  IMAD.MOV R6, RZ, RZ, -R6 ;  /* 0x000000ffff067224 */ /* 0x000fe400078e0a06 */
[----:B------:R-:W-:-:S02]  /*2d10*/  VIADD R3, R27, 0x1e0 ;  /* 0x000001e01b037836 */ /* 0x000fc40000000000 */
[----:B------:R-:W-:Y:S02]  /*2d20*/  IMAD R30, R26, R6, R11 ;  /* 0x000000061a1e7224 */ /* 0x000fe400078e020b */
[--C-:B------:R-:W-:Y:S01]  /*2d30*/  @!P5 IMAD.IADD R2, R2, 0x1, -R26.reuse ;  /* 0x000000010202d824 */ /* 0x100fe200078e0a1a */
[----:B------:R-:W-:Y:S01]  /*2d40*/  IABS R7, R3 ;  /* 0x0000000300077213 */ /* 0x000fe20000000000 */
[--C-:B------:R-:W-:Y:S01]  /*2d50*/  @!P0 IMAD.IADD R9, R9, 0x1, -R26.reuse ;  /* 0x0000000109098824 */ /* 0x100fe200078e0a1a */
[C---:B------:R-:W-:Y:S01]  /*2d60*/  ISETP.GT.U32.AND P5, PT, R26.reuse, R30, PT ;  /* 0x0000001e1a00720c */ /* 0x040fe20003fa4070 */
[----:B------:R-:W-:Y:S01]  /*2d70*/  @!P4 IMAD.IADD R5, R5, 0x1, -R26 ;  /* 0x000000010505c824 */ /* 0x000fe200078e0a1a */
[----:B------:R-:W-:Y:S01]  /*2d80*/  ISETP.GE.AND P0, PT, R3, RZ, PT ;  /* 0x000000ff0300720c */ /* 0x000fe20003f06270 */
[----:B------:R-:W-:Y:S02]  /*2d90*/  VIADD R8, R27, 0x1d8 ;  /* 0x000001d81b087836 */ /* 0x000fe40000000000 */
[----:B------:R-:W-:Y:S01]  /*2da0*/  @!P3 IMAD.MOV R9, RZ, RZ, -R9 ;  /* 0x000000ffff09b224 */ /* 0x000fe200078e0a09 */
[----:B------:R-:W-:Y:S01]  /*2db0*/  ISETP.GT.U32.AND P3, PT, R26, R5, PT ;  /* 0x000000051a00720c */ /* 0x000fe20003f64070 */
[----:B------:R-:W-:Y:S01]  /*2dc0*/  IMAD.HI.U32 R3, R0, R7, RZ ;  /* 0x0000000700037227 */ /* 0x000fe200078e00ff */
[----:B------:R-:W-:-:S03]  /*2dd0*/  IABS R21, R8 ;  /* 0x0000000800157213 */ /* 0x000fc60000000000 */
[----:B------:R-:W-:Y:S02]  /*2de0*/  VIADD R4, R27, 0x1dc ;  /* 0x000001dc1b047836 */ /* 0x000fe40000000000 */
[----:B------:R-:W-:Y:S02]  /*2df0*/  IMAD.MOV R3, RZ, RZ, -R3 ;  /* 0x000000ffff037224 */ /* 0x000fe400078e0a03 */
[----:B------:R-:W-:Y:S01]  /*2e00*/  @!P5 IMAD.IADD R30, R30, 0x1, -R26 ;  /* 0x000000011e1ed824 */ /* 0x000fe200078e0a1a */
[----:B------:R-:W-:Y:S01]  /*2e10*/  IABS R31, R4 ;  /* 0x00000004001f7213 */ /* 0x000fe20000000000 */
[----:B------:R-:W-:Y:S01]  /*2e20*/  IMAD.HI.U32 R6, R0, R21, RZ ;  /* 0x0000001500067227 */ /* 0x000fe200078e00ff */
[----:B------:R-:W-:Y:S02]  /*2e30*/  ISETP.GE.AND P4, PT, R4, RZ, PT ;  /* 0x000000ff0400720c */ /* 0x000fe40003f86270 */
[C---:B------:R-:W-:Y:S01]  /*2e40*/  ISETP.GT.U32.AND P5, PT, R26.reuse, R30, PT ;  /* 0x0000001e1a00720c */ /* 0x040fe20003fa4070 */
[----:B------:R-:W-:-:S02]  /*2e50*/  IMAD R12, R26, R3, R7 ;  /* 0x000000031a0c7224 */ /* 0x000fc400078e0207 */
[----:B------:R-:W-:Y:S02]  /*2e60*/  IMAD.MOV R6, RZ, RZ, -R6 ;  /* 0x000000ffff067224 */ /* 0x000fe400078e0a06 */
[----:B------:R-:W-:Y:S01]  /*2e70*/  @!P3 IMAD.IADD R5, R5, 0x1, -R26 ;  /* 0x000000010505b824 */ /* 0x000fe200078e0a1a */
[----:B------:R-:W-:Y:S01]  /*2e80*/  ISETP.GT.U32.AND P3, PT, R26, R12, PT ;  /* 0x0000000c1a00720c */ /* 0x000fe20003f64070 */
[----:B------:R-:W-:-:S04]  /*2e90*/  IMAD.HI.U32 R4, R0, R31, RZ ;  /* 0x0000001f00047227 */ /* 0x000fc800078e00ff */
[----:B------:R-:W-:Y:S02]  /*2ea0*/  IMAD R21, R26, R6, R21 ;  /* 0x000000061a157224 */ /* 0x000fe400078e0215 */
[----:B------:R-:W-:Y:S02]  /*2eb0*/  IMAD.MOV R4, RZ, RZ, -R4 ;  /* 0x000000ffff047224 */ /* 0x000fe400078e0a04 */
[----:B------:R-:W-:Y:S01]  /*2ec0*/  @!P6 IMAD.MOV R2, RZ, RZ, -R2 ;  /* 0x000000ffff02e224 */ /* 0x000fe200078e0a02 */
[----:B------:R-:W-:Y:S01]  /*2ed0*/  ISETP.GE.AND P6, PT, R8, RZ, PT ;  /* 0x000000ff0800720c */ /* 0x000fe20003fc6270 */
[----:B------:R-:W-:Y:S01]  /*2ee0*/  @!P1 IMAD.MOV R5, RZ, RZ, -R5 ;  /* 0x000000ffff059224 */ /* 0x000fe200078e0a05 */
[C---:B------:R-:W-:Y:S01]  /*2ef0*/  ISETP.GT.U32.AND P1, PT, R26.reuse, R21, PT ;  /* 0x000000151a00720c */ /* 0x040fe20003f24070 */
[----:B------:R-:W-:Y:S02]  /*2f00*/  IMAD R31, R26, R4, R31 ;  /* 0x000000041a1f7224 */ /* 0x000fe400078e021f */
[----:B------:R-:W-:-:S02]  /*2f10*/  VIADD R8, R27, 0x1d4 ;  /* 0x000001d41b087836 */ /* 0x000fc40000000000 */
[----:B------:R-:W-:Y:S01]  /*2f20*/  @!P2 IMAD.MOV R13, RZ, RZ, -R13 ;  /* 0x000000ffff0da224 */ /* 0x000fe200078e0a0d */
[----:B------:R-:W-:Y:S01]  /*2f30*/  ISETP.GE.AND P2, PT, R10, RZ, PT ;  /* 0x000000ff0a00720c */ /* 0x000fe20003f46270 */
[--C-:B------:R-:W-:Y:S01]  /*2f40*/  @!P5 IMAD.IADD R30, R30, 0x1, -R26.reuse ;  /* 0x000000011e1ed824 */ /* 0x100fe200078e0a1a */
[----:B------:R-:W-:Y:S01]  /*2f50*/  ISETP.GT.U32.AND P5, PT, R26, R31, PT ;  /* 0x0000001f1a00720c */ /* 0x000fe20003fa4070 */
[----:B------:R-:W-:Y:S01]  /*2f60*/  @!P3 IMAD.IADD R12, R12, 0x1, -R26 ;  /* 0x000000010c0cb824 */ /* 0x000fe200078e0a1a */
[----:B------:R-:W-:Y:S01]  /*2f70*/  IABS R15, R8 ;  /* 0x00000008000f7213 */ /* 0x000fe20000000000 */
[C---:B------:R-:W-:Y:S01]  /*2f80*/  VIADD R6, R27.reuse, 0x1cc ;  /* 0x000001cc1b067836 */ /* 0x040fe20000000000 */
[----:B------:R0:W-:Y:S01]  /*2f90*/  STL [R1], R13 ;  /* 0x0000000d01007387 */ /* 0x0001e20000100800 */
[----:B------:R-:W-:Y:S01]  /*2fa0*/  VIADD R4, R27, 0x1c8 ;  /* 0x000001c81b047836 */ /* 0x000fe20000000000 */
[----:B------:R-:W-:Y:S01]  /*2fb0*/  ISETP.GT.U32.AND P3, PT, R26, R12, PT ;  /* 0x0000000c1a00720c */ /* 0x000fe20003f64070 */
[----:B------:R-:W-:Y:S01]  /*2fc0*/  IMAD.HI.U32 R7, R0, R15, RZ ;  /* 0x0000000f00077227 */ /* 0x000fe200078e00ff */
[----:B------:R-:W-:-:S02]  /*2fd0*/  IABS R23, R6 ;  /* 0x0000000600177213 */ /* 0x000fc40000000000 */
[----:B------:R-:W-:Y:S01]  /*2fe0*/  IABS R11, R4 ;  /* 0x00000004000b7213 */ /* 0x000fe20000000000 */
[----:B------:R-:W-:Y:S02]  /*2ff0*/  @!P1 IMAD.IADD R21, R21, 0x1, -R26 ;  /* 0x0000000115159824 */ /* 0x000fe400078e0a1a */
[----:B------:R-:W-:Y:S02]  /*3000*/  IMAD.MOV R7, RZ, RZ, -R7 ;  /* 0x000000ffff077224 */ /* 0x000fe400078e0a07 */
[----:B0-----:R-:W-:Y:S01]  /*3010*/  VIADD R13, R27, 0x1d0 ;  /* 0x000001d01b0d7836 */ /* 0x001fe20000000000 */
[----:B------:R-:W-:Y:S01]  /*3020*/  ISETP.GT.U32.AND P1, PT, R26, R21, PT ;  /* 0x000000151a00720c */ /* 0x000fe20003f24070 */
[----:B------:R-:W-:Y:S01]  /*3030*/  @!P2 IMAD.MOV R30, RZ, RZ, -R30 ;  /* 0x000000ffff1ea224 */ /* 0x000fe200078e0a1e */
[----:B------:R-:W-:Y:S01]  /*3040*/  ISETP.GE.AND P2, PT, R8, RZ, PT ;  /* 0x000000ff0800720c */ /* 0x000fe20003f46270 */
[----:B------:R-:W-:Y:S01]  /*3050*/  @!P5 IMAD.IADD R31, R31, 0x1, -R26 ;  /* 0x000000011f1fd824 */ /* 0x000fe200078e0a1a */
[----:B------:R-:W-:Y:S01]  /*3060*/  IABS R3, R13 ;  /* 0x0000000d00037213 */ /* 0x000fe20000000000 */
[----:B------:R-:W-:-:S02]  /*3070*/  IMAD R18, R26, R7, R15 ;  /* 0x000000071a127224 */ /* 0x000fc400078e020f */
[----:B------:R-:W-:Y:S01]  /*3080*/  IMAD.HI.U32 R8, R0, R23, RZ ;  /* 0x0000001700087227 */ /* 0x000fe200078e00ff */
[----:B------:R-:W-:-:S03]  /*3090*/  ISETP.GT.U32.AND P5, PT, R26, R31, PT ;  /* 0x0000001f1a00720c */ /* 0x000fc60003fa4070 */
[----:B------:R-:W-:-:S04]  /*30a0*/  IMAD.HI.U32 R7, R0, R3, RZ ;  /* 0x0000000300077227 */ /* 0x000fc800078e00ff */
[----:B------:R-:W-:Y:S01]  /*30b0*/  @!P3 IMAD.IADD R12, R12, 0x1, -R26 ;  /* 0x000000010c0cb824 */ /* 0x000fe200078e0a1a */
[----:B------:R-:W-:Y:S01]  /*30c0*/  ISETP.GT.U32.AND P3, PT, R26, R18, PT ;  /* 0x000000121a00720c */ /* 0x000fe20003f64070 */
[----:B------:R-:W-:-:S04]  /*30d0*/  IMAD.HI.U32 R10, R0, R11, RZ ;  /* 0x0000000b000a7227 */ /* 0x000fc800078e00ff */
[----:B------:R-:W-:Y:S02]  /*30e0*/  IMAD.MOV R14, RZ, RZ, -R8 ;  /* 0x000000ffff0e7224 */ /* 0x000fe400078e0a08 */
[----:B------:R-:W-:Y:S02]  /*30f0*/  IMAD.MOV R7, RZ, RZ, -R7 ;  /* 0x000000ffff077224 */ /* 0x000fe400078e0a07 */
[----:B------:R-:W-:Y:S02]  /*3100*/  IMAD.MOV R10, RZ, RZ, -R10 ;  /* 0x000000ffff0a7224 */ /* 0x000fe400078e0a0a */
[C---:B------:R-:W-:Y:S02]  /*3110*/  IMAD R23, R26.reuse, R14, R23 ;  /* 0x0000000e1a177224 */ /* 0x040fe400078e0217 */
[C---:B------:R-:W-:Y:S02]  /*3120*/  IMAD R8, R26.reuse, R7, R3 ;  /* 0x000000071a087224 */ /* 0x040fe400078e0203 */
[----:B------:R-:W-:-:S02]  /*3130*/  IMAD R11, R26, R10, R11 ;  /* 0x0000000a1a0b7224 */ /* 0x000fc400078e020b */
[----:B------:R-:W-:Y:S01]  /*3140*/  @!P1 IMAD.IADD R21, R21, 0x1, -R26 ;  /* 0x0000000115159824 */ /* 0x000fe200078e0a1a */
[C---:B------:R-:W-:Y:S01]  /*3150*/  ISETP.GT.U32.AND P1, PT, R26.reuse, R23, PT ;  /* 0x000000171a00720c */ /* 0x040fe20003f24070 */
[----:B------:R-:W-:Y:S02]  /*3160*/  VIADD R7, R27, 0x1c4 ;  /* 0x000001c41b077836 */ /* 0x000fe40000000000 */
[----:B------:R-:W-:Y:S01]  /*3170*/  @!P0 IMAD.MOV R12, RZ, RZ, -R12 ;  /* 0x000000ffff0c8224 */ /* 0x000fe200078e0a0c */
[C---:B------:R-:W-:Y:S01]  /*3180*/  ISETP.GT.U32.AND P0, PT, R26.reuse, R8, PT ;  /* 0x000000081a00720c */ /* 0x040fe20003f04070 */
[----:B------:R-:W-:Y:S01]  /*3190*/  @!P6 IMAD.MOV R21, RZ, RZ, -R21 ;  /* 0x000000ffff15e224 */ /* 0x000fe200078e0a15 */
[----:B------:R-:W-:Y:S01]  /*31a0*/  ISETP.GT.U32.AND P6, PT, R26, R11, PT ;  /* 0x0000000b1a00720c */ /* 0x000fe20003fc4070 */
[--C-:B------:R-:W-:Y:S01]  /*31b0*/  @!P5 IMAD.IADD R31, R31, 0x1, -R26.reuse ;  /* 0x000000011f1fd824 */ /* 0x100fe200078e0a1a */
[----:B------:R-:W-:Y:S01]  /*31c0*/  IABS R3, R7 ;  /* 0x0000000700037213 */ /* 0x000fe20000000000 */
[----:B------:R-:W-:Y:S01]  /*31d0*/  @!P3 IMAD.IADD R18, R18, 0x1, -R26 ;  /* 0x000000011212b824 */ /* 0x000fe200078e0a1a */
[----:B------:R-:W-:Y:S01]  /*31e0*/  ISETP.GE.AND P5, PT, R13, RZ, PT ;  /* 0x000000ff0d00720c */ /* 0x000fe20003fa6270 */
[----:B------:R-:W-:Y:S01]  /*31f0*/  @!P4 IMAD.MOV R31, RZ, RZ, -R31 ;  /* 0x000000ffff1fc224 */ /* 0x000fe200078e0a1f */
[----:B------:R-:W-:Y:S01]  /*3200*/  ISETP.GE.AND P4, PT, R6, RZ, PT ;  /* 0x000000ff0600720c */ /* 0x000fe20003f86270 */
[----:B------:R-:W-:Y:S01]  /*3210*/  VIADD R10, R27, 0x1c0 ;  /* 0x000001c01b0a7836 */ /* 0x000fe20000000000 */
[----:B------:R-:W-:Y:S01]  /*3220*/  ISETP.GT.U32.AND P3, PT, R26, R18, PT ;  /* 0x000000121a00720c */ /* 0x000fe20003f64070 */
[----:B------:R-:W-:-:S03]  /*3230*/  IMAD.HI.U32 R6, R0, R3, RZ ;  /* 0x0000000300067227 */ /* 0x000fc600078e00ff */
[----:B------:R-:W-:Y:S01]  /*3240*/  IABS R13, R10 ;  /* 0x0000000a000d7213 */ /* 0x000fe20000000000 */
[----:B------:R-:W-:Y:S02]  /*3250*/  @!P1 IMAD.IADD R23, R23, 0x1, -R26 ;  /* 0x0000000117179824 */ /* 0x000fe400078e0a1a */
[----:B------:R-:W-:Y:S02]  /*3260*/  IMAD.MOV R6, RZ, RZ, -R6 ;  /* 0x000000ffff067224 */ /* 0x000fe400078e0a06 */
[--C-:B------:R-:W-:Y:S01]  /*3270*/  @!P0 IMAD.IADD R8, R8, 0x1, -R26.reuse ;  /* 0x0000000108088824 */ /* 0x100fe200078e0a1a */
[----:B------:R-:W-:Y:S01]  /*3280*/  ISETP.GE.AND P0, PT, R7, RZ, PT ;  /* 0x000000ff0700720c */ /* 0x000fe20003f06270 */
[----:B------:R-:W-:Y:S01]  /*3290*/  @!P6 IMAD.IADD R11, R11, 0x1, -R26 ;  /* 0x000000010b0be824 */ /* 0x000fe200078e0a1a */
[C---:B------:R-:W-:Y:S01]  /*32a0*/  ISETP.GT.U32.AND P6, PT, R26.reuse, R23, PT ;  /* 0x000000171a00720c */ /* 0x040fe20003fc4070 */
[C---:B------:R-:W-:Y:S01]  /*32b0*/  IMAD R6, R26.reuse, R6, R3 ;  /* 0x000000061a067224 */ /* 0x040fe200078e0203 */
[----:B------:R-:W-:Y:S01]  /*32c0*/  ISETP.GT.U32.AND P1, PT, R26, R8, PT ;  /* 0x000000081a00720c */ /* 0x000fe20003f24070 */
[----:B------:R-:W-:-:S04]  /*32d0*/  IMAD.HI.U32 R3, R0, R13, RZ ;  /* 0x0000000d00037227 */ /* 0x000fc800078e00ff */
[----:B------:R-:W-:Y:S01]  /*32e0*/  @!P3 IMAD.IADD R18, R18, 0x1, -R26 ;  /* 0x000000011212b824 */ /* 0x000fe200078e0a1a */
[----:B------:R-:W-:Y:S01]  /*32f0*/  ISETP.GE.AND P3, PT, R4, RZ, PT ;  /* 0x000000ff0400720c */ /* 0x000fe20003f66270 */
[----:B------:R-:W-:Y:S02]  /*3300*/  IMAD.MOV R20, RZ, RZ, -R3 ;  /* 0x000000ffff147224 */ /* 0x000fe400078e0a03 */
[----:B------:R-:W-:Y:S01]  /*3310*/  @!P2 IMAD.MOV R18, RZ, RZ, -R18 ;  /* 0x000000ffff12a224 */ /* 0x000fe200078e0a12 */
[C---:B------:R-:W-:Y:S01]  /*3320*/  ISETP.GT.U32.AND P2, PT, R26.reuse, R11, PT ;  /* 0x0000000b1a00720c */ /* 0x040fe20003f44070 */
[C---:B------:R-:W-:Y:S02]  /*3330*/  IMAD R20, R26.reuse, R20, R13 ;  /* 0x000000141a147224 */ /* 0x040fe400078e020d */
[--C-:B------:R-:W-:Y:S02]  /*3340*/  @!P6 IMAD.IADD R23, R23, 0x1, -R26.reuse ;  /* 0x000000011717e824 */ /* 0x100fe400078e0a1a */
[C---:B------:R-:W-:Y:S01]  /*3350*/  VIADD R4, R27.reuse, 0x1bc ;  /* 0x000001bc1b047836 */ /* 0x040fe20000000000 */
[----:B------:R-:W-:Y:S01]  /*3360*/  ISETP.GT.U32.AND P6, PT, R26, R20, PT ;  /* 0x000000141a00720c */ /* 0x000fe20003fc4070 */
[----:B------:R-:W-:Y:S01]  /*3370*/  @!P1 IMAD.IADD R8, R8, 0x1, -R26 ;  /* 0x0000000108089824 */ /* 0x000fe200078e0a1a */
[----:B------:R-:W-:Y:S01]  /*3380*/  ISETP.GT.U32.AND P1, PT, R26, R6, PT ;  /* 0x000000061a00720c */ /* 0x000fe20003f24070 */
[C---:B------:R-:W-:Y:S01]  /*3390*/  VIADD R7, R27.reuse, 0x1b8 ;  /* 0x000001b81b077836 */ /* 0x040fe20000000000 */
[----:B------:R-:W-:Y:S01]  /*33a0*/  IABS R19, R4 ;  /* 0x0000000400137213 */ /* 0x000fe20000000000 */
[----:B------:R-:W-:-:S02]  /*33b0*/  VIADD R3, R27, 0x1b4 ;  /* 0x000001b41b037836 */ /* 0x000fc40000000000 */
[----:B------:R-:W-:Y:S01]  /*33c0*/  @!P2 IMAD.IADD R11, R11, 0x1, -R26 ;  /* 0x000000010b0ba824 */ /* 0x000fe200078e0a1a */
[----:B------:R-:W-:Y:S01]  /*33d0*/  IABS R13, R7 ;  /* 0x00000007000d7213 */ /* 0x000fe20000000000 */
[----:B------:R-:W-:Y:S01]  /*33e0*/  IMAD.MOV.U32 R22, RZ, RZ, R23 ;  /* 0x000000ffff167224 */ /* 0x000fe200078e0017 */
[----:B------:R-:W-:Y:S01]  /*33f0*/  ISETP.GE.AND P2, PT, R10, RZ, PT ;  /* 0x000000ff0a00720c */ /* 0x000fe20003f46270 */
[----:B------:R-:W-:Y:S01]  /*3400*/  IMAD.HI.U32 R10, R0, R19, RZ ;  /* 0x00000013000a7227 */ /* 0x000fe200078e00ff */
[----:B------:R-:W-:-:S03]  /*3410*/  IABS R15, R3 ;  /* 0x00000003000f7213 */ /* 0x000fc60000000000 */
[----:B------:R-:W-:Y:S02]  /*3420*/  @!P6 IMAD.IADD R20, R20, 0x1, -R26 ;  /* 0x000000011414e824 */ /* 0x000fe400078e0a1a */
[----:B------:R-:W-:-:S03]  /*3430*/  IMAD.HI.U32 R16, R0, R13, RZ ;  /* 0x0000000d00107227 */ /* 0x000fc600078e00ff */
[----:B------:R-:W-:Y:S01]  /*3440*/  ISETP.GT.U32.AND P6, PT, R26, R20, PT ;  /* 0x000000141a00720c */ /* 0x000fe20003fc4070 */
[----:B------:R-:W-:Y:S02]  /*3450*/  IMAD.MOV R10, RZ, RZ, -R10 ;  /* 0x000000ffff0a7224 */ /* 0x000fe400078e0a0a */
[----:B------:R-:W-:Y:S01]  /*3460*/  @!P1 IMAD.IADD R6, R6, 0x1, -R26 ;  /* 0x0000000106069824 */ /* 0x000fe200078e0a1a */
[----:B------:R-:W-:Y:S01]  /*3470*/  ISETP.GE.AND P1, PT, R4, RZ, PT ;  /* 0x000000ff0400720c */ /* 0x000fe20003f26270 */
[----:B------:R-:W-:-:S04]  /*3480*/  IMAD.HI.U32 R4, R0, R15, RZ ;  /* 0x0000000f00047227 */ /* 0x000fc800078e00ff */
[----:B------:R-:W-:Y:S02]  /*3490*/  IMAD.MOV R16, RZ, RZ, -R16 ;  /* 0x000000ffff107224 */ /* 0x000fe400078e0a10 */
[C---:B------:R-:W-:Y:S02]  /*34a0*/  IMAD R19, R26.reuse, R10, R19 ;  /* 0x0000000a1a137224 */ /* 0x040fe400078e0213 */
[----:B------:R-:W-:Y:S01]  /*34b0*/  @!P5 IMAD.MOV R8, RZ, RZ, -R8 ;  /* 0x000000ffff08d224 */ /* 0x000fe200078e0a08 */
[C---:B------:R-:W-:Y:S01]  /*34c0*/  ISETP.GT.U32.AND P5, PT, R26.reuse, R6, PT ;  /* 0x000000061a00720c */ /* 0x040fe20003fa4070 */
[----:B------:R-:W-:Y:S02]  /*34d0*/  IMAD.MOV R4, RZ, RZ, -R4 ;  /* 0x000000ffff047224 */ /* 0x000fe400078e0a04 */
[----:B------:R-:W-:Y:S02]  /*34e0*/  IMAD R16, R26, R16, R13 ;  /* 0x000000101a107224 */ /* 0x000fe400078e020d */
[----:B------:R-:W-:-:S02]  /*34f0*/  IMAD.MOV.U32 R17, RZ, RZ, R11 ;  /* 0x000000ffff117224 */ /* 0x000fc400078e000b */
[----:B------:R-:W-:Y:S01]  /*3500*/  @!P4 IMAD.MOV R22, RZ, RZ, -R22 ;  /* 0x000000ffff16c224 */ /* 0x000fe200078e0a16 */
[C---:B------:R-:W-:Y:S01]  /*3510*/  ISETP.GT.U32.AND P4, PT, R26.reuse, R19, PT ;  /* 0x000000131a00720c */ /* 0x040fe20003f84070 */
[C---:B------:R-:W-:Y:S02]  /*3520*/  IMAD R15, R26.reuse, R4, R15 ;  /* 0x000000041a0f7224 */ /* 0x040fe400078e020f */
[----:B------:R-:W-:Y:S01]  /*3530*/  @!P3 IMAD.MOV R17, RZ, RZ, -R17 ;  /* 0x000000ffff11b224 */ /* 0x000fe200078e0a11 */
[----:B------:R-:W-:Y:S01]  /*3540*/  ISETP.GT.U32.AND P3, PT, R26, R16, PT ;  /* 0x000000101a00720c */ /* 0x000fe20003f64070 */
[--C-:B------:R-:W-:Y:S01]  /*3550*/  @!P6 IMAD.IADD R20, R20, 0x1, -R26.reuse ;  /* 0x000000011414e824 */ /* 0x100fe200078e0a1a */
[----:B------:R-:W-:Y:S01]  /*3560*/  ISETP.GT.U32.AND P6, PT, R26, R15, PT ;  /* 0x0000000f1a00720c */ /* 0x000fe20003fc4070 */
[----:B------:R-:W-:Y:S01]  /*3570*/  VIADD R14, R27, 0x1b0 ;  /* 0x000001b01b0e7836 */ /* 0x000fe20000000000 */
[----:B------:R-:W-:Y:S01]  /*3580*/  STL [R1+0x48], R22 ;  /* 0x0000481601007387 */ /* 0x000fe20000100800 */
[--C-:B------:R-:W-:Y:S01]  /*3590*/  @!P5 IMAD.IADD R6, R6, 0x1, -R26.reuse ;  /* 0x000000010606d824 */ /* 0x100fe200078e0a1a */
[----:B------:R-:W-:Y:S01]  /*35a0*/  ISETP.GE.AND P5, PT, R7, RZ, PT ;  /* 0x000000ff0700720c */ /* 0x000fe20003fa6270 */
[----:B------:R-:W-:Y:S01]  /*35b0*/  VIADD R10, R27, 0x1ac ;  /* 0x000001ac1b0a7836 */ /* 0x000fe20000000000 */
[----:B------:R-:W-:Y:S01]  /*35c0*/  IABS R7, R14 ;  /* 0x0000000e00077213 */ /* 0x000fe20000000000 */
[----:B------:R-:W-:Y:S01]  /*35d0*/  @!P4 IMAD.IADD R19, R19, 0x1, -R26 ;  /* 0x000000011313c824 */ /* 0x000fe200078e0a1a */
[----:B------:R-:W-:Y:S01]  /*35e0*/  ISETP.GE.AND P4, PT, R3, RZ, PT ;  /* 0x000000ff0300720c */ /* 0x000fe20003f86270 */
[----:B------:R-:W-:Y:S01]  /*35f0*/  IMAD.MOV.U32 R11, RZ, RZ, R6 ;  /* 0x000000ffff0b7224 */ /* 0x000fe200078e0006 */
[----:B------:R-:W-:Y:S01]  /*3600*/  IABS R13, R10 ;  /* 0x0000000a000d7213 */ /* 0x000fe20000000000 */
[--C-:B------:R-:W-:Y:S01]  /*3610*/  @!P3 IMAD.IADD R16, R16, 0x1, -R26.reuse ;  /* 0x000000011010b824 */ /* 0x100fe200078e0a1a */
[----:B------:R-:W-:Y:S01]  /*3620*/  ISETP.GT.U32.AND P3, PT, R26, R19, PT ;  /* 0x000000131a00720c */ /* 0x000fe20003f64070 */
[----:B------:R-:W-:Y:S01]  /*3630*/  IMAD.HI.U32 R4, R0, R7, RZ ;  /* 0x0000000700047227 */ /* 0x000fe200078e00ff */
[----:B------:R0:W-:Y:S03]  /*3640*/  STL [R1+0x4c], R17 ;  /* 0x00004c1101007387 */ /* 0x0001e60000100800 */
[----:B------:R-:W-:Y:S01]  /*3650*/  @!P6 IMAD.IADD R15, R15, 0x1, -R26 ;  /* 0x000000010f0fe824 */ /* 0x000fe200078e0a1a */
[----:B------:R-:W-:Y:S01]  /*3660*/  ISETP.GT.U32.AND P6, PT, R26, R16, PT ;  /* 0x000000101a00720c */ /* 0x000fe20003fc4070 */
[----:B------:R-:W-:-:S02]  /*3670*/  IMAD.MOV R4, RZ, RZ, -R4 ;  /* 0x000000ffff047224 */ /* 0x000fc400078e0a04 */
[----:B------:R-:W-:-:S04]  /*3680*/  IMAD.HI.U32 R6, R0, R13, RZ ;  /* 0x0000000d00067227 */ /* 0x000fc800078e00ff */
[C---:B------:R-:W-:Y:S02]  /*3690*/  IMAD R7, R26.reuse, R4, R7 ;  /* 0x000000041a077224 */ /* 0x040fe400078e0207 */
[----:B------:R-:W-:Y:S02]  /*36a0*/  IMAD.MOV R6, RZ, RZ, -R6 ;  /* 0x000000ffff067224 */ /* 0x000fe400078e0a06 */
[--C-:B------:R-:W-:Y:S01]  /*36b0*/  @!P3 IMAD.IADD R19, R19, 0x1, -R26.reuse ;  /* 0x000000011313b824 */ /* 0x100fe200078e0a1a */
[C---:B------:R-:W-:Y:S01]  /*36c0*/  ISETP.GT.U32.AND P3, PT, R26.reuse, R7, PT ;  /* 0x000000071a00720c */ /* 0x040fe20003f64070 */
[C---:B------:R-:W-:Y:S02]  /*36d0*/  IMAD R13, R26.reuse, R6, R13 ;  /* 0x000000061a0d7224 */ /* 0x040fe400078e020d */
[----:B------:R-:W-:Y:S01]  /*36e0*/  @!P0 IMAD.MOV R11, RZ, RZ, -R11 ;  /* 0x000000ffff0b8224 */ /* 0x000fe200078e0a0b */
[----:B------:R-:W-:Y:S01]  /*36f0*/  ISETP.GT.U32.AND P0, PT, R26, R15, PT ;  /* 0x0000000f1a00720c */ /* 0x000fe20003f04070 */
[----:B------:R-:W-:Y:S01]  /*3700*/  @!P6 IMAD.IADD R16, R16, 0x1, -R26 ;  /* 0x000000011010e824 */ /* 0x000fe200078e0a1a */
[----:B------:R-:W-:Y:S01]  /*3710*/  ISETP.GT.U32.AND P6, PT, R26, R13, PT ;  /* 0x0000000d1a00720c */ /* 0x000fe20003fc4070 */
[C---:B------:R-:W-:Y:S01]  /*3720*/  VIADD R3, R27.reuse, 0x1a8 ;  /* 0x000001a81b037836 */ /* 0x040fe20000000000 */
[----:B------:R1:W-:Y:S01]  /*3730*/  STL [R1+0x68], R11 ;  /* 0x0000680b01007387 */ /* 0x0003e20000100800 */
[----:B------:R-:W-:-:S02]  /*3740*/  VIADD R4, R27, 0x1a4 ;  /* 0x000001a41b047836 */ /* 0x000fc40000000000 */
[----:B0-----:R-:W-:Y:S01]  /*3750*/  IMAD.MOV.U32 R17, RZ, RZ, R20 ;  /* 0x000000ffff117224 */ /* 0x001fe200078e0014 */
[----:B------:R-:W-:Y:S01]  /*3760*/  IABS R22, R3 ;  /* 0x0000000300167213 */ /* 0x000fe20000000000 */
[--C-:B------:R-:W-:Y:S01]  /*3770*/  @!P3 IMAD.IADD R7, R7, 0x1, -R26.reuse ;  /* 0x000000010707b824 */ /* 0x100fe200078e0a1a */
[----:B------:R-:W-:Y:S01]  /*3780*/  ISETP.GE.AND P3, PT, R10, RZ, PT ;  /* 0x000000ff0a00720c */ /* 0x000fe20003f66270 */
[----:B------:R-:W-:Y:S02]  /*3790*/  @!P2 IMAD.MOV R17, RZ, RZ, -R17 ;  /* 0x000000ffff11a224 */ /* 0x000fe400078e0a11 */
[----:B------:R-:W-:Y:S01]  /*37a0*/  IMAD.HI.U32 R24, R0, R22, RZ ;  /* 0x0000001600187227 */ /* 0x000fe200078e00ff */
[----:B-1----:R-:W-:Y:S02]  /*37b0*/  IABS R11, R4 ;  /* 0x00000004000b7213 */ /* 0x002fe40000000000 */
[----:B------:R0:W-:Y:S01]  /*37c0*/  STL [R1+0x18c], R17 ;  /* 0x00018c1101007387 */ /* 0x0001e20000100800 */
[--C-:B------:R-:W-:Y:S01]  /*37d0*/  @!P0 IMAD.IADD R15, R15, 0x1, -R26.reuse ;  /* 0x000000010f0f8824 */ /* 0x100fe200078e0a1a */
[----:B------:R-:W-:Y:S01]  /*37e0*/  ISETP.GE.AND P0, PT, R14, RZ, PT ;  /* 0x000000ff0e00720c */ /* 0x000fe20003f06270 */
[----:B------:R-:W-:Y:S01]  /*37f0*/  @!P6 IMAD.IADD R13, R13, 0x1, -R26 ;  /* 0x000000010d0de824 */ /* 0x000fe200078e0a1a */
[----:B------:R-:W-:Y:S01]  /*3800*/  ISETP.GT.U32.AND P6, PT, R26, R7, PT ;  /* 0x000000071a00720c */ /* 0x000fe20003fc4070 */
[----:B------:R-:W-:-:S02]  /*3810*/  IMAD.MOV R24, RZ, RZ, -R24 ;  /* 0x000000ffff187224 */ /* 0x000fc400078e0a18 */
[----:B------:R-:W-:-:S04]  /*3820*/  IMAD.HI.U32 R14, R0, R11, RZ ;  /* 0x0000000b000e7227 */ /* 0x000fc800078e00ff */
[----:B0-----:R-:W-:Y:S02]  /*3830*/  IMAD.MOV.U32 R17, RZ, RZ, R16 ;  /* 0x000000ffff117224 */ /* 0x001fe400078e0010 */
[C---:B------:R-:W-:Y:S02]  /*3840*/  IMAD R10, R26.reuse, R24, R22 ;  /* 0x000000181a0a7224 */ /* 0x040fe400078e0216 */
[----:B------:R-:W-:Y:S02]  /*3850*/  IMAD.MOV R14, RZ, RZ, -R14 ;  /* 0x000000ffff0e7224 */ /* 0x000fe400078e0a0e */
[----:B------:R-:W-:Y:S01]  /*3860*/  @!P5 IMAD.MOV R17, RZ, RZ, -R17 ;  /* 0x000000ffff11d224 */ /* 0x000fe200078e0a11 */
[----:B------:R-:W-:Y:S01]  /*3870*/  ISETP.GE.AND P5, PT, R3, RZ, PT ;  /* 0x000000ff0300720c */ /* 0x000fe20003fa6270 */
[----:B------:R-:W-:Y:S01]  /*3880*/  VIADD R6, R27, 0x1a0 ;  /* 0x000001a01b067836 */ /* 0x000fe20000000000 */
[----:B------:R-:W-:Y:S01]  /*3890*/  ISETP.GT.U32.AND P2, PT, R26, R10, PT ;  /* 0x0000000a1a00720c */ /* 0x000fe20003f44070 */
[----:B------:R-:W-:-:S02]  /*38a0*/  IMAD.MOV.U32 R25, RZ, RZ, R19 ;  /* 0x000000ffff197224 */ /* 0x000fc400078e0013 */
[C---:B------:R-:W-:Y:S01]  /*38b0*/  IMAD R3, R26.reuse, R14, R11 ;  /* 0x0000000e1a037224 */ /* 0x040fe200078e020b */
[----:B------:R-:W-:Y:S01]  /*38c0*/  IABS R23, R6 ;  /* 0x0000000600177213 */ /* 0x000fe20000000000 */
[----:B------:R-:W-:Y:S01]  /*38d0*/  @!P1 IMAD.MOV R25, RZ, RZ, -R25 ;  /* 0x000000ffff199224 */ /* 0x000fe200078e0a19 */
[C---:B------:R-:W-:Y:S01]  /*38e0*/  ISETP.GT.U32.AND P1, PT, R26.reuse, R13, PT ;  /* 0x0000000d1a00720c */ /* 0x040fe20003f24070 */
[----:B------:R-:W-:Y:S01]  /*38f0*/  @!P6 IMAD.IADD R7, R7, 0x1, -R26 ;  /* 0x000000010707e824 */ /* 0x000fe200078e0a1a */
[----:B------:R-:W-:Y:S01]  /*3900*/  ISETP.GT.U32.AND P6, PT, R26, R3, PT ;  /* 0x000000031a00720c */ /* 0x000fe20003fc4070 */
[----:B------:R-:W-:Y:S01]  /*3910*/  IMAD.MOV.U32 R16, RZ, RZ, R15 ;  /* 0x000000ffff107224 */ /* 0x000fe200078e000f */
[----:B------:R-:W-:Y:S01]  /*3920*/  STL [R1+0x194], R25 ;  /* 0x0001941901007387 */ /* 0x000fe20000100800 */
[----:B------:R-:W-:-:S03]  /*3930*/  IMAD.HI.U32 R15, R0, R23, RZ ;  /* 0x00000017000f7227 */ /* 0x000fc600078e00ff */
[----:B------:R-:W-:Y:S01]  /*3940*/  STL [R1+0x19c], R17 ;  /* 0x00019c1101007387 */ /* 0x000fe20000100800 */
[----:B------:R-:W-:Y:S01]  /*3950*/  @!P4 IMAD.MOV R16, RZ, RZ, -R16 ;  /* 0x000000ffff10c224 */ /* 0x000fe200078e0a10 */
[----:B------:R-:W-:Y:S01]  /*3960*/  ISETP.GE.AND P4, PT, R4, RZ, PT ;  /* 0x000000ff0400720c */ /* 0x000fe20003f86270 */
[----:B------:R-:W-:Y:S02]  /*3970*/  VIADD R4, R27, 0x19c ;  /* 0x0000019c1b047836 */ /* 0x000fe40000000000 */
[----:B------:R-:W-:Y:S01]  /*3980*/  IMAD.MOV R15, RZ, RZ, -R15 ;  /* 0x000000ffff0f7224 */ /* 0x000fe200078e0a0f */
[----:B------:R0:W-:Y:S01]  /*3990*/  STL [R1+0x1a8], R16 ;  /* 0x0001a81001007387 */ /* 0x0001e20000100800 */
[--C-:B------:R-:W-:Y:S01]  /*39a0*/  @!P2 IMAD.IADD R10, R10, 0x1, -R26.reuse ;  /* 0x000000010a0aa824 */ /* 0x100fe200078e0a1a */
[----:B------:R-:W-:Y:S01]  /*39b0*/  IABS R22, R4 ;  /* 0x0000000400167213 */ /* 0x000fe20000000000 */
[--C-:B------:R-:W-:Y:S01]  /*39c0*/  @!P1 IMAD.IADD R13, R13, 0x1, -R26.reuse ;  /* 0x000000010d0d9824 */ /* 0x100fe200078e0a1a */
[----:B------:R-:W-:Y:S01]  /*39d0*/  ISETP.GE.AND P1, PT, R6, RZ, PT ;  /* 0x000000ff0600720c */ /* 0x000fe20003f26270 */
[----:B------:R-:W-:Y:S01]  /*39e0*/  IMAD R23, R26, R15, R23 ;  /* 0x0000000f1a177224 */ /* 0x000fe200078e0217 */
[----:B------:R-:W-:Y:S01]  /*39f0*/  ISETP.GE.AND P2, PT, R4, RZ, PT ;  /* 0x000000ff0400720c */ /* 0x000fe20003f46270 */
[----:B------:R-:W-:Y:S01]  /*3a00*/  @!P6 IMAD.IADD R3, R3, 0x1, -R26 ;  /* 0x000000010303e824 */ /* 0x000fe200078e0a1a */
[----:B------:R-:W-:Y:S01]  /*3a10*/  ISETP.GT.U32.AND P6, PT, R26, R10, PT ;  /* 0x0000000a1a00720c */ /* 0x000fe20003fc4070 */
[----:B------:R-:W-:-:S02]  /*3a20*/  IMAD.MOV.U32 R14, RZ, RZ, R7 ;  /* 0x000000ffff0e7224 */ /* 0x000fc400078e0007 */
[----:B------:R-:W-:-:S04]  /*3a30*/  IMAD.HI.U32 R7, R0, R22, RZ ;  /* 0x0000001600077227 */ /* 0x000fc800078e00ff */
[----:B------:R-:W-:Y:S01]  /*3a40*/  @!P3 IMAD.MOV R13, RZ, RZ, -R13 ;  /* 0x000000ffff0db224 */ /* 0x000fe200078e0a0d */
[C---:B------:R-:W-:Y:S01]  /*3a50*/  ISETP.GT.U32.AND P3, PT, R26.reuse, R23, PT ;  /* 0x000000171a00720c */ /* 0x040fe20003f64070 */
[----:B------:R-:W-:Y:S02]  /*3a60*/  IMAD.MOV R7, RZ, RZ, -R7 ;  /* 0x000000ffff077224 */ /* 0x000fe400078e0a07 */
[C---:B------:R-:W-:Y:S02]  /*3a70*/  VIADD R6, R27.reuse, 0x198 ;  /* 0x000001981b067836 */ /* 0x040fe40000000000 */
[----:B------:R-:W-:Y:S01]  /*3a80*/  @!P0 IMAD.MOV R14, RZ, RZ, -R14 ;  /* 0x000000ffff0e8224 */ /* 0x000fe200078e0a0e */
[C---:B------:R-:W-:Y:S01]  /*3a90*/  ISETP.GT.U32.AND P0, PT, R26.reuse, R3, PT ;  /* 0x000000031a00720c */ /* 0x040fe20003f04070 */
[----:B------:R-:W-:Y:S01]  /*3aa0*/  IMAD R22, R26, R7, R22 ;  /* 0x000000071a167224 */ /* 0x000fe200078e0216 */
[----:B0-----:R-:W-:Y:S01]  /*3ab0*/  IABS R16, R6 ;  /* 0x0000000600107213 */ /* 0x001fe20000000000 */
[----:B------:R-:W-:Y:S01]  /*3ac0*/  VIADD R11, R27, 0x194 ;  /* 0x000001941b0b7836 */ /* 0x000fe20000000000 */
[----:B------:R0:W-:Y:S01]  /*3ad0*/  STL [R1+0x1b0], R14 ;  /* 0x0001b00e01007387 */ /* 0x0001e20000100800 */
[--C-:B------:R-:W-:Y:S01]  /*3ae0*/  @!P6 IMAD.IADD R10, R10, 0x1, -R26.reuse ;  /* 0x000000010a0ae824 */ /* 0x100fe200078e0a1a */
[----:B------:R-:W-:Y:S01]  /*3af0*/  ISETP.GT.U32.AND P6, PT, R26, R22, PT ;  /* 0x000000161a00720c */ /* 0x000fe20003fc4070 */
[----:B------:R-:W-:Y:S01]  /*3b00*/  @!P3 IMAD.IADD R23, R23, 0x1, -R26 ;  /* 0x000000011717b824 */ /* 0x000fe200078e0a1a */
[----:B------:R-:W-:Y:S01]  /*3b10*/  IABS R20, R11 ;  /* 0x0000000b00147213 */ /* 0x000fe20000000000 */
[----:B------:R1:W-:Y:S01]  /*3b20*/  STL [R1+0x1ac], R13 ;  /* 0x0001ac0d01007387 */ /* 0x0003e20000100800 */
[----:B------:R-:W-:Y:S01]  /*3b30*/  VIADD R4, R27, 0x190 ;  /* 0x000001901b047836 */ /* 0x000fe20000000000 */
[----:B------:R-:W-:Y:S01]  /*3b40*/  ISETP.GE.AND P3, PT, R11, RZ, PT ;  /* 0x000000ff0b00720c */ /* 0x000fe20003f66270 */
[----:B------:R-:W-:-:S02]  /*3b50*/  VIADD R15, R27, 0x18c ;  /* 0x0000018c1b0f7836 */ /* 0x000fc40000000000 */
[----:B0-----:R-:W-:Y:S01]  /*3b60*/  IMAD.MOV.U32 R14, RZ, RZ, R10 ;  /* 0x000000ffff0e7224 */ /* 0x001fe200078e000a */
[----:B------:R-:W-:Y:S01]  /*3b70*/  IABS R19, R4 ;  /* 0x0000000400137213 */ /* 0x000fe20000000000 */
[----:B------:R-:W-:-:S04]  /*3b80*/  IMAD.HI.U32 R7, R0, R20, RZ ;  /* 0x0000001400077227 */ /* 0x000fc800078e00ff */
[----:B-1----:R-:W-:-:S04]  /*3b90*/  IMAD.HI.U32 R13, R0, R16, RZ ;  /* 0x00000010000d7227 */ /* 0x002fc800078e00ff */
[----:B------:R-:W-:Y:S01]  /*3ba0*/  @!P5 IMAD.MOV R14, RZ, RZ, -R14 ;  /* 0x000000ffff0ed224 */ /* 0x000fe200078e0a0e */
[----:B------:R-:W-:Y:S01]  /*3bb0*/  ISETP.GT.U32.AND P5, PT, R26, R23, PT ;  /* 0x000000171a00720c */ /* 0x000fe20003fa4070 */
[----:B------:R-:W-:Y:S01]  /*3bc0*/  @!P0 IMAD.IADD R3, R3, 0x1, -R26 ;  /* 0x0000000103038824 */ /* 0x000fe200078e0a1a */
[----:B------:R-:W-:Y:S01]  /*3bd0*/  ISETP.GE.AND P0, PT, R6, RZ, PT ;  /* 0x000000ff0600720c */ /* 0x000fe20003f06270 */
[----:B------:R-:W-:Y:S01]  /*3be0*/  IMAD.MOV R13, RZ, RZ, -R13 ;  /* 0x000000ffff0d7224 */ /* 0x000fe200078e0a0d */
[----:B------:R-:W-:Y:S01]  /*3bf0*/  STL [R1+0x1a0], R14 ;  /* 0x0001a00e01007387 */ /* 0x000fe20000100800 */
[----:B------:R-:W-:Y:S02]  /*3c00*/  IMAD.MOV R7, RZ, RZ, -R7 ;  /* 0x000000ffff077224 */ /* 0x000fe400078e0a07 */
[----:B------:R-:W-:Y:S01]  /*3c10*/  IMAD R16, R26, R13, R16 ;  /* 0x0000000d1a107224 */ /* 0x000fe200078e0210 */
[----:B------:R-:W-:Y:S01]  /*3c20*/  IABS R13, R15 ;  /* 0x0000000f000d7213 */ /* 0x000fe20000000000 */
[----:B------:R-:W-:-:S02]  /*3c30*/  IMAD.MOV.U32 R10, RZ, RZ, R3 ;  /* 0x000000ffff0a7224 */ /* 0x000fc400078e0003 */
[----:B------:R-:W-:Y:S02]  /*3c40*/  @!P6 IMAD.IADD R22, R22, 0x1, -R26 ;  /* 0x000000011616e824 */ /* 0x000fe400078e0a1a */
[C---:B------:R-:W-:Y:S02]  /*3c50*/  IMAD R20, R26.reuse, R7, R20 ;  /* 0x000000071a147224 */ /* 0x040fe400078e0214 */
[----:B------:R-:W-:Y:S01]  /*3c60*/  @!P4 IMAD.MOV R10, RZ, RZ, -R10 ;  /* 0x000000ffff0ac224 */ /* 0x000fe200078e0a0a */
[----:B------:R-:W-:Y:S01]  /*3c70*/  ISETP.GT.U32.AND P4, PT, R26, R16, PT ;  /* 0x000000101a00720c */ /* 0x000fe20003f84070 */
[----:B------:R-:W-:Y:S01]  /*3c80*/  IMAD.HI.U32 R6, R0, R19, RZ ;  /* 0x0000001300067227 */ /* 0x000fe200078e00ff */
[C---:B------:R-:W-:Y:S02]  /*3c90*/  ISETP.GT.U32.AND P6, PT, R26.reuse, R22, PT ;  /* 0x000000161a00720c */ /* 0x040fe40003fc4070 */
[----:B------:R0:W-:Y:S01]  /*3ca0*/  STL [R1+0x1a4], R10 ;  /* 0x0001a40a01007387 */ /* 0x0001e20000100800 */
[----:B------:R-:W-:Y:S01]  /*3cb0*/  @!P5 IMAD.IADD R23, R23, 0x1, -R26 ;  /* 0x000000011717d824 */ /* 0x000fe200078e0a1a */
[----:B------:R-:W-:Y:S01]  /*3cc0*/  ISETP.GT.U32.AND P5, PT, R26, R20, PT ;  /* 0x000000141a00720c */ /* 0x000fe20003fa4070 */
[----:B------:R-:W-:-:S02]  /*3cd0*/  IMAD.MOV R6, RZ, RZ, -R6 ;  /* 0x000000ffff067224 */ /* 0x000fc400078e0a06 */
[----:B------:R-:W-:-:S04]  /*3ce0*/  IMAD.HI.U32 R24, R0, R13, RZ ;  /* 0x0000000d00187227 */ /* 0x000fc800078e00ff */
[----:B------:R-:W-:Y:S02]  /*3cf0*/  IMAD R19, R26, R6, R19 ;  /* 0x000000061a137224 */ /* 0x000fe400078e0213 */
[--C-:B------:R-:W-:Y:S01]  /*3d00*/  @!P4 IMAD.IADD R16, R16, 0x1, -R26.reuse ;  /* 0x000000011010c824 */ /* 0x100fe200078e0a1a */
[----:B------:R-:W-:Y:S01]  /*3d10*/  ISETP.GE.AND P4, PT, R4, RZ, PT ;  /* 0x000000ff0400720c */ /* 0x000fe20003f86270 */
[--C-:B------:R-:W-:Y:S01]  /*3d20*/  @!P6 IMAD.IADD R22, R22, 0x1, -R26.reuse ;  /* 0x000000011616e824 */ /* 0x100fe200078e0a1a */
[----:B------:R-:W-:Y:S01]  /*3d30*/  ISETP.GT.U32.AND P6, PT, R26, R19, PT ;  /* 0x000000131a00720c */ /* 0x000fe20003fc4070 */
[----:B------:R-:W-:Y:S01]  /*3d40*/  @!P5 IMAD.IADD R20, R20, 0x1, -R26 ;  /* 0x000000011414d824 */ /* 0x000fe200078e0a1a */
[----:B------:R-:W-:Y:S01]  /*3d50*/  ISETP.GT.U32.AND P5, PT, R26, R16, PT ;  /* 0x000000101a00720c */ /* 0x000fe20003fa4070 */
[----:B------:R-:W-:Y:S02]  /*3d60*/  VIADD R7, R27, 0x188 ;  /* 0x000001881b077836 */ /* 0x000fe40000000000 */
[----:B------:R-:W-:-:S02]  /*3d70*/  IMAD.MOV R24, RZ, RZ, -R24 ;  /* 0x000000ffff187224 */ /* 0x000fc400078e0a18 */
[----:B------:R-:W-:Y:S01]  /*3d80*/  IMAD.MOV.U32 R25, RZ, RZ, R23 ;  /* 0x000000ffff197224 */ /* 0x000fe200078e0017 */
[----:B0-----:R-:W-:Y:S01]  /*3d90*/  IABS R10, R7 ;  /* 0x00000007000a7213 */ /* 0x001fe20000000000 */
[C---:B------:R-:W-:Y:S02]  /*3da0*/  IMAD R13, R26.reuse, R24, R13 ;  /* 0x000000181a0d7224 */ /* 0x040fe400078e020d */
[----:B------:R-:W-:Y:S02]  /*3db0*/  VIADD R3, R27, 0x184 ;  /* 0x000001841b037836 */ /* 0x000fe40000000000 */
[--C-:B------:R-:W-:Y:S01]  /*3dc0*/  @!P6 IMAD.IADD R19, R19, 0x1, -R26.reuse ;  /* 0x000000011313e824 */ /* 0x100fe200078e0a1a */
[----:B------:R-:W-:Y:S01]  /*3dd0*/  ISETP.GT.U32.AND P6, PT, R26, R20, PT ;  /* 0x000000141a00720c */ /* 0x000fe20003fc4070 */
[----:B------:R-:W-:Y:S01]  /*3de0*/  VIADD R14, R27, 0x180 ;  /* 0x000001801b0e7836 */ /* 0x000fe20000000000 */
[----:B------:R-:W-:Y:S01]  /*3df0*/  IABS R11, R3 ;  /* 0x00000003000b7213 */ /* 0x000fe20000000000 */
[----:B------:R-:W-:Y:S01]  /*3e00*/  @!P5 IMAD.IADD R16, R16, 0x1, -R26 ;  /* 0x000000011010d824 */ /* 0x000fe200078e0a1a */
[C---:B------:R-:W-:Y:S01]  /*3e10*/  ISETP.GT.U32.AND P5, PT, R26.reuse, R13, PT ;  /* 0x0000000d1a00720c */ /* 0x040fe20003fa4070 */
[----:B------:R-:W-:Y:S01]  /*3e20*/  @!P1 IMAD.MOV R25, RZ, RZ, -R25 ;  /* 0x000000ffff199224 */ /* 0x000fe200078e0a19 */
[----:B------:R-:W-:Y:S01]  /*3e30*/  ISETP.GT.U32.AND P1, PT, R26, R19, PT ;  /* 0x000000131a00720c */ /* 0x000fe20003f24070 */
[----:B------:R-:W-:Y:S01]  /*3e40*/  IMAD.HI.U32 R4, R0, R10, RZ ;  /* 0x0000000a00047227 */ /* 0x000fe200078e00ff */
[----:B------:R-:W-:-:S02]  /*3e50*/  IABS R6, R14 ;  /* 0x0000000e00067213 */ /* 0x000fc40000000000 */
[----:B------:R-:W-:Y:S01]  /*3e60*/  STL [R1+0x198], R25 ;  /* 0x0001981901007387 */ /* 0x000fe20000100800 */
[----:B------:R-:W-:Y:S02]  /*3e70*/  IMAD.MOV.U32 R17, RZ, RZ, R22 ;  /* 0x000000ffff117224 */ /* 0x000fe400078e0016 */
[----:B------:R-:W-:Y:S02]  /*3e80*/  IMAD.MOV R4, RZ, RZ, -R4 ;  /* 0x000000ffff047224 */ /* 0x000fe400078e0a04 */
[----:B------:R-:W-:Y:S01]  /*3e90*/  @!P2 IMAD.MOV R17, RZ, RZ, -R17 ;  /* 0x000000ffff11a224 */ /* 0x000fe200078e0a11 */
[----:B------:R-:W-:Y:S01]  /*3ea0*/  ISETP.GE.AND P2, PT, R15, RZ, PT ;  /* 0x000000ff0f00720c */ /* 0x000fe20003f46270 */
[----:B------:R-:W-:-:S03]  /*3eb0*/  IMAD.HI.U32 R23, R0, R11, RZ ;  /* 0x0000000b00177227 */ /* 0x000fc600078e00ff */
[----:B------:R0:W-:Y:S01]  /*3ec0*/  STL [R1+0x190], R17 ;  /* 0x0001901101007387 */ /* 0x0001e20000100800 */
[----:B------:R-:W-:Y:S02]  /*3ed0*/  IMAD R10, R26, R4, R10 ;  /* 0x000000041a0a7224 */ /* 0x000fe400078e020a */
[----:B------:R-:W-:-:S04]  /*3ee0*/  IMAD.HI.U32 R22, R0, R6, RZ ;  /* 0x0000000600167227 */ /* 0x000fc800078e00ff */
[----:B------:R-:W-:Y:S02]  /*3ef0*/  IMAD.MOV R23, RZ, RZ, -R23 ;  /* 0x000000ffff177224 */ /* 0x000fe400078e0a17 */
[----:B------:R-:W-:Y:S02]  /*3f00*/  IMAD.MOV R22, RZ, RZ, -R22 ;  /* 0x000000ffff167224 */ /* 0x000fe400078e0a16 */
[--C-:B------:R-:W-:Y:S01]  /*3f10*/  @!P6 IMAD.IADD R20, R20, 0x1, -R26.reuse ;  /* 0x000000011414e824 */ /* 0x100fe200078e0a1a */
[C---:B------:R-:W-:Y:S01]  /*3f20*/  ISETP.GT.U32.AND P6, PT, R26.reuse, R10, PT ;  /* 0x0000000a1a00720c */ /* 0x040fe20003fc4070 */
[----:B------:R-:W-:Y:S02]  /*3f30*/  @!P5 IMAD.IADD R13, R13, 0x1, -R26 ;  /* 0x000000010d0dd824 */ /* 0x000fe400078e0a1a */
[----:B0-----:R-:W-:Y:S02]  /*3f40*/  IMAD.MOV.U32 R17, RZ, RZ, R16 ;  /* 0x000000ffff117224 */ /* 0x001fe400078e0010 */
[----:B------:R-:W-:Y:S01]  /*3f50*/  @!P1 IMAD.IADD R19, R19, 0x1, -R26 ;  /* 0x0000000113139824 */ /* 0x000fe200078e0a1a */
[----:B------:R-:W-:Y:S01]  /*3f60*/  ISETP.GE.AND P1, PT, R7, RZ, PT ;  /* 0x000000ff0700720c */ /* 0x000fe20003f26270 */
[----:B------:R-:W-:-:S02]  /*3f70*/  IMAD R7, R26, R23, R11 ;  /* 0x000000171a077224 */ /* 0x000fc400078e020b */
[C---:B------:R-:W-:Y:S02]  /*3f80*/  IMAD R6, R26.reuse, R22, R6 ;  /* 0x000000161a067224 */ /* 0x040fe400078e0206 */
[----:B------:R-:W-:Y:S01]  /*3f90*/  @!P0 IMAD.MOV R17, RZ, RZ, -R17 ;  /* 0x000000ffff118224 */ /* 0x000fe200078e0a11 */
[C---:B------:R-:W-:Y:S01]  /*3fa0*/  ISETP.GT.U32.AND P0, PT, R26.reuse, R13, PT ;  /* 0x0000000d1a00720c */ /* 0x040fe20003f04070 */
[----:B------:R-:W-:Y:S01]  /*3fb0*/  IMAD.MOV.U32 R23, RZ, RZ, R20 ;  /* 0x000000ffff177224 */ /* 0x000fe200078e0014 */
[C---:B------:R-:W-:Y:S01]  /*3fc0*/  ISETP.GT.U32.AND P5, PT, R26.reuse, R7, PT ;  /* 0x000000071a00720c */ /* 0x040fe20003fa4070 */
[C---:B------:R-:W-:Y:S01]  /*3fd0*/  VIADD R4, R27.reuse, 0x17c ;  /* 0x0000017c1b047836 */ /* 0x040fe20000000000 */
[----:B------:R0:W-:Y:S01]  /*3fe0*/  STL [R1+0x74], R17 ;  /* 0x0000741101007387 */ /* 0x0001e20000100800 */
[----:B------:R-:W-:Y:S01]  /*3ff0*/  @!P3 IMAD.MOV R23, RZ, RZ, -R23 ;  /* 0x000000ffff17b224 */ /* 0x000fe200078e0a17 */
[----:B------:R-:W-:Y:S01]  /*4000*/  ISETP.GT.U32.AND P3, PT, R26, R6, PT ;  /* 0x000000061a00720c */ /* 0x000fe20003f64070 */
[--C-:B------:R-:W-:Y:S01]  /*4010*/  @!P6 IMAD.IADD R10, R10, 0x1, -R26.reuse ;  /* 0x000000010a0ae824 */ /* 0x100fe200078e0a1a */
[----:B------:R-:W-:Y:S01]  /*4020*/  IABS R15, R4 ;  /* 0x00000004000f7213 */ /* 0x000fe20000000000 */
[C---:B------:R-:W-:Y:S01]  /*4030*/  VIADD R11, R27.reuse, 0x178 ;  /* 0x000001781b0b7836 */ /* 0x040fe20000000000 */
[----:B------:R-:W-:Y:S01]  /*4040*/  STL [R1+0x80], R23 ;  /* 0x0000801701007387 */ /* 0x000fe20000100800 */
[----:B------:R-:W-:Y:S01]  /*4050*/  VIADD R24, R27, 0x164 ;  /* 0x000001641b187836 */ /* 0x000fe20000000000 */
[----:B------:R-:W-:Y:S01]  /*4060*/  ISETP.GT.U32.AND P6, PT, R26, R10, PT ;  /* 0x0000000a1a00720c */ /* 0x000fe20003fc4070 */
[----:B------:R-:W-:Y:S01]  /*4070*/  @!P0 IMAD.IADD R13, R13, 0x1, -R26 ;  /* 0x000000010d0d8824 */ /* 0x000fe200078e0a1a */
[----:B------:R-:W-:Y:S01]  /*4080*/  IABS R16, R11 ;  /* 0x0000000b00107213 */ /* 0x000fe20000000000 */
[----:B0-----:R-:W-:Y:S01]  /*4090*/  IMAD.MOV.U32 R17, RZ, RZ, R19 ;  /* 0x000000ffff117224 */ /* 0x001fe200078e0013 */
[----:B------:R-:W-:Y:S01]  /*40a0*/  ISETP.GE.AND P0, PT, R14, RZ, PT ;  /* 0x000000ff0e00720c */ /* 0x000fe20003f06270 */
[----:B------:R-:W-:-:S04]  /*40b0*/  IMAD.HI.U32 R22, R0, R15, RZ ;  /* 0x0000000f00167227 */ /* 0x000fc800078e00ff */
[----:B------:R-:W-:Y:S01]  /*40c0*/  @!P4 IMAD.MOV R17, RZ, RZ, -R17 ;  /* 0x000000ffff11c224 */ /* 0x000fe200078e0a11 */
[----:B------:R-:W-:Y:S01]  /*40d0*/  ISETP.GE.AND P4, PT, R3, RZ, PT ;  /* 0x000000ff0300720c */ /* 0x000fe20003f86270 */
[----:B------:R-:W-:Y:S01]  /*40e0*/  @!P3 IMAD.IADD R6, R6, 0x1, -R26 ;  /* 0x000000010606b824 */ /* 0x000fe200078e0a1a */
[----:B------:R-:W-:Y:S01]  /*40f0*/  ISETP.GE.AND P3, PT, R4, RZ, PT ;  /* 0x000000ff0400720c */ /* 0x000fe20003f66270 */
[----:B------:R-:W-:Y:S01]  /*4100*/  IMAD.MOV R20, RZ, RZ, -R22 ;  /* 0x000000ffff147224 */ /* 0x000fe200078e0a16 */
[----:B------:R0:W-:Y:S01]  /*4110*/  STL [R1+0x84], R17 ;  /* 0x0000841101007387 */ /* 0x0001e20000100800 */
[----:B------:R-:W-:-:S04]  /*4120*/  IMAD.HI.U32 R14, R0, R16, RZ ;  /* 0x00000010000e7227 */ /* 0x000fc800078e00ff */
[----:B------:R-:W-:Y:S02]  /*4130*/  IMAD R3, R26, R20, R15 ;  /* 0x000000141a037224 */ /* 0x000fe400078e020f */
[--C-:B------:R-:W-:Y:S02]  /*4140*/  @!P5 IMAD.IADD R7, R7, 0x1, -R26.reuse ;  /* 0x000000010707d824 */ /* 0x100fe400078e0a1a */
[----:B------:R-:W-:Y:S01]  /*4150*/  @!P6 IMAD.IADD R10, R10, 0x1, -R26 ;  /* 0x000000010a0ae824 */ /* 0x000fe200078e0a1a */
[C---:B------:R-:W-:Y:S01]  /*4160*/  ISETP.GT.U32.AND P6, PT, R26.reuse, R3, PT ;  /* 0x000000031a00720c */ /* 0x040fe20003fc4070 */
[----:B0-----:R-:W-:Y:S01]  /*4170*/  IMAD.MOV.U32 R17, RZ, RZ, R13 ;  /* 0x000000ffff117224 */ /* 0x001fe200078e000d */
[C---:B------:R-:W-:Y:S01]  /*4180*/  ISETP.GT.U32.AND P5, PT, R26.reuse, R7, PT ;  /* 0x000000071a00720c */ /* 0x040fe20003fa4070 */
[----:B------:R-:W-:Y:S02]  /*4190*/  IMAD.MOV R14, RZ, RZ, -R14 ;  /* 0x000000ffff0e7224 */ /* 0x000fe400078e0a0e */
[----:B------:R-:W-:Y:S01]  /*41a0*/  @!P2 IMAD.MOV R17, RZ, RZ, -R17 ;  /* 0x000000ffff11a224 */ /* 0x000fe200078e0a11 */
[C---:B------:R-:W-:Y:S01]  /*41b0*/  ISETP.GT.U32.AND P2, PT, R26.reuse, R6, PT ;  /* 0x000000061a00720c */ /* 0x040fe20003f44070 */
[----:B------:R-:W-:-:S02]  /*41c0*/  IMAD R4, R26, R14, R16 ;  /* 0x0000000e1a047224 */ /* 0x000fc400078e0210 */
[----:B------:R-:W-:Y:S01]  /*41d0*/  @!P1 IMAD.MOV R10, RZ, RZ, -R10 ;  /* 0x000000ffff0a9224 */ /* 0x000fe200078e0a0a */
[----:B------:R-:W-:Y:S01]  /*41e0*/  STL [R1+0xa0], R17 ;  /* 0x0000a01101007387 */ /* 0x000fe20000100800 */
[----:B------:R-:W-:Y:S02]  /*41f0*/  VIADD R15, R27, 0x174 ;  /* 0x000001741b0f7836 */ /* 0x000fe40000000000 */
[--C-:B------:R-:W-:Y:S01]  /*4200*/  @!P6 IMAD.IADD R3, R3, 0x1, -R26.reuse ;  /* 0x000000010303e824 */ /* 0x100fe200078e0a1a */
[----:B------:R0:W-:Y:S01]  /*4210*/  STL [R1+0xa8], R10 ;  /* 0x0000a80a01007387 */ /* 0x0001e20000100800 */
[--C-:B------:R-:W-:Y:S01]  /*4220*/  @!P5 IMAD.IADD R7, R7, 0x1, -R26.reuse ;  /* 0x000000010707d824 */ /* 0x100fe200078e0a1a */
[----:B------:R-:W-:Y:S01]  /*4230*/  IABS R23, R15 ;  /* 0x0000000f00177213 */ /* 0x000fe20000000000 */
[C---:B------:R-:W-:Y:S01]  /*4240*/  VIADD R14, R27.reuse, 0x170 ;  /* 0x000001701b0e7836 */ /* 0x040fe20000000000 */
[----:B------:R-:W-:Y:S01]  /*4250*/  ISETP.GT.U32.AND P6, PT, R26, R3, PT ;  /* 0x000000031a00720c */ /* 0x000fe20003fc4070 */
[----:B------:R-:W-:Y:S01]  /*4260*/  @!P2 IMAD.IADD R6, R6, 0x1, -R26 ;  /* 0x000000010606a824 */ /* 0x000fe200078e0a1a */
[----:B------:R-:W-:Y:S01]  /*4270*/  ISETP.GT.U32.AND P2, PT, R26, R4, PT ;  /* 0x000000041a00720c */ /* 0x000fe20003f44070 */
[----:B------:R-:W-:Y:S01]  /*4280*/  @!P4 IMAD.MOV R7, RZ, RZ, -R7 ;  /* 0x000000ffff07c224 */ /* 0x000fe200078e0a07 */
[----:B------:R-:W-:Y:S01]  /*4290*/  ISETP.GE.AND P4, PT, R14, RZ, PT ;  /* 0x000000ff0e00720c */ /* 0x000fe20003f86270 */
[----:B------:R-:W-:Y:S01]  /*42a0*/  VIADD R13, R27, 0x16c ;  /* 0x0000016c1b0d7836 */ /* 0x000fe20000000000 */
[----:B------:R-:W-:Y:S01]  /*42b0*/  IABS R14, R14 ;  /* 0x0000000e000e7213 */ /* 0x000fe20000000000 */
[----:B0-----:R-:W-:Y:S01]  /*42c0*/  IMAD.MOV.U32 R10, RZ, RZ, R6 ;  /* 0x000000ffff0a7224 */ /* 0x001fe200078e0006 */
[----:B------:R0:W-:Y:S01]  /*42d0*/  STL [R1+0xc0], R7 ;  /* 0x0000c00701007387 */ /* 0x0001e20000100800 */
[----:B------:R-:W-:Y:S01]  /*42e0*/  ISETP.GE.AND P5, PT, R11, RZ, PT ;  /* 0x000000ff0b00720c */ /* 0x000fe20003fa6270 */
[----:B------:R-:W-:Y:S01]  /*42f0*/  VIADD R11, R27, 0x168 ;  /* 0x000001681b0b7836 */ /* 0x000fe20000000000 */
[----:B------:R-:W-:Y:S01]  /*4300*/  ISETP.GE.AND P1, PT, R15, RZ, PT ;  /* 0x000000ff0f00720c */ /* 0x000fe20003f26270 */
[----:B------:R-:W-:Y:S01]  /*4310*/  @!P0 IMAD.MOV R10, RZ, RZ, -R10 ;  /* 0x000000ffff0a8224 */ /* 0x000fe200078e0a0a */
[----:B------:R-:W-:Y:S01]  /*4320*/  ISETP.GE.AND P0, PT, R13, RZ, PT ;  /* 0x000000ff0d00720c */ /* 0x000fe20003f06270 */
[--C-:B------:R-:W-:Y:S01]  /*4330*/  @!P6 IMAD.IADD R3, R3, 0x1, -R26.reuse ;  /* 0x000000010303e824 */ /* 0x100fe200078e0a1a */
[----:B------:R-:W-:Y:S01]  /*4340*/  IABS R13, R13 ;  /* 0x0000000d000d7213 */ /* 0x000fe20000000000 */
[----:B------:R-:W-:Y:S01]  /*4350*/  @!P2 IMAD.IADD R4, R4, 0x1, -R26 ;  /* 0x000000010404a824 */ /* 0x000fe200078e0a1a */
[----:B------:R1:W-:Y:S01]  /*4360*/  STL [R1+0x188], R10 ;  /* 0x0001880a01007387 */ /* 0x0003e20000100800 */
[----:B0-----:R-:W-:Y:S01]  /*4370*/  IMAD.HI.U32 R7, R0, R14, RZ ;  /* 0x0000000e00077227 */ /* 0x001fe200078e00ff */
[----:B------:R-:W-:-:S02]  /*4380*/  ISETP.GE.AND P6, PT, R11, RZ, PT ;  /* 0x000000ff0b00720c */ /* 0x000fc40003fc6270 */
[----:B------:R-:W-:Y:S01]  /*4390*/  ISETP.GT.U32.AND P2, PT, R26, R4, PT ;  /* 0x000000041a00720c */ /* 0x000fe20003f44070 */
[----:B------:R-:W-:Y:S01]  /*43a0*/  IMAD.HI.U32 R6, R0, R13, RZ ;  /* 0x0000000d00067227 */ /* 0x000fe200078e00ff */
[----:B------:R-:W-:-:S03]  /*43b0*/  IABS R11, R11 ;  /* 0x0000000b000b7213 */ /* 0x000fc60000000000 */
[----:B------:R-:W-:Y:S02]  /*43c0*/  IMAD.MOV.U32 R15, RZ, RZ, R3 ;  /* 0x000000ffff0f7224 */ /* 0x000fe400078e0003 */
[----:B-1----:R-:W-:-:S04]  /*43d0*/  IMAD.HI.U32 R10, R0, R23, RZ ;  /* 0x00000017000a7227 */ /* 0x002fc800078e00ff */
[----:B------:R-:W-:Y:S02]  /*43e0*/  IMAD.MOV R10, RZ, RZ, -R10 ;  /* 0x000000ffff0a7224 */ /* 0x000fe400078e0a0a */
[----:B------:R-:W-:Y:S02]  /*43f0*/  IMAD.MOV R7, RZ, RZ, -R7 ;  /* 0x000000ffff077224 */ /* 0x000fe400078e0a07 */
[C---:B------:R-:W-:Y:S02]  /*4400*/  IMAD R23, R26.reuse, R10, R23 ;  /* 0x0000000a1a177224 */ /* 0x040fe400078e0217 */
[----:B------:R-:W-:Y:S02]  /*4410*/  IMAD.MOV R6, RZ, RZ, -R6 ;  /* 0x000000ffff067224 */ /* 0x000fe400078e0a06 */
[----:B------:R-:W-:Y:S01]  /*4420*/  @!P3 IMAD.MOV R15, RZ, RZ, -R15 ;  /* 0x000000ffff0fb224 */ /* 0x000fe200078e0a0f */
[----:B------:R-:W-:Y:S01]  /*4430*/  ISETP.GT.U32.AND P3, PT, R26, R23, PT ;  /* 0x000000171a00720c */ /* 0x000fe20003f64070 */
[----:B------:R-:W-:-:S02]  /*4440*/  @!P2 IMAD.IADD R4, R4, 0x1, -R26 ;  /* 0x000000010404a824 */ /* 0x000fc400078e0a1a */
[C---:B------:R-:W-:Y:S01]  /*4450*/  IMAD R14, R26.reuse, R7, R14 ;  /* 0x000000071a0e7224 */ /* 0x040fe200078e020e */
[----:B------:R0:W-:Y:S01]  /*4460*/  STL [R1+0x180], R15 ;  /* 0x0001800f01007387 */ /* 0x0001e20000100800 */
[C---:B------:R-:W-:Y:S02]  /*4470*/  IMAD R13, R26.reuse, R6, R13 ;  /* 0x000000061a0d7224 */ /* 0x040fe400078e020d */
[----:B------:R-:W-:Y:S01]  /*4480*/  IMAD.MOV.U32 R10, RZ, RZ, R4 ;  /* 0x000000ffff0a7224 */ /* 0x000fe200078e0004 */
[C---:B------:R-:W-:Y:S01]  /*4490*/  ISETP.GT.U32.AND P2, PT, R26.reuse, R14, PT ;  /* 0x0000000e1a00720c */ /* 0x040fe20003f44070 */
[----:B------:R-:W-:Y:S01]  /*44a0*/  VIADD R19, R27, 0x160 ;  /* 0x000001601b137836 */ /* 0x000fe20000000000 */
[----:B------:R-:W-:Y:S01]  /*44b0*/  IABS R4, R24 ;  /* 0x0000001800047213 */ /* 0x000fe20000000000 */
[----:B------:R-:W-:Y:S01]  /*44c0*/  @!P5 IMAD.MOV R10, RZ, RZ, -R10 ;  /* 0x000000ffff0ad224 */ /* 0x000fe200078e0a0a */
[----:B------:R-:W-:Y:S01]  /*44d0*/  ISETP.GT.U32.AND P5, PT, R26, R13, PT ;  /* 0x0000000d1a00720c */ /* 0x000fe20003fa4070 */
[----:B------:R-:W-:Y:S01]  /*44e0*/  @!P3 IMAD.IADD R23, R23, 0x1, -R26 ;  /* 0x000000011717b824 */ /* 0x000fe200078e0a1a */
[----:B------:R-:W-:Y:S01]  /*44f0*/  IABS R22, R19 ;  /* 0x0000001300167213 */ /* 0x000fe20000000000 */
[----:B------:R-:W-:Y:S01]  /*4500*/  IMAD.HI.U32 R3, R0, R11, RZ ;  /* 0x0000000b00037227 */ /* 0x000fe200078e00ff */
[----:B------:R1:W-:Y:S02]  /*4510*/  STL [R1+0x184], R10 ;  /* 0x0001840a01007387 */ /* 0x0003e40000100800 */
[----:B------:R-:W-:Y:S01]  /*4520*/  ISETP.GT.U32.AND P3, PT, R26, R23, PT ;  /* 0x000000171a00720c */ /* 0x000fe20003f64070 */
[----:B------:R-:W-:-:S02]  /*4530*/  IMAD.MOV R3, RZ, RZ, -R3 ;  /* 0x000000ffff037224 */ /* 0x000fc400078e0a03 */
[--C-:B------:R-:W-:Y:S02]  /*4540*/  @!P2 IMAD.IADD R14, R14, 0x1, -R26.reuse ;  /* 0x000000010e0ea824 */ /* 0x100fe400078e0a1a */
[C---:B------:R-:W-:Y:S02]  /*4550*/  IMAD R11, R26.reuse, R3, R11 ;  /* 0x000000031a0b7224 */ /* 0x040fe400078e020b */
[----:B------:R-:W-:Y:S01]  /*4560*/  @!P5 IMAD.IADD R13, R13, 0x1, -R26 ;  /* 0x000000010d0dd824 */ /* 0x000fe200078e0a1a */
[----:B------:R-:W-:Y:S01]  /*4570*/  ISETP.GT.U32.AND P2, PT, R26, R14, PT ;  /* 0x0000000e1a00720c */ /* 0x000fe20003f44070 */
[----:B0-----:R-:W-:-:S03]  /*4580*/  IMAD.HI.U32 R15, R0, R4, RZ ;  /* 0x00000004000f7227 */ /* 0x001fc600078e00ff */
[----:B------:R-:W-:Y:S01]  /*4590*/  ISETP.GT.U32.AND P5, PT, R26, R13, PT ;  /* 0x0000000d1a00720c */ /* 0x000fe20003fa4070 */
[----:B------:R-:W-:-:S04]  /*45a0*/  IMAD.HI.U32 R6, R0, R22, RZ ;  /* 0x0000001600067227 */ /* 0x000fc800078e00ff */
[----:B------:R-:W-:Y:S02]  /*45b0*/  IMAD.MOV R15, RZ, RZ, -R15 ;  /* 0x000000ffff0f7224 */ /* 0x000fe400078e0a0f */
[----:B------:R-:W-:Y:S02]  /*45c0*/  IMAD.MOV R6, RZ, RZ, -R6 ;  /* 0x000000ffff067224 */ /* 0x000fe400078e0a06 */
[----:B------:R-:W-:Y:S01]  /*45d0*/  @!P3 IMAD.IADD R23, R23, 0x1, -R26 ;  /* 0x000000011717b824 */ /* 0x000fe200078e0a1a */
[C---:B------:R-:W-:Y:S01]  /*45e0*/  ISETP.GT.U32.AND P3, PT, R26.reuse, R11, PT ;  /* 0x0000000b1a00720c */ /* 0x040fe20003f64070 */
[C---:B------:R-:W-:Y:S02]  /*45f0*/  IMAD R4, R26.reuse, R15, R4 ;  /* 0x0000000f1a047224 */ /* 0x040fe400078e0204 */
[----:B------:R-:W-:Y:S02]  /*4600*/  IMAD R22, R26, R6, R22 ;  /* 0x000000061a167224 */ /* 0x000fe400078e0216 */
[--C-:B------:R-:W-:Y:S01]  /*4610*/  @!P2 IMAD.IADD R14, R14, 0x1, -R26.reuse ;  /* 0x000000010e0ea824 */ /* 0x100fe200078e0a1a */
[C---:B------:R-:W-:Y:S01]  /*4620*/  ISETP.GT.U32.AND P2, PT, R26.reuse, R4, PT ;  /* 0x000000041a00720c */ /* 0x040fe20003f44070 */
[----:B------:R-:W-:Y:S01]  /*4630*/  @!P5 IMAD.IADD R13, R13, 0x1, -R26 ;  /* 0x000000010d0dd824 */ /* 0x000fe200078e0a1a */
[----:B------:R-:W-:Y:S01]  /*4640*/  ISETP.GT.U32.AND P5, PT, R26, R22, PT ;  /* 0x000000161a00720c */ /* 0x000fe20003fa4070 */
[----:B------:R-:W-:-:S02]  /*4650*/  VIADD R3, R27, 0x15c ;  /* 0x0000015c1b037836 */ /* 0x000fc40000000000 */
[----:B------:R-:W-:Y:S02]  /*4660*/  VIADD R6, R27, 0x154 ;  /* 0x000001541b067836 */ /* 0x000fe40000000000 */
[----:B------:R-:W-:Y:S01]  /*4670*/  IMAD.MOV.U32 R17, RZ, RZ, R23 ;  /* 0x000000ffff117224 */ /* 0x000fe200078e0017 */
[----:B-1----:R-:W-:Y:S01]  /*4680*/  IABS R10, R3 ;  /* 0x00000003000a7213 */ /* 0x002fe20000000000 */
[--C-:B------:R-:W-:Y:S01]  /*4690*/  @!P3 IMAD.IADD R11, R11, 0x1, -R26.reuse ;  /* 0x000000010b0bb824 */ /* 0x100fe200078e0a1a */
[----:B------:R-:W-:Y:S01]  /*46a0*/  IABS R23, R6 ;  /* 0x0000000600177213 */ /* 0x000fe20000000000 */
[----:B------:R-:W-:Y:S01]  /*46b0*/  VIADD R7, R27, 0x158 ;  /* 0x000001581b077836 */ /* 0x000fe20000000000 */
[----:B------:R-:W-:Y:S01]  /*46c0*/  ISETP.GE.AND P3, PT, R24, RZ, PT ;  /* 0x000000ff1800720c */ /* 0x000fe20003f66270 */
[----:B------:R-:W-:Y:S01]  /*46d0*/  @!P1 IMAD.MOV R17, RZ, RZ, -R17 ;  /* 0x000000ffff119224 */ /* 0x000fe200078e0a11 */
[----:B------:R-:W-:Y:S01]  /*46e0*/  ISETP.GT.U32.AND P1, PT, R26, R11, PT ;  /* 0x0000000b1a00720c */ /* 0x000fe20003f24070 */
[--C-:B------:R-:W-:Y:S01]  /*46f0*/  @!P2 IMAD.IADD R4, R4, 0x1, -R26.reuse ;  /* 0x000000010404a824 */ /* 0x100fe200078e0a1a */
[----:B------:R-:W-:Y:S01]  /*4700*/  IABS R20, R7 ;  /* 0x0000000700147213 */ /* 0x000fe20000000000 */
[----:B------:R-:W-:Y:S01]  /*4710*/  @!P5 IMAD.IADD R22, R22, 0x1, -R26 ;  /* 0x000000011616d824 */ /* 0x000fe200078e0a1a */
[----:B------:R-:W-:Y:S01]  /*4720*/  ISETP.GE.AND P2, PT, R19, RZ, PT ;  /* 0x000000ff1300720c */ /* 0x000fe20003f46270 */
[----:B------:R-:W-:Y:S01]  /*4730*/  IMAD.HI.U32 R16, R0, R10, RZ ;  /* 0x0000000a00107227 */ /* 0x000fe200078e00ff */
[----:B------:R0:W-:Y:S02]  /*4740*/  STL [R1+0xc8], R17 ;  /* 0x0000c81101007387 */ /* 0x0001e40000100800 */
[----:B------:R-:W-:Y:S01]  /*4750*/  ISETP.GT.U32.AND P5, PT, R26, R22, PT ;  /* 0x000000161a00720c */ /* 0x000fe20003fa4070 */
[----:B------:R-:W-:-:S02]  /*4760*/  IMAD.MOV.U32 R19, RZ, RZ, R23 ;  /* 0x000000ffff137224 */ /* 0x000fc400078e0017 */
[----:B------:R-:W-:-:S04]  /*4770*/  IMAD.HI.U32 R15, R0, R20, RZ ;  /* 0x00000014000f7227 */ /* 0x000fc800078e00ff */
[----:B------:R-:W-:Y:S02]  /*4780*/  IMAD.MOV R16, RZ, RZ, -R16 ;  /* 0x000000ffff107224 */ /* 0x000fe400078e0a10 */
[----:B0-----:R-:W-:Y:S02]  /*4790*/  IMAD.MOV.U32 R17, RZ, RZ, R14 ;  /* 0x000000ffff117224 */ /* 0x001fe400078e000e */
[----:B------:R-:W-:-:S04]  /*47a0*/  IMAD.HI.U32 R14, R0, R19, RZ ;  /* 0x00000013000e7227 */ /* 0x000fc800078e00ff */
[----:B------:R-:W-:Y:S02]  /*47b0*/  IMAD.MOV R15, RZ, RZ, -R15 ;  /* 0x000000ffff0f7224 */ /* 0x000fe400078e0a0f */
[C---:B------:R-:W-:Y:S02]  /*47c0*/  IMAD R10, R26.reuse, R16, R10 ;  /* 0x000000101a0a7224 */ /* 0x040fe400078e020a */
[----:B------:R-:W-:Y:S02]  /*47d0*/  @!P1 IMAD.IADD R11, R11, 0x1, -R26 ;  /* 0x000000010b0b9824 */ /* 0x000fe400078e0a1a */
[----:B------:R-:W-:Y:S01]  /*47e0*/  IMAD.MOV R14, RZ, RZ, -R14 ;  /* 0x000000ffff0e7224 */ /* 0x000fe200078e0a0e */
[C---:B------:R-:W-:Y:S01]  /*47f0*/  ISETP.GT.U32.AND P1, PT, R26.reuse, R10, PT ;  /* 0x0000000a1a00720c */ /* 0x040fe20003f24070 */
[----:B------:R-:W-:Y:S02]  /*4800*/  IMAD R20, R26, R15, R20 ;  /* 0x0000000f1a147224 */ /* 0x000fe400078e0214 */
[----:B------:R-:W-:-:S02]  /*4810*/  IMAD.MOV.U32 R15, RZ, RZ, R11 ;  /* 0x000000ffff0f7224 */ /* 0x000fc400078e000b */
[C---:B------:R-:W-:Y:S02]  /*4820*/  IMAD R19, R26.reuse, R14, R19 ;  /* 0x0000000e1a137224 */ /* 0x040fe400078e0213 */
[----:B------:R-:W-:Y:S01]  /*4830*/  @!P4 IMAD.MOV R17, RZ, RZ, -R17 ;  /* 0x000000ffff11c224 */ /* 0x000fe200078e0a11 */
[C---:B------:R-:W-:Y:S01]  /*4840*/  ISETP.GT.U32.AND P4, PT, R26.reuse, R4, PT ;  /* 0x000000041a00720c */ /* 0x040fe20003f84070 */
[----:B------:R-:W-:Y:S01]  /*4850*/  @!P0 IMAD.MOV R13, RZ, RZ, -R13 ;  /* 0x000000ffff0d8224 */ /* 0x000fe200078e0a0d */
[----:B------:R-:W-:Y:S01]  /*4860*/  ISETP.GE.AND P0, PT, R3, RZ, PT ;  /* 0x000000ff0300720c */ /* 0x000fe20003f06270 */
[----:B------:R-:W-:Y:S01]  /*4870*/  @!P6 IMAD.MOV R15, RZ, RZ, -R15 ;  /* 0x000000ffff0fe224 */ /* 0x000fe200078e0a0f */
[----:B------:R-:W-:Y:S01]  /*4880*/  ISETP.GT.U32.AND P6, PT, R26, R20, PT ;  /* 0x000000141a00720c */ /* 0x000fe20003fc4070 */
[----:B------:R-:W-:Y:S01]  /*4890*/  @!P5 IMAD.IADD R22, R22, 0x1, -R26 ;  /* 0x000000011616d824 */ /* 0x000fe200078e0a1a */
[----:B------:R-:W-:Y:S01]  /*48a0*/  ISETP.GT.U32.AND P5, PT, R26, R19, PT ;  /* 0x000000131a00720c */ /* 0x000fe20003fa4070 */
[----:B------:R-:W-:Y:S01]  /*48b0*/  STL [R1+0xd0], R17 ;  /* 0x0000d01101007387 */ /* 0x000fe20000100800 */
[----:B------:R-:W-:-:S02]  /*48c0*/  VIADD R3, R27, 0x150 ;  /* 0x000001501b037836 */ /* 0x000fc40000000000 */
[--C-:B------:R-:W-:Y:S01]  /*48d0*/  @!P1 IMAD.IADD R10, R10, 0x1, -R26.reuse ;  /* 0x000000010a0a9824 */ /* 0x100fe200078e0a1a */
[----:B------:R0:W-:Y:S01]  /*48e0*/  STL [R1+0xe4], R13 ;  /* 0x0000e40d01007387 */ /* 0x0001e20000100800 */
[----:B------:R-:W-:Y:S01]  /*48f0*/  ISETP.GE.AND P1, PT, R6, RZ, PT ;  /* 0x000000ff0600720c */ /* 0x000fe20003f26270 */
[--C-:B------:R-:W-:Y:S01]  /*4900*/  @!P4 IMAD.IADD R4, R4, 0x1, -R26.reuse ;  /* 0x000000010404c824 */ /* 0x100fe200078e0a1a */
[----:B------:R-:W-:Y:S01]  /*4910*/  IABS R11, R3 ;  /* 0x00000003000b7213 */ /* 0x000fe20000000000 */
[----:B------:R-:W-:Y:S01]  /*4920*/  VIADD R16, R27, 0x148 ;  /* 0x000001481b107836 */ /* 0x000fe20000000000 */
[----:B------:R-:W-:Y:S01]  /*4930*/  ISETP.GE.AND P4, PT, R7, RZ, PT ;  /* 0x000000ff0700720c */ /* 0x000fe20003f86270 */
[--C-:B------:R-:W-:Y:S01]  /*4940*/  @!P6 IMAD.IADD R20, R20, 0x1, -R26.reuse ;  /* 0x000000011414e824 */ /* 0x100fe200078e0a1a */
[----:B------:R-:W-:Y:S01]  /*4950*/  ISETP.GT.U32.AND P6, PT, R26, R10, PT ;  /* 0x0000000a1a00720c */ /* 0x000fe20003fc4070 */
[----:B------:R-:W-:Y:S01]  /*4960*/  @!P5 IMAD.IADD R19, R19, 0x1, -R26 ;  /* 0x000000011313d824 */ /* 0x000fe200078e0a1a */
[----:B------:R1:W-:Y:S01]  /*4970*/  STL [R1+0xec], R15 ;  /* 0x0000ec0f01007387 */ /* 0x0003e20000100800 */
[----:B0-----:R-:W-:-:S02]  /*4980*/  VIADD R13, R27, 0x14c ;  /* 0x0000014c1b0d7836 */ /* 0x001fc40000000000 */
[----:B------:R-:W-:Y:S01]  /*4990*/  IMAD.MOV.U32 R14, RZ, RZ, R4 ;  /* 0x000000ffff0e7224 */ /* 0x000fe200078e0004 */
[----:B------:R-:W-:Y:S01]  /*49a0*/  ISETP.GT.U32.AND P5, PT, R26, R19, PT ;  /* 0x000000131a00720c */ /* 0x000fe20003fa4070 */
[----:B------:R-:W-:Y:S01]  /*49b0*/  IMAD.HI.U32 R7, R0, R11, RZ ;  /* 0x0000000b00077227 */ /* 0x000fe200078e00ff */
[----:B------:R-:W-:-:S03]  /*49c0*/  IABS R6, R13 ;  /* 0x0000000d00067213 */ /* 0x000fc60000000000 */
[----:B------:R-:W-:Y:S01]  /*49d0*/  IMAD.MOV R7, RZ, RZ, -R7 ;  /* 0x000000ffff077224 */ /* 0x000fe200078e0a07 */
[----:B-1----:R-:W-:Y:S01]  /*49e0*/  IABS R15, R16 ;  /* 0x00000010000f7213 */ /* 0x002fe20000000000 */
[----:B------:R-:W-:Y:S02]  /*49f0*/  IMAD.MOV.U32 R4, RZ, RZ, R6 ;  /* 0x000000ffff047224 */ /* 0x000fe400078e0006 */
[----:B------:R-:W-:Y:S02]  /*4a00*/  IMAD R11, R26, R7, R11 ;  /* 0x000000071a0b7224 */ /* 0x000fe400078e020b */
[----:B------:R-:W-:-:S04]  /*4a10*/  IMAD.HI.U32 R6, R0, R4, RZ ;  /* 0x0000000400067227 */ /* 0x000fc800078e00ff */
[----:B------:R-:W-:Y:S02]  /*4a20*/  IMAD.MOV R6, RZ, RZ, -R6 ;  /* 0x000000ffff067224 */ /* 0x000fe400078e0a06 */
[----:B------:R-:W-:Y:S01]  /*4a30*/  @!P6 IMAD.IADD R10, R10, 0x1, -R26 ;  /* 0x000000010a0ae824 */ /* 0x000fe200078e0a1a */
[C---:B------:R-:W-:Y:S01]  /*4a40*/  ISETP.GT.U32.AND P6, PT, R26.reuse, R11, PT ;  /* 0x0000000b1a00720c */ /* 0x040fe20003fc4070 */
[C---:B------:R-:W-:Y:S02]  /*4a50*/  IMAD R4, R26.reuse, R6, R4 ;  /* 0x000000061a047224 */ /* 0x040fe400078e0204 */
[----:B------:R-:W-:Y:S01]  /*4a60*/  @!P3 IMAD.MOV R14, RZ, RZ, -R14 ;  /* 0x000000ffff0eb224 */ /* 0x000fe200078e0a0e */
[C---:B------:R-:W-:Y:S01]  /*4a70*/  ISETP.GT.U32.AND P3, PT, R26.reuse, R20, PT ;  /* 0x000000141a00720c */ /* 0x040fe20003f64070 */
[----:B------:R-:W-:Y:S01]  /*4a80*/  @!P5 IMAD.IADD R19, R19, 0x1, -R26 ;  /* 0x000000011313d824 */ /* 0x000fe200078e0a1a */
[----:B------:R-:W-:Y:S01]  /*4a90*/  ISETP.GT.U32.AND P5, PT, R26, R4, PT ;  /* 0x000000041a00720c */ /* 0x000fe20003fa4070 */
[----:B------:R-:W-:Y:S01]  /*4aa0*/  IMAD.HI.U32 R6, R0, R15, RZ ;  /* 0x0000000f00067227 */ /* 0x000fe200078e00ff */
[----:B------:R0:W-:Y:S03]  /*4ab0*/  STL [R1+0x100], R14 ;  /* 0x0001000e01007387 */ /* 0x0001e60000100800 */
[----:B------:R-:W-:-:S02]  /*4ac0*/  IMAD.MOV R6, RZ, RZ, -R6 ;  /* 0x000000ffff067224 */ /* 0x000fc400078e0a06 */
[--C-:B------:R-:W-:Y:S01]  /*4ad0*/  @!P6 IMAD.IADD R11, R11, 0x1, -R26.reuse ;  /* 0x000000010b0be824 */ /* 0x100fe200078e0a1a */
[----:B------:R-:W-:Y:S01]  /*4ae0*/  ISETP.GE.AND P6, PT, R13, RZ, PT ;  /* 0x000000ff0d00720c */ /* 0x000fe20003fc6270 */
[----:B------:R-:W-:Y:S02]  /*4af0*/  IMAD R15, R26, R6, R15 ;  /* 0x000000061a0f7224 */ /* 0x000fe400078e020f */
[--C-:B------:R-:W-:Y:S01]  /*4b00*/  @!P3 IMAD.IADD R20, R20, 0x1, -R26.reuse ;  /* 0x000000011414b824 */ /* 0x100fe200078e0a1a */
[----:B------:R-:W-:Y:S01]  /*4b10*/  ISETP.GE.AND P3, PT, R3, RZ, PT ;  /* 0x000000ff0300720c */ /* 0x000fe20003f66270 */
[C---:B0-----:R-:W-:Y:S02]  /*4b20*/  VIADD R14, R27.reuse, 0x144 ;  /* 0x000001441b0e7836 */ /* 0x041fe40000000000 */
[C---:B------:R-:W-:Y:S02]  /*4b30*/  VIADD R3, R27.reuse, 0x140 ;  /* 0x000001401b037836 */ /* 0x040fe40000000000 */
[----:B------:R-:W-:Y:S01]  /*4b40*/  @!P5 IMAD.IADD R4, R4, 0x1, -R26 ;  /* 0x000000010404d824 */ /* 0x000fe200078e0a1a */
[----:B------:R-:W-:Y:S01]  /*4b50*/  IABS R24, R14 ;  /* 0x0000000e00187213 */ /* 0x000fe20000000000 */
[----:B------:R-:W-:Y:S01]  /*4b60*/  IMAD.MOV.U32 R17, RZ, RZ, R10 ;  /* 0x000000ffff117224 */ /* 0x000fe200078e000a */
[----:B------:R-:W-:Y:S01]  /*4b70*/  ISETP.GT.U32.AND P5, PT, R26, R11, PT ;  /* 0x0000000b1a00720c */ /* 0x000fe20003fa4070 */
[----:B------:R-:W-:Y:S01]  /*4b80*/  VIADD R13, R27, 0x13c ;  /* 0x0000013c1b0d7836 */ /* 0x000fe20000000000 */
[----:B------:R-:W-:Y:S01]  /*4b90*/  IABS R6, R3 ;  /* 0x0000000300067213 */ /* 0x000fe20000000000 */
[----:B------:R-:W-:-:S04]  /*4ba0*/  IMAD.HI.U32 R7, R0, R24, RZ ;  /* 0x0000001800077227 */ /* 0x000fc800078e00ff */
[----:B------:R-:W-:Y:S02]  /*4bb0*/  IMAD.MOV R7, RZ, RZ, -R7 ;  /* 0x000000ffff077224 */ /* 0x000fe400078e0a07 */
[----:B------:R-:W-:Y:S01]  /*4bc0*/  @!P2 IMAD.MOV R22, RZ, RZ, -R22 ;  /* 0x000000ffff16a224 */ /* 0x000fe200078e0a16 */
[C---:B------:R-:W-:Y:S01]  /*4bd0*/  ISETP.GT.U32.AND P2, PT, R26.reuse, R4, PT ;  /* 0x000000041a00720c */ /* 0x040fe20003f44070 */
[----:B------:R-:W-:Y:S01]  /*4be0*/  @!P0 IMAD.MOV R17, RZ, RZ, -R17 ;  /* 0x000000ffff118224 */ /* 0x000fe200078e0a11 */
[C---:B------:R-:W-:Y:S01]  /*4bf0*/  ISETP.GT.U32.AND P0, PT, R26.reuse, R15, PT ;  /* 0x0000000f1a00720c */ /* 0x040fe20003f04070 */
[----:B------:R-:W-:Y:S01]  /*4c00*/  IMAD R24, R26, R7, R24 ;  /* 0x000000071a187224 */ /* 0x000fe200078e0218 */
[----:B------:R-:W-:Y:S01]  /*4c10*/  IABS R7, R13 ;  /* 0x0000000d00077213 */ /* 0x000fe20000000000 */
[----:B------:R-:W-:Y:S01]  /*4c20*/  IMAD.HI.U32 R10, R0, R6, RZ ;  /* 0x00000006000a7227 */ /* 0x000fe200078e00ff */
[----:B------:R-:W-:Y:S03]  /*4c30*/  STL [R1+0x108], R22 ;  /* 0x0001081601007387 */ /* 0x000fe60000100800 */
[----:B------:R-:W-:Y:S01]  /*4c40*/  @!P4 IMAD.MOV R20, RZ, RZ, -R20 ;  /* 0x000000ffff14c224 */ /* 0x000fe200078e0a14 */
[----:B------:R0:W-:Y:S01]  /*4c50*/  STL [R1+0x110], R17 ;  /* 0x0001101101007387 */ /* 0x0001e20000100800 */
[----:B------:R-:W-:Y:S01]  /*4c60*/  @!P5 IMAD.IADD R11, R11, 0x1, -R26 ;  /* 0x000000010b0bd824 */ /* 0x000fe200078e0a1a */
[----:B------:R-:W-:Y:S01]  /*4c70*/  ISETP.GT.U32.AND P4, PT, R26, R24, PT ;  /* 0x000000181a00720c */ /* 0x000fe20003f84070 */
[----:B------:R-:W-:Y:S01]  /*4c80*/  IMAD.MOV R10, RZ, RZ, -R10 ;  /* 0x000000ffff0a7224 */ /* 0x000fe200078e0a0a */
[----:B------:R1:W-:Y:S01]  /*4c90*/  STL [R1+0x118], R20 ;  /* 0x0001181401007387 */ /* 0x0003e20000100800 */
[----:B------:R-:W-:Y:S01]  /*4ca0*/  @!P2 IMAD.IADD R4, R4, 0x1, -R26 ;  /* 0x000000010404a824 */ /* 0x000fe200078e0a1a */
[----:B------:R-:W-:Y:S01]  /*4cb0*/  ISETP.GE.AND P2, PT, R3, RZ, PT ;  /* 0x000000ff0300720c */ /* 0x000fe20003f46270 */
[----:B------:R-:W-:Y:S01]  /*4cc0*/  IMAD R6, R26, R10, R6 ;  /* 0x0000000a1a067224 */ /* 0x000fe200078e0206 */
[----:B------:R-:W-:Y:S01]  /*4cd0*/  ISETP.GE.AND P5, PT, R14, RZ, PT ;  /* 0x000000ff0e00720c */ /* 0x000fe20003fa6270 */
[----:B------:R-:W-:-:S02]  /*4ce0*/  @!P0 IMAD.IADD R15, R15, 0x1, -R26 ;  /* 0x000000010f0f8824 */ /* 0x000fc400078e0a1a */
[----:B0-----:R-:W-:Y:S02]  /*4cf0*/  IMAD.MOV.U32 R17, RZ, RZ, R19 ;  /* 0x000000ffff117224 */ /* 0x001fe400078e0013 */
[----:B------:R-:W-:Y:S01]  /*4d00*/  IMAD.HI.U32 R19, R0, R7, RZ ;  /* 0x0000000700137227 */ /* 0x000fe200078e00ff */
[----:B------:R-:W-:-:S03]  /*4d10*/  ISETP.GT.U32.AND P0, PT, R26, R15, PT ;  /* 0x0000000f1a00720c */ /* 0x000fc60003f04070 */
[----:B------:R-:W-:Y:S01]  /*4d20*/  @!P1 IMAD.MOV R17, RZ, RZ, -R17 ;  /* 0x000000ffff119224 */ /* 0x000fe200078e0a11 */
[----:B------:R-:W-:Y:S01]  /*4d30*/  ISETP.GE.AND P1, PT, R16, RZ, PT ;  /* 0x000000ff1000720c */ /* 0x000fe20003f26270 */
[----:B-1----:R-:W-:Y:S02]  /*4d40*/  IMAD.MOV.U32 R20, RZ, RZ, R11 ;  /* 0x000000ffff147224 */ /* 0x002fe400078e000b */
[----:B------:R-:W-:Y:S01]  /*4d50*/  IMAD.MOV R19, RZ, RZ, -R19 ;  /* 0x000000ffff137224 */ /* 0x000fe200078e0a13 */
[----:B------:R0:W-:Y:S01]  /*4d60*/  STL [R1+0x128], R17 ;  /* 0x0001281101007387 */ /* 0x0001e20000100800 */
[----:B------:R-:W-:Y:S01]  /*4d70*/  @!P3 IMAD.MOV R20, RZ, RZ, -R20 ;  /* 0x000000ffff14b224 */ /* 0x000fe200078e0a14 */
[C---:B------:R-:W-:Y:S01]  /*4d80*/  ISETP.GT.U32.AND P3, PT, R26.reuse, R6, PT ;  /* 0x000000061a00720c */ /* 0x040fe20003f64070 */
[----:B------:R-:W-:Y:S02]  /*4d90*/  IMAD R7, R26, R19, R7 ;  /* 0x000000131a077224 */ /* 0x000fe400078e0207 */
[----:B------:R-:W-:Y:S01]  /*4da0*/  @!P4 IMAD.IADD R24, R24, 0x1, -R26 ;  /* 0x000000011818c824 */ /* 0x000fe200078e0a1a */
[----:B------:R1:W-:Y:S01]  /*4db0*/  STL [R1+0x138], R20 ;  /* 0x0001381401007387 */ /* 0x0003e20000100800 */
[----:B------:R-:W-:-:S02]  /*4dc0*/  VIADD R3, R27, 0x138 ;  /* 0x000001381b037836 */ /* 0x000fc40000000000 */
[----:B------:R-:W-:Y:S01]  /*4dd0*/  VIADD R10, R27, 0x134 ;  /* 0x000001341b0a7836 */ /* 0x000fe20000000000 */
[C---:B------:R-:W-:Y:S01]  /*4de0*/  ISETP.GT.U32.AND P4, PT, R26.reuse, R24, PT ;  /* 0x000000181a00720c */ /* 0x040fe20003f84070 */
[----:B0-----:R-:W-:Y:S01]  /*4df0*/  IMAD.MOV.U32 R17, RZ, RZ, R4 ;  /* 0x000000ffff117224 */ /* 0x001fe200078e0004 */
[----:B------:R-:W-:Y:S01]  /*4e00*/  IABS R11, R3 ;  /* 0x00000003000b7213 */ /* 0x000fe20000000000 */
[--C-:B------:R-:W-:Y:S01]  /*4e10*/  @!P0 IMAD.IADD R15, R15, 0x1, -R26.reuse ;  /* 0x000000010f0f8824 */ /* 0x100fe200078e0a1a */
[----:B------:R-:W-:Y:S01]  /*4e20*/  ISETP.GE.AND P0, PT, R13, RZ, PT ;  /* 0x000000ff0d00720c */ /* 0x000fe20003f06270 */
[----:B------:R-:W-:Y:S01]  /*4e30*/  @!P6 IMAD.MOV R17, RZ, RZ, -R17 ;  /* 0x000000ffff11e224 */ /* 0x000fe200078e0a11 */
[----:B------:R-:W-:Y:S01]  /*4e40*/  ISETP.GT.U32.AND P6, PT, R26, R7, PT ;  /* 0x000000071a00720c */ /* 0x000fe20003fc4070 */
[----:B------:R-:W-:Y:S01]  /*4e50*/  @!P3 IMAD.IADD R6, R6, 0x1, -R26 ;  /* 0x000000010606b824 */ /* 0x000fe200078e0a1a */
[----:B------:R-:W-:Y:S01]  /*4e60*/  IABS R4, R10 ;  /* 0x0000000a00047213 */ /* 0x000fe20000000000 */
[----:B------:R-:W-:Y:S01]  /*4e70*/  IMAD.HI.U32 R13, R0, R11, RZ ;  /* 0x0000000b000d7227 */ /* 0x000fe200078e00ff */
[----:B------:R0:W-:Y:S02]  /*4e80*/  STL [R1+0x140], R17 ;  /* 0x0001401101007387 */ /* 0x0001e40000100800 */
[----:B------:R-:W-:Y:S01]  /*4e90*/  ISETP.GT.U32.AND P3, PT, R26, R6, PT ;  /* 0x000000061a00720c */ /* 0x000fe20003f64070 */
[----:B------:R-:W-:-:S02]  /*4ea0*/  IMAD.MOV.U32 R16, RZ, RZ, R15 ;  /* 0x000000ffff107224 */ /* 0x000fc400078e000f */
[----:B------:R-:W-:Y:S02]  /*4eb0*/  VIADD R14, R27, 0x130 ;  /* 0x000001301b0e7836 */ /* 0x000fe40000000000 */
[--C-:B------:R-:W-:Y:S01]  /*4ec0*/  @!P4 IMAD.IADD R24, R24, 0x1, -R26.reuse ;  /* 0x000000011818c824 */ /* 0x100fe200078e0a1a */
[----:B------:R-:W-:Y:S01]  /*4ed0*/  ISETP.GE.AND P4, PT, R3, RZ, PT ;  /* 0x000000ff0300720c */ /* 0x000fe20003f86270 */
[----:B------:R-:W-:Y:S01]  /*4ee0*/  @!P6 IMAD.IADD R7, R7, 0x1, -R26 ;  /* 0x000000010707e824 */ /* 0x000fe200078e0a1a */
[----:B-1----:R-:W-:Y:S01]  /*4ef0*/  IABS R20, R14 ;  /* 0x0000000e00147213 */ /* 0x002fe20000000000 */
[----:B------:R-:W-:Y:S02]  /*4f00*/  IMAD.MOV R13, RZ, RZ, -R13 ;  /* 0x000000ffff0d7224 */ /* 0x000fe400078e0a0d */
[----:B------:R-:W-:Y:S01]  /*4f10*/  IMAD.HI.U32 R3, R0, R4, RZ ;  /* 0x0000000400037227 */ /* 0x000fe200078e00ff */
[----:B------:R-:W-:-:S03]  /*4f20*/  ISETP.GT.U32.AND P6, PT, R26, R7, PT ;  /* 0x000000071a00720c */ /* 0x000fc60003fc4070 */
[----:B------:R-:W-:Y:S01]  /*4f30*/  @!P1 IMAD.MOV R16, RZ, RZ, -R16 ;  /* 0x000000ffff109224 */ /* 0x000fe200078e0a10 */
[----:B------:R-:W-:Y:S01]  /*4f40*/  ISETP.GE.AND P1, PT, R10, RZ, PT ;  /* 0x000000ff0a00720c */ /* 0x000fe20003f26270 */
[----:B------:R-:W-:Y:S02]  /*4f50*/  IMAD R10, R26, R13, R11 ;  /* 0x0000000d1a0a7224 */ /* 0x000fe400078e020b */
[----:B------:R-:W-:Y:S01]  /*4f60*/  IMAD.MOV R3, RZ, RZ, -R3 ;  /* 0x000000ffff037224 */ /* 0x000fe200078e0a03 */
[----:B------:R1:W-:Y:S01]  /*4f70*/  STL [R1+0x148], R16 ;  /* 0x0001481001007387 */ /* 0x0003e20000100800 */
[----:B------:R-:W-:Y:S01]  /*4f80*/  @!P3 IMAD.IADD R6, R6, 0x1, -R26 ;  /* 0x000000010606b824 */ /* 0x000fe200078e0a1a */
[C---:B------:R-:W-:Y:S01]  /*4f90*/  ISETP.GT.U32.AND P3, PT, R26.reuse, R10, PT ;  /* 0x0000000a1a00720c */ /* 0x040fe20003f64070 */
[----:B------:R-:W-:Y:S02]  /*4fa0*/  IMAD R4, R26, R3, R4 ;  /* 0x000000031a047224 */ /* 0x000fe400078e0204 */
[----:B------:R-:W-:-:S04]  /*4fb0*/  IMAD.HI.U32 R15, R0, R20, RZ ;  /* 0x00000014000f7227 */ /* 0x000fc800078e00ff */
[----:B------:R-:W-:Y:S02]  /*4fc0*/  IMAD.MOV R15, RZ, RZ, -R15 ;  /* 0x000000ffff0f7224 */ /* 0x000fe400078e0a0f */
[----:B------:R-:W-:Y:S01]  /*4fd0*/  @!P6 IMAD.IADD R7, R7, 0x1, -R26 ;  /* 0x000000010707e824 */ /* 0x000fe200078e0a1a */
[C---:B------:R-:W-:Y:S01]  /*4fe0*/  ISETP.GT.U32.AND P6, PT, R26.reuse, R4, PT ;  /* 0x000000041a00720c */ /* 0x040fe20003fc4070 */
[----:B------:R-:W-:Y:S02]  /*4ff0*/  IMAD R20, R26, R15, R20 ;  /* 0x0000000f1a147224 */ /* 0x000fe400078e0214 */
[C---:B------:R-:W-:Y:S02]  /*5000*/  VIADD R11, R27.reuse, 0x12c ;  /* 0x0000012c1b0b7836 */ /* 0x040fe40000000000 */
[----:B------:R-:W-:Y:S01]  /*5010*/  @!P3 IMAD.IADD R10, R10, 0x1, -R26 ;  /* 0x000000010a0ab824 */ /* 0x000fe200078e0a1a */
[----:B------:R-:W-:Y:S01]  /*5020*/  ISETP.GT.U32.AND P3, PT, R26, R20, PT ;  /* 0x000000141a00720c */ /* 0x000fe20003f64070 */
[C---:B------:R-:W-:Y:S01]  /*5030*/  VIADD R13, R27.reuse, 0x128 ;  /* 0x000001281b0d7836 */ /* 0x040fe20000000000 */
[----:B------:R-:W-:Y:S01]  /*5040*/  IABS R22, R11 ;  /* 0x0000000b00167213 */ /* 0x000fe20000000000 */
[----:B------:R-:W-:-:S02]  /*5050*/  VIADD R3, R27, 0x124 ;  /* 0x000001241b037836 */ /* 0x000fc40000000000 */
[----:B0-----:R-:W-:Y:S01]  /*5060*/  IMAD.MOV.U32 R17, RZ, RZ, R24 ;  /* 0x000000ffff117224 */ /* 0x001fe200078e0018 */
[----:B-1----:R-:W-:Y:S01]  /*5070*/  IABS R16, R13 ;  /* 0x0000000d00107213 */ /* 0x002fe20000000000 */
[----:B------:R-:W-:Y:S01]  /*5080*/  @!P6 IMAD.IADD R4, R4, 0x1, -R26 ;  /* 0x000000010404e824 */ /* 0x000fe200078e0a1a */
[----:B------:R-:W-:Y:S01]  /*5090*/  ISETP.GT.U32.AND P6, PT, R26, R10, PT ;  /* 0x0000000a1a00720c */ /* 0x000fe20003fc4070 */
[----:B------:R-:W-:Y:S01]  /*50a0*/  IMAD.HI.U32 R25, R0, R22, RZ ;  /* 0x0000001600197227 */ /* 0x000fe200078e00ff */
[----:B------:R-:W-:-:S03]  /*50b0*/  IABS R15, R3 ;  /* 0x00000003000f7213 */ /* 0x000fc60000000000 */
[----:B------:R-:W-:Y:S02]  /*50c0*/  IMAD.MOV R25, RZ, RZ, -R25 ;  /* 0x000000ffff197224 */ /* 0x000fe400078e0a19 */
[----:B------:R-:W-:Y:S01]  /*50d0*/  @!P5 IMAD.MOV R17, RZ, RZ, -R17 ;  /* 0x000000ffff11d224 */ /* 0x000fe200078e0a11 */
[----:B------:R-:W-:Y:S01]  /*50e0*/  ISETP.GE.AND P5, PT, R14, RZ, PT ;  /* 0x000000ff0e00720c */ /* 0x000fe20003fa6270 */
[----:B------:R-:W-:Y:S01]  /*50f0*/  @!P3 IMAD.IADD R20, R20, 0x1, -R26 ;  /* 0x000000011414b824 */ /* 0x000fe200078e0a1a */
[----:B------:R-:W-:Y:S01]  /*5100*/  ISETP.GT.U32.AND P3, PT, R26, R4, PT ;  /* 0x000000041a00720c */ /* 0x000fe20003f64070 */
[----:B------:R-:W-:Y:S01]  /*5110*/  IMAD.HI.U32 R23, R0, R16, RZ ;  /* 0x0000001000177227 */ /* 0x000fe200078e00ff */
[----:B------:R0:W-:Y:S03]  /*5120*/  STL [R1+0x168], R17 ;  /* 0x0001681101007387 */ /* 0x0001e60000100800 */
[----:B------:R-:W-:-:S02]  /*5130*/  IMAD R14, R26, R25, R22 ;  /* 0x000000191a0e7224 */ /* 0x000fc400078e0216 */
[----:B------:R-:W-:Y:S02]  /*5140*/  IMAD.MOV.U32 R24, RZ, RZ, R15 ;  /* 0x000000ffff187224 */ /* 0x000fe400078e000f */
[----:B------:R-:W-:Y:S02]  /*5150*/  IMAD.MOV R23, RZ, RZ, -R23 ;  /* 0x000000ffff177224 */ /* 0x000fe400078e0a17 */
[----:B------:R-:W-:Y:S01]  /*5160*/  @!P6 IMAD.IADD R10, R10, 0x1, -R26 ;  /* 0x000000010a0ae824 */ /* 0x000fe200078e0a1a */
[----:B------:R-:W-:Y:S01]  /*5170*/  ISETP.GT.U32.AND P6, PT, R26, R14, PT ;  /* 0x0000000e1a00720c */ /* 0x000fe20003fc4070 */
[----:B0-----:R-:W-:Y:S02]  /*5180*/  IMAD.MOV.U32 R17, RZ, RZ, R6 ;  /* 0x000000ffff117224 */ /* 0x001fe400078e0006 */
[----:B------:R-:W-:-:S04]  /*5190*/  IMAD.HI.U32 R6, R0, R24, RZ ;  /* 0x0000001800067227 */ /* 0x000fc800078e00ff */
[C---:B------:R-:W-:Y:S02]  /*51a0*/  IMAD R15, R26.reuse, R23, R16 ;  /* 0x000000171a0f7224 */ /* 0x040fe400078e0210 */
[----:B------:R-:W-:Y:S02]  /*51b0*/  IMAD.MOV.U32 R16, RZ, RZ, R10 ;  /* 0x000000ffff107224 */ /* 0x000fe400078e000a */
[----:B------:R-:W-:Y:S02]  /*51c0*/  IMAD.MOV R6, RZ, RZ, -R6 ;  /* 0x000000ffff067224 */ /* 0x000fe400078e0a06 */
[----:B------:R-:W-:Y:S01]  /*51d0*/  @!P4 IMAD.MOV R16, RZ, RZ, -R16 ;  /* 0x000000ffff10c224 */ /* 0x000fe200078e0a10 */
[----:B------:R-:W-:Y:S01]  /*51e0*/  ISETP.GT.U32.AND P4, PT, R26, R15, PT ;  /* 0x0000000f1a00720c */ /* 0x000fe20003f84070 */
[----:B------:R-:W-:Y:S01]  /*51f0*/  @!P3 IMAD.IADD R4, R4, 0x1, -R26 ;  /* 0x000000010404b824 */ /* 0x000fe200078e0a1a */
[----:B------:R-:W-:Y:S01]  /*5200*/  ISETP.GE.AND P3, PT, R13, RZ, PT ;  /* 0x000000ff0d00720c */ /* 0x000fe20003f66270 */
[----:B------:R-:W-:-:S02]  /*5210*/  VIADD R19, R27, 0x120 ;  /* 0x000001201b137836 */ /* 0x000fc40000000000 */
[C---:B------:R-:W-:Y:S02]  /*5220*/  IMAD R13, R26.reuse, R6, R24 ;  /* 0x000000061a0d7224 */ /* 0x040fe400078e0218 */
[----:B------:R-:W-:Y:S01]  /*5230*/  @!P2 IMAD.MOV R17, RZ, RZ, -R17 ;  /* 0x000000ffff11a224 */ /* 0x000fe200078e0a11 */
[----:B------:R-:W-:Y:S01]  /*5240*/  ISETP.GT.U32.AND P2, PT, R26, R20, PT ;  /* 0x000000141a00720c */ /* 0x000fe20003f44070 */
[--C-:B------:R-:W-:Y:S01]  /*5250*/  @!P6 IMAD.IADD R14, R14, 0x1, -R26.reuse ;  /* 0x000000010e0ee824 */ /* 0x100fe200078e0a1a */
[----:B------:R-:W-:Y:S01]  /*5260*/  IABS R22, R19 ;  /* 0x0000001300167213 */ /* 0x000fe20000000000 */
[----:B------:R-:W-:Y:S01]  /*5270*/  VIADD R10, R27, 0x11c ;  /* 0x0000011c1b0a7836 */ /* 0x000fe20000000000 */
[----:B------:R-:W-:Y:S01]  /*5280*/  ISETP.GT.U32.AND P6, PT, R26, R13, PT ;  /* 0x0000000d1a00720c */ /* 0x000fe20003fc4070 */
[----:B------:R0:W-:Y:S01]  /*5290*/  STL [R1+0x174], R17 ;  /* 0x0001741101007387 */ /* 0x0001e20000100800 */
[----:B------:R-:W-:-:S05]  /*52a0*/  @!P4 IMAD.IADD R15, R15, 0x1, -R26 ;  /* 0x000000010f0fc824 */ /* 0x000fca00078e0a1a */
[----:B------:R-:W-:Y:S02]  /*52b0*/  ISETP.GT.U32.AND P4, PT, R26, R15, PT ;  /* 0x0000000f1a00720c */ /* 0x000fe40003f84070 */
[----:B------:R-:W-:Y:S01]  /*52c0*/  @!P2 IMAD.IADD R20, R20, 0x1, -R26 ;  /* 0x000000011414a824 */ /* 0x000fe200078e0a1a */
[----:B------:R-:W-:Y:S01]  /*52d0*/  ISETP.GE.AND P2, PT, R3, RZ, PT ;  /* 0x000000ff0300720c */ /* 0x000fe20003f46270 */
[----:B0-----:R-:W-:Y:S02]  /*52e0*/  IMAD.MOV.U32 R17, RZ, RZ, R7 ;  /* 0x000000ffff117224 */ /* 0x001fe400078e0007 */
[----:B------:R-:W-:-:S04]  /*52f0*/  IMAD.HI.U32 R7, R0, R22, RZ ;  /* 0x0000001600077227 */ /* 0x000fc800078e00ff */
[----:B------:R-:W-:Y:S01]  /*5300*/  @!P0 IMAD.MOV R17, RZ, RZ, -R17 ;  /* 0x000000ffff118224 */ /* 0x000fe200078e0a11 */
[----:B------:R-:W-:Y:S01]  /*5310*/  ISETP.GE.AND P0, PT, R11, RZ, PT ;  /* 0x000000ff0b00720c */ /* 0x000fe20003f06270 */
[----:B------:R-:W-:Y:S02]  /*5320*/  IMAD.MOV R7, RZ, RZ, -R7 ;  /* 0x000000ffff077224 */ /* 0x000fe400078e0a07 */
[----:B------:R-:W-:Y:S01]  /*5330*/  IMAD.MOV.U32 R11, RZ, RZ, R4 ;  /* 0x000000ffff0b7224 */ /* 0x000fe200078e0004 */
[----:B------:R-:W-:Y:S01]  /*5340*/  STL [R1+0x17c], R17 ;  /* 0x00017c1101007387 */ /* 0x000fe20000100800 */
[C---:B------:R-:W-:Y:S01]  /*5350*/  IMAD R3, R26.reuse, R7, R22 ;  /* 0x000000071a037224 */ /* 0x040fe200078e0216 */
[----:B------:R-:W-:Y:S01]  /*5360*/  IABS R22, R10 ;  /* 0x0000000a00167213 */ /* 0x000fe20000000000 */
[----:B------:R-:W-:Y:S01]  /*5370*/  @!P1 IMAD.MOV R11, RZ, RZ, -R11 ;  /* 0x000000ffff0b9224 */ /* 0x000fe200078e0a0b */
[----:B------:R-:W-:Y:S01]  /*5380*/  ISETP.GT.U32.AND P1, PT, R26, R14, PT ;  /* 0x0000000e1a00720c */ /* 0x000fe20003f24070 */
[----:B------:R-:W-:Y:S01]  /*5390*/  @!P6 IMAD.IADD R13, R13, 0x1, -R26 ;  /* 0x000000010d0de824 */ /* 0x000fe200078e0a1a */
[----:B------:R0:W-:Y:S01]  /*53a0*/  STL [R1+0x178], R16 ;  /* 0x0001781001007387 */ /* 0x0001e20000100800 */
[----:B------:R-:W-:-:S03]  /*53b0*/  IMAD.HI.U32 R24, R0, R22, RZ ;  /* 0x0000001600187227 */ /* 0x000fc600078e00ff */
[C---:B------:R-:W-:Y:S01]  /*53c0*/  ISETP.GT.U32.AND P6, PT, R26.reuse, R13, PT ;  /* 0x0000000d1a00720c */ /* 0x040fe20003fc4070 */
[----:B------:R-:W-:Y:S01]  /*53d0*/  IMAD.MOV R24, RZ, RZ, -R24 ;  /* 0x000000ffff187224 */ /* 0x000fe200078e0a18 */
[----:B------:R1:W-:Y:S01]  /*53e0*/  STL [R1+0x170], R11 ;  /* 0x0001700b01007387 */ /* 0x0003e20000100800 */
[----:B------:R-:W-:Y:S01]  /*53f0*/  @!P4 IMAD.IADD R15, R15, 0x1, -R26 ;  /* 0x000000010f0fc824 */ /* 0x000fe200078e0a1a */
[----:B------:R-:W-:Y:S01]  /*5400*/  ISETP.GE.AND P4, PT, R19, RZ, PT ;  /* 0x000000ff1300720c */ /* 0x000fe20003f86270 */
[----:B------:R-:W-:Y:S02]  /*5410*/  IMAD R19, R26, R24, R22 ;  /* 0x000000181a137224 */ /* 0x000fe400078e0216 */
[----:B------:R-:W-:Y:S01]  /*5420*/  @!P1 IMAD.IADD R14, R14, 0x1, -R26 ;  /* 0x000000010e0e9824 */ /* 0x000fe200078e0a1a */
[----:B------:R-:W-:Y:S01]  /*5430*/  ISETP.GT.U32.AND P1, PT, R26, R3, PT ;  /* 0x000000031a00720c */ /* 0x000fe20003f24070 */
[C---:B------:R-:W-:Y:S02]  /*5440*/  VIADD R7, R27.reuse, 0x114 ;  /* 0x000001141b077836 */ /* 0x040fe40000000000 */
[----:B0-----:R-:W-:-:S02]  /*5450*/  VIADD R16, R27, 0x118 ;  /* 0x000001181b107836 */ /* 0x001fc40000000000 */
[----:B------:R-:W-:Y:S01]  /*5460*/  @!P6 IMAD.IADD R13, R13, 0x1, -R26 ;  /* 0x000000010d0de824 */ /* 0x000fe200078e0a1a */
[----:B------:R-:W-:Y:S01]  /*5470*/  ISETP.GT.U32.AND P6, PT, R26, R19, PT ;  /* 0x000000131a00720c */ /* 0x000fe20003fc4070 */
[----:B-1----:R-:W-:Y:S01]  /*5480*/  VIADD R11, R27, 0x110 ;  /* 0x000001101b0b7836 */ /* 0x002fe20000000000 */
[----:B------:R-:W-:Y:S01]  /*5490*/  IABS R6, R7 ;  /* 0x0000000700067213 */ /* 0x000fe20000000000 */
[----:B------:R-:W-:Y:S01]  /*54a0*/  IMAD.MOV.U32 R17, RZ, RZ, R14 ;  /* 0x000000ffff117224 */ /* 0x000fe200078e000e */
[----:B------:R-:W-:Y:S01]  /*54b0*/  IABS R23, R16 ;  /* 0x0000001000177213 */ /* 0x000fe20000000000 */
[----:B------:R-:W-:Y:S01]  /*54c0*/  @!P5 IMAD.MOV R20, RZ, RZ, -R20 ;  /* 0x000000ffff14d224 */ /* 0x000fe200078e0a14 */
[----:B------:R-:W-:Y:S01]  /*54d0*/  IABS R4, R11 ;  /* 0x0000000b00047213 */ /* 0x000fe20000000000 */
[----:B------:R-:W-:Y:S01]  /*54e0*/  @!P1 IMAD.IADD R3, R3, 0x1, -R26 ;  /* 0x0000000103039824 */ /* 0x000fe200078e0a1a */
[----:B------:R-:W-:Y:S01]  /*54f0*/  ISETP.GE.AND P1, PT, R10, RZ, PT ;  /* 0x000000ff0a00720c */ /* 0x000fe20003f26270 */
[C---:B------:R-:W-:Y:S01]  /*5500*/  IMAD.HI.U32 R25, R0.reuse, R6, RZ ;  /* 0x0000000600197227 */ /* 0x040fe200078e00ff */
[----:B------:R-:W-:Y:S03]  /*5510*/  STL [R1+0x16c], R20 ;  /* 0x00016c1401007387 */ /* 0x000fe60000100800 */
[----:B------:R-:W-:-:S04]  /*5520*/  IMAD.HI.U32 R22, R0, R23, RZ ;  /* 0x0000001700167227 */ /* 0x000fc800078e00ff */
[----:B------:R-:W-:Y:S01]  /*5530*/  @!P6 IMAD.IADD R19, R19, 0x1, -R26 ;  /* 0x000000011313e824 */ /* 0x000fe200078e0a1a */
[----:B------:R-:W-:Y:S01]  /*5540*/  ISETP.GT.U32.AND P6, PT, R26, R3, PT ;  /* 0x000000031a00720c */ /* 0x000fe20003fc4070 */
[----:B------:R-:W-:Y:S02]  /*5550*/  @!P0 IMAD.MOV R17, RZ, RZ, -R17 ;  /* 0x000000ffff118224 */ /* 0x000fe400078e0a11 */
[----:B------:R-:W-:Y:S01]  /*5560*/  IMAD.HI.U32 R24, R0, R4, RZ ;  /* 0x0000000400187227 */ /* 0x000fe200078e00ff */
[----:B------:R-:W-:Y:S02]  /*5570*/  ISETP.GT.U32.AND P5, PT, R26, R19, PT ;  /* 0x000000131a00720c */ /* 0x000fe40003fa4070 */
[----:B------:R0:W-:Y:S01]  /*5580*/  STL [R1+0x164], R17 ;  /* 0x0001641101007387 */ /* 0x0001e20000100800 */
[----:B------:R-:W-:Y:S02]  /*5590*/  IMAD.MOV R25, RZ, RZ, -R25 ;  /* 0x000000ffff197224 */ /* 0x000fe400078e0a19 */
[----:B------:R-:W-:-:S02]  /*55a0*/  IMAD.MOV R22, RZ, RZ, -R22 ;  /* 0x000000ffff167224 */ /* 0x000fc400078e0a16 */
[----:B------:R-:W-:Y:S02]  /*55b0*/  IMAD.MOV R24, RZ, RZ, -R24 ;  /* 0x000000ffff187224 */ /* 0x000fe400078e0a18 */
[C---:B------:R-:W-:Y:S02]  /*55c0*/  IMAD R6, R26.reuse, R25, R6 ;  /* 0x000000191a067224 */ /* 0x040fe400078e0206 */
[C---:B------:R-:W-:Y:S02]  /*55d0*/  IMAD R22, R26.reuse, R22, R23 ;  /* 0x000000161a167224 */ /* 0x040fe400078e0217 */
[----:B0-----:R-:W-:Y:S02]  /*55e0*/  IMAD.MOV.U32 R17, RZ, RZ, R15 ;  /* 0x000000ffff117224 */ /* 0x001fe400078e000f */
[C---:B------:R-:W-:Y:S01]  /*55f0*/  IMAD R4, R26.reuse, R24, R4 ;  /* 0x000000181a047224 */ /* 0x040fe200078e0204 */
[C---:B------:R-:W-:Y:S01]  /*5600*/  ISETP.GT.U32.AND P0, PT, R26.reuse, R22, PT ;  /* 0x000000161a00720c */ /* 0x040fe20003f04070 */
[----:B------:R-:W-:Y:S01]  /*5610*/  @!P3 IMAD.MOV R17, RZ, RZ, -R17 ;  /* 0x000000ffff11b224 */ /* 0x000fe200078e0a11 */
[----:B------:R-:W-:Y:S01]  /*5620*/  ISETP.GT.U32.AND P3, PT, R26, R6, PT ;  /* 0x000000061a00720c */ /* 0x000fe20003f64070 */
[----:B------:R-:W-:-:S02]  /*5630*/  VIADD R10, R27, 0x10c ;  /* 0x0000010c1b0a7836 */ /* 0x000fc40000000000 */
[--C-:B------:R-:W-:Y:S01]  /*5640*/  @!P6 IMAD.IADD R3, R3, 0x1, -R26.reuse ;  /* 0x000000010303e824 */ /* 0x100fe200078e0a1a */
[----:B------:R-:W-:Y:S01]  /*5650*/  ISETP.GT.U32.AND P6, PT, R26, R4, PT ;  /* 0x000000041a00720c */ /* 0x000fe20003fc4070 */
[----:B------:R-:W-:Y:S01]  /*5660*/  VIADD R23, R27, 0x108 ;  /* 0x000001081b177836 */ /* 0x000fe20000000000 */
[----:B------:R-:W-:Y:S01]  /*5670*/  IABS R24, R10 ;  /* 0x0000000a00187213 */ /* 0x000fe20000000000 */
[----:B------:R-:W-:Y:S01]  /*5680*/  @!P2 IMAD.MOV R13, RZ, RZ, -R13 ;  /* 0x000000ffff0da224 */ /* 0x000fe200078e0a0d */
[----:B------:R-:W-:Y:S01]  /*5690*/  STL [R1+0x160], R17 ;  /* 0x0001601101007387 */ /* 0x000fe20000100800 */
[----:B------:R-:W-:Y:S01]  /*56a0*/  @!P5 IMAD.IADD R19, R19, 0x1, -R26 ;  /* 0x000000011313d824 */ /* 0x000fe200078e0a1a */
[----:B------:R-:W-:Y:S01]  /*56b0*/  IABS R20, R23 ;  /* 0x0000001700147213 */ /* 0x000fe20000000000 */
[----:B------:R-:W-:Y:S01]  /*56c0*/  IMAD.MOV.U32 R14, RZ, RZ, R24 ;  /* 0x000000ffff0e7224 */ /* 0x000fe200078e0018 */
[----:B------:R0:W-:Y:S01]  /*56d0*/  STL [R1+0x15c], R13 ;  /* 0x00015c0d01007387 */ /* 0x0001e20000100800 */
[----:B------:R-:W-:Y:S01]  /*56e0*/  @!P3 IMAD.IADD R6, R6, 0x1, -R26 ;  /* 0x000000010606b824 */ /* 0x000fe200078e0a1a */
[----:B------:R-:W-:Y:S01]  /*56f0*/  ISETP.GE.AND P5, PT, R7, RZ, PT ;  /* 0x000000ff0700720c */ /* 0x000fe20003fa6270 */
[----:B------:R-:W-:Y:S01]  /*5700*/  IMAD.HI.U32 R15, R0, R14, RZ ;  /* 0x0000000e000f7227 */ /* 0x000fe200078e00ff */
[----:B------:R-:W-:-:S03]  /*5710*/  ISETP.GE.AND P2, PT, R16, RZ, PT ;  /* 0x000000ff1000720c */ /* 0x000fc60003f46270 */
[--C-:B------:R-:W-:Y:S01]  /*5720*/  @!P0 IMAD.IADD R22, R22, 0x1, -R26.reuse ;  /* 0x0000000116168824 */ /* 0x100fe200078e0a1a */
[----:B------:R-:W-:Y:S01]  /*5730*/  ISETP.GE.AND P0, PT, R11, RZ, PT ;  /* 0x000000ff0b00720c */ /* 0x000fe20003f06270 */
[----:B------:R-:W-:Y:S01]  /*5740*/  @!P6 IMAD.IADD R4, R4, 0x1, -R26 ;  /* 0x000000010404e824 */ /* 0x000fe200078e0a1a */
[C---:B------:R-:W-:Y:S01]  /*5750*/  ISETP.GT.U32.AND P6, PT, R26.reuse, R6, PT ;  /* 0x000000061a00720c */ /* 0x040fe20003fc4070 */
[----:B0-----:R-:W-:Y:S01]  /*5760*/  IMAD.MOV.U32 R13, RZ, RZ, R20 ;  /* 0x000000ffff0d7224 */ /* 0x001fe200078e0014 */
[----:B------:R-:W-:Y:S01]  /*5770*/  ISETP.GT.U32.AND P3, PT, R26, R22, PT ;  /* 0x000000161a00720c */ /* 0x000fe20003f64070 */
[----:B------:R-:W-:Y:S02]  /*5780*/  IMAD.MOV R15, RZ, RZ, -R15 ;  /* 0x000000ffff0f7224 */ /* 0x000fe400078e0a0f */
[----:B------:R-:W-:-:S04]  /*5790*/  IMAD.HI.U32 R7, R0, R13, RZ ;  /* 0x0000000d00077227 */ /* 0x000fc800078e00ff */
[C---:B------:R-:W-:Y:S02]  /*57a0*/  IMAD R11, R26.reuse, R15, R14 ;  /* 0x0000000f1a0b7224 */ /* 0x040fe400078e020e */
[----:B------:R-:W-:Y:S02]  /*57b0*/  IMAD.MOV R7, RZ, RZ, -R7 ;  /* 0x000000ffff077224 */ /* 0x000fe400078e0a07 */
[----:B------:R-:W-:Y:S02]  /*57c0*/  IMAD.MOV.U32 R14, RZ, RZ, R19 ;  /* 0x000000ffff0e7224 */ /* 0x000fe400078e0013 */
[C---:B------:R-:W-:Y:S02]  /*57d0*/  VIADD R15, R27.reuse, 0x104 ;  /* 0x000001041b0f7836 */ /* 0x040fe40000000000 */
[----:B------:R-:W-:Y:S02]  /*57e0*/  IMAD.MOV.U32 R17, RZ, RZ, R3 ;  /* 0x000000ffff117224 */ /* 0x000fe400078e0003 */
[C---:B------:R-:W-:Y:S01]  /*57f0*/  IMAD R3, R26.reuse, R7, R13 ;  /* 0x000000071a037224 */ /* 0x040fe200078e020d */
[----:B------:R-:W-:Y:S01]  /*5800*/  IABS R7, R15 ;  /* 0x0000000f00077213 */ /* 0x000fe20000000000 */
[----:B------:R-:W-:Y:S01]  /*5810*/  @!P1 IMAD.MOV R14, RZ, RZ, -R14 ;  /* 0x000000ffff0e9224 */ /* 0x000fe200078e0a0e */
[----:B------:R-:W-:Y:S01]  /*5820*/  ISETP.GT.U32.AND P1, PT, R26, R11, PT ;  /* 0x0000000b1a00720c */ /* 0x000fe20003f24070 */
[--C-:B------:R-:W-:Y:S01]  /*5830*/  @!P6 IMAD.IADD R6, R6, 0x1, -R26.reuse ;  /* 0x000000010606e824 */ /* 0x100fe200078e0a1a */
[C---:B------:R-:W-:Y:S01]  /*5840*/  ISETP.GT.U32.AND P6, PT, R26.reuse, R3, PT ;  /* 0x000000031a00720c */ /* 0x040fe20003fc4070 */
[----:B------:R-:W-:Y:S01]  /*5850*/  @!P4 IMAD.MOV R17, RZ, RZ, -R17 ;  /* 0x000000ffff11c224 */ /* 0x000fe200078e0a11 */
[----:B------:R-:W-:Y:S01]  /*5860*/  ISETP.GT.U32.AND P4, PT, R26, R4, PT ;  /* 0x000000041a00720c */ /* 0x000fe20003f84070 */
[----:B------:R-:W-:Y:S01]  /*5870*/  @!P3 IMAD.IADD R22, R22, 0x1, -R26 ;  /* 0x000000011616b824 */ /* 0x000fe200078e0a1a */
[----:B------:R-:W-:Y:S01]  /*5880*/  ISETP.GE.AND P3, PT, R10, RZ, PT ;  /* 0x000000ff0a00720c */ /* 0x000fe20003f66270 */
[----:B------:R-:W-:Y:S01]  /*5890*/  VIADD R13, R27, 0x100 ;  /* 0x000001001b0d7836 */ /* 0x000fe20000000000 */
[----:B------:R-:W-:Y:S01]  /*58a0*/  STL [R1+0x158], R17 ;  /* 0x0001581101007387 */ /* 0x000fe20000100800 */
[----:B------:R-:W-:-:S02]  /*58b0*/  IMAD.MOV.U32 R10, RZ, RZ, R7 ;  /* 0x000000ffff0a7224 */ /* 0x000fc400078e0007 */
[----:B------:R-:W-:Y:S01]  /*58c0*/  @!P5 IMAD.MOV R6, RZ, RZ, -R6 ;  /* 0x000000ffff06d224 */ /* 0x000fe200078e0a06 */
[----:B------:R0:W-:Y:S01]  /*58d0*/  STL [R1+0x154], R14 ;  /* 0x0001540e01007387 */ /* 0x0001e20000100800 */
[----:B------:R-:W-:-:S04]  /*58e0*/  IMAD.HI.U32 R20, R0, R10, RZ ;  /* 0x0000000a00147227 */ /* 0x000fc800078e00ff */
[----:B------:R-:W-:Y:S01]  /*58f0*/  @!P1 IMAD.IADD R11, R11, 0x1, -R26 ;  /* 0x000000010b0b9824 */ /* 0x000fe200078e0a1a */
[----:B------:R-:W-:Y:S01]  /*5900*/  ISETP.GE.AND P1, PT, R15, RZ, PT ;  /* 0x000000ff0f00720c */ /* 0x000fe20003f26270 */
[----:B------:R-:W-:Y:S02]  /*5910*/  IMAD.MOV R20, RZ, RZ, -R20 ;  /* 0x000000ffff147224 */ /* 0x000fe400078e0a14 */
[----:B------:R-:W-:Y:S01]  /*5920*/  @!P6 IMAD.IADD R3, R3, 0x1, -R26 ;  /* 0x000000010303e824 */ /* 0x000fe200078e0a1a */
[----:B0-----:R-:W-:Y:S01]  /*5930*/  IABS R14, R13 ;  /* 0x0000000d000e7213 */ /* 0x001fe20000000000 */
[C---:B------:R-:W-:Y:S01]  /*5940*/  IMAD R10, R26.reuse, R20, R10 ;  /* 0x000000141a0a7224 */ /* 0x040fe200078e020a */
[----:B------:R-:W-:Y:S01]  /*5950*/  ISETP.GT.U32.AND P6, PT, R26, R11, PT ;  /* 0x0000000b1a00720c */ /* 0x000fe20003fc4070 */
[----:B------:R-:W-:Y:S01]  /*5960*/  @!P4 IMAD.IADD R4, R4, 0x1, -R26 ;  /* 0x000000010404c824 */ /* 0x000fe200078e0a1a */
[----:B------:R-:W-:Y:S01]  /*5970*/  ISETP.GE.AND P4, PT, R23, RZ, PT ;  /* 0x000000ff1700720c */ /* 0x000fe20003f86270 */
[----:B------:R-:W-:Y:S01]  /*5980*/  IMAD.MOV.U32 R7, RZ, RZ, R14 ;  /* 0x000000ffff077224 */ /* 0x000fe200078e000e */
[----:B------:R-:W-:Y:S01]  /*5990*/  ISETP.GT.U32.AND P5, PT, R26, R10, PT ;  /* 0x0000000a1a00720c */ /* 0x000fe20003fa4070 */
[----:B------:R-:W-:-:S02]  /*59a0*/  VIADD R14, R27, 0xfc ;  /* 0x000000fc1b0e7836 */ /* 0x000fc40000000000 */
[----:B------:R-:W-:-:S03]  /*59b0*/  IMAD.HI.U32 R16, R0, R7, RZ ;  /* 0x0000000700107227 */ /* 0x000fc600078e00ff */
[----:B------:R-:W-:Y:S01]  /*59c0*/  IABS R19, R14 ;  /* 0x0000000e00137213 */ /* 0x000fe20000000000 */
[----:B------:R-:W-:Y:S02]  /*59d0*/  IMAD.MOV.U32 R17, RZ, RZ, R22 ;  /* 0x000000ffff117224 */ /* 0x000fe400078e0016 */
[----:B------:R-:W-:Y:S02]  /*59e0*/  IMAD.MOV R15, RZ, RZ, -R16 ;  /* 0x000000ffff0f7224 */ /* 0x000fe400078e0a10 */
[----:B------:R-:W-:Y:S02]  /*59f0*/  IMAD.MOV.U32 R16, RZ, RZ, R4 ;  /* 0x000000ffff107224 */ /* 0x000fe400078e0004 */
[----:B------:R-:W-:Y:S01]  /*5a00*/  @!P2 IMAD.MOV R17, RZ, RZ, -R17 ;  /* 0x000000ffff11a224 */ /* 0x000fe200078e0a11 */
[----:B------:R-:W-:Y:S01]  /*5a10*/  ISETP.GT.U32.AND P2, PT, R26, R3, PT ;  /* 0x000000031a00720c */ /* 0x000fe20003f44070 */
[----:B------:R-:W-:-:S03]  /*5a20*/  IMAD.HI.U32 R4, R0, R19, RZ ;  /* 0x0000001300047227 */ /* 0x000fc600078e00ff */
[----:B------:R-:W-:Y:S01]  /*5a30*/  STL [R1+0x150], R17 ;  /* 0x0001501101007387 */ /* 0x000fe20000100800 */
[----:B------:R-:W-:Y:S01]  /*5a40*/  @!P0 IMAD.MOV R16, RZ, RZ, -R16 ;  /* 0x000000ffff108224 */ /* 0x000fe200078e0a10 */
[----:B------:R-:W-:Y:S01]  /*5a50*/  ISETP.GE.AND P0, PT, R13, RZ, PT ;  /* 0x000000ff0d00720c */ /* 0x000fe20003f06270 */
[----:B------:R-:W-:Y:S01]  /*5a60*/  IMAD.MOV R4, RZ, RZ, -R4 ;  /* 0x000000ffff047224 */ /* 0x000fe200078e0a04 */
[----:B------:R-:W-:Y:S01]  /*5a70*/  STL [R1+0x144], R6 ;  /* 0x0001440601007387 */ /* 0x000fe20000100800 */
[--C-:B------:R-:W-:Y:S02]  /*5a80*/  @!P6 IMAD.IADD R11, R11, 0x1, -R26.reuse ;  /* 0x000000010b0be824 */ /* 0x100fe400078e0a1a */
[----:B------:R-:W-:Y:S01]  /*5a90*/  IMAD R19, R26, R4, R19 ;  /* 0x000000041a137224 */ /* 0x000fe200078e0213 */
[----:B------:R0:W-:Y:S01]  /*5aa0*/  STL [R1+0x13c], R16 ;  /* 0x00013c1001007387 */ /* 0x0001e20000100800 */
[----:B------:R-:W-:Y:S02]  /*5ab0*/  @!P5 IMAD.IADD R10, R10, 0x1, -R26 ;  /* 0x000000010a0ad824 */ /* 0x000fe400078e0a1a */
[----:B------:R-:W-:-:S02]  /*5ac0*/  IMAD R7, R26, R15, R7 ;  /* 0x0000000f1a077224 */ /* 0x000fc400078e0207 */
[----:B------:R-:W-:Y:S01]  /*5ad0*/  @!P2 IMAD.IADD R3, R3, 0x1, -R26 ;  /* 0x000000010303a824 */ /* 0x000fe200078e0a1a */
[----:B------:R-:W-:Y:S01]  /*5ae0*/  ISETP.GE.AND P2, PT, R14, RZ, PT ;  /* 0x000000ff0e00720c */ /* 0x000fe20003f46270 */
[C---:B------:R-:W-:Y:S01]  /*5af0*/  VIADD R14, R27.reuse, 0xf8 ;  /* 0x000000f81b0e7836 */ /* 0x040fe20000000000 */
[C---:B------:R-:W-:Y:S01]  /*5b00*/  ISETP.GT.U32.AND P5, PT, R26.reuse, R10, PT ;  /* 0x0000000a1a00720c */ /* 0x040fe20003fa4070 */
[----:B------:R-:W-:Y:S01]  /*5b10*/  IMAD.MOV.U32 R15, RZ, RZ, R3 ;  /* 0x000000ffff0f7224 */ /* 0x000fe200078e0003 */
[C---:B------:R-:W-:Y:S01]  /*5b20*/  ISETP.GT.U32.AND P6, PT, R26.reuse, R7, PT ;  /* 0x000000071a00720c */ /* 0x040fe20003fc4070 */
[----:B0-----:R-:W-:Y:S01]  /*5b30*/  IMAD.MOV.U32 R16, RZ, RZ, R11 ;  /* 0x000000ffff107224 */ /* 0x001fe200078e000b */
[----:B------:R-:W-:Y:S01]  /*5b40*/  IABS R25, R14 ;  /* 0x0000000e00197213 */ /* 0x000fe20000000000 */
[----:B------:R-:W-:Y:S02]  /*5b50*/  VIADD R13, R27, 0xf4 ;  /* 0x000000f41b0d7836 */ /* 0x000fe40000000000 */
[----:B------:R-:W-:Y:S01]  /*5b60*/  @!P3 IMAD.MOV R16, RZ, RZ, -R16 ;  /* 0x000000ffff10b224 */ /* 0x000fe200078e0a10 */
[----:B------:R-:W-:Y:S01]  /*5b70*/  ISETP.GT.U32.AND P3, PT, R26, R19, PT ;  /* 0x000000131a00720c */ /* 0x000fe20003f64070 */
[----:B------:R-:W-:Y:S01]  /*5b80*/  @!P4 IMAD.MOV R15, RZ, RZ, -R15 ;  /* 0x000000ffff0fc224 */ /* 0x000fe200078e0a0f */
[----:B------:R-:W-:Y:S01]  /*5b90*/  ISETP.GE.AND P4, PT, R14, RZ, PT ;  /* 0x000000ff0e00720c */ /* 0x000fe20003f86270 */
[----:B------:R-:W-:Y:S01]  /*5ba0*/  IMAD.HI.U32 R14, R0, R25, RZ ;  /* 0x00000019000e7227 */ /* 0x000fe200078e00ff */
[----:B------:R-:W-:Y:S01]  /*5bb0*/  IABS R28, R13 ;  /* 0x0000000d001c7213 */ /* 0x000fe20000000000 */
[----:B------:R-:W-:Y:S02]  /*5bc0*/  STL [R1+0x134], R16 ;  /* 0x0001341001007387 */ /* 0x000fe40000100800 */
[----:B------:R-:W-:Y:S01]  /*5bd0*/  @!P5 IMAD.IADD R10, R10, 0x1, -R26 ;  /* 0x000000010a0ad824 */ /* 0x000fe200078e0a1a */
[----:B------:R-:W-:Y:S01]  /*5be0*/  ISETP.GE.AND P5, PT, R13, RZ, PT ;  /* 0x000000ff0d00720c */ /* 0x000fe20003fa6270 */
[----:B------:R-:W-:Y:S01]  /*5bf0*/  IMAD.MOV R13, RZ, RZ, -R14 ;  /* 0x000000ffff0d7224 */ /* 0x000fe200078e0a0e */
[----:B------:R0:W-:Y:S01]  /*5c00*/  STL [R1+0x130], R15 ;  /* 0x0001300f01007387 */ /* 0x0001e20000100800 */
[----:B------:R-:W-:-:S02]  /*5c10*/  @!P6 IMAD.IADD R7, R7, 0x1, -R26 ;  /* 0x000000010707e824 */ /* 0x000fc400078e0a1a */
[----:B------:R-:W-:Y:S02]  /*5c20*/  @!P3 IMAD.IADD R19, R19, 0x1, -R26 ;  /* 0x000000011313b824 */ /* 0x000fe400078e0a1a */
[----:B------:R-:W-:Y:S01]  /*5c30*/  IMAD.HI.U32 R11, R0, R28, RZ ;  /* 0x0000001c000b7227 */ /* 0x000fe200078e00ff */
[C---:B------:R-:W-:Y:S02]  /*5c40*/  ISETP.GT.U32.AND P6, PT, R26.reuse, R7, PT ;  /* 0x000000071a00720c */ /* 0x040fe40003fc4070 */
[C---:B------:R-:W-:Y:S01]  /*5c50*/  ISETP.GT.U32.AND P3, PT, R26.reuse, R19, PT ;  /* 0x000000131a00720c */ /* 0x040fe20003f64070 */
[----:B------:R-:W-:Y:S02]  /*5c60*/  IMAD R25, R26, R13, R25 ;  /* 0x0000000d1a197224 */ /* 0x000fe400078e0219 */
[----:B------:R-:W-:Y:S02]  /*5c70*/  IMAD.MOV.U32 R17, RZ, RZ, R10 ;  /* 0x000000ffff117224 */ /* 0x000fe400078e000a */
[----:B------:R-:W-:-:S02]  /*5c80*/  IMAD.MOV R11, RZ, RZ, -R11 ;  /* 0x000000ffff0b7224 */ /* 0x000fc400078e0a0b */
[----:B------:R-:W-:Y:S01]  /*5c90*/  @!P1 IMAD.MOV R17, RZ, RZ, -R17 ;  /* 0x000000ffff119224 */ /* 0x000fe200078e0a11 */
[C---:B------:R-:W-:Y:S01]  /*5ca0*/  ISETP.GT.U32.AND P1, PT, R26.reuse, R25, PT ;  /* 0x000000191a00720c */ /* 0x040fe20003f24070 */
[----:B------:R-:W-:Y:S02]  /*5cb0*/  VIADD R6, R27, 0xf0 ;  /* 0x000000f01b067836 */ /* 0x000fe40000000000 */
[C---:B------:R-:W-:Y:S01]  /*5cc0*/  IMAD R28, R26.reuse, R11, R28 ;  /* 0x0000000b1a1c7224 */ /* 0x040fe200078e021c */
[----:B------:R1:W-:Y:S01]  /*5cd0*/  STL [R1+0x12c], R17 ;  /* 0x00012c1101007387 */ /* 0x0003e20000100800 */
[--C-:B------:R-:W-:Y:S01]  /*5ce0*/  @!P3 IMAD.IADD R19, R19, 0x1, -R26.reuse ;  /* 0x000000011313b824 */ /* 0x100fe200078e0a1a */
[----:B------:R-:W-:Y:S01]  /*5cf0*/  IABS R4, R6 ;  /* 0x0000000600047213 */ /* 0x000fe20000000000 */
[----:B------:R-:W-:Y:S01]  /*5d00*/  @!P6 IMAD.IADD R7, R7, 0x1, -R26 ;  /* 0x000000010707e824 */ /* 0x000fe200078e0a1a */
[----:B------:R-:W-:Y:S01]  /*5d10*/  ISETP.GT.U32.AND P3, PT, R26, R28, PT ;  /* 0x0000001c1a00720c */ /* 0x000fe20003f64070 */
[----:B0-----:R-:W-:Y:S01]  /*5d20*/  VIADD R15, R27, 0xec ;  /* 0x000000ec1b0f7836 */ /* 0x001fe20000000000 */
[----:B------:R-:W-:Y:S01]  /*5d30*/  ISETP.GE.AND P6, PT, R6, RZ, PT ;  /* 0x000000ff0600720c */ /* 0x000fe20003fc6270 */
[----:B------:R-:W-:-:S04]  /*5d40*/  IMAD.HI.U32 R3, R0, R4, RZ ;  /* 0x0000000400037227 */ /* 0x000fc800078e00ff */
[----:B------:R-:W-:Y:S02]  /*5d50*/  @!P1 IMAD.IADD R25, R25, 0x1, -R26 ;  /* 0x0000000119199824 */ /* 0x000fe400078e0a1a */
[----:B------:R-:W-:Y:S02]  /*5d60*/  IMAD.MOV.U32 R16, RZ, RZ, R7 ;  /* 0x000000ffff107224 */ /* 0x000fe400078e0007 */
[----:B------:R-:W-:Y:S01]  /*5d70*/  IMAD.MOV R3, RZ, RZ, -R3 ;  /* 0x000000ffff037224 */ /* 0x000fe200078e0a03 */
[C---:B------:R-:W-:Y:S01]  /*5d80*/  ISETP.GT.U32.AND P1, PT, R26.reuse, R25, PT ;  /* 0x000000191a00720c */ /* 0x040fe20003f24070 */
[----:B------:R-:W-:Y:S02]  /*5d90*/  VIADD R6, R27, 0xe8 ;  /* 0x000000e81b067836 */ /* 0x000fe40000000000 */
[----:B------:R-:W-:Y:S01]  /*5da0*/  @!P0 IMAD.MOV R16, RZ, RZ, -R16 ;  /* 0x000000ffff108224 */ /* 0x000fe200078e0a10 */
[----:B------:R-:W-:Y:S01]  /*5db0*/  ISETP.GE.AND P0, PT, R15, RZ, PT ;  /* 0x000000ff0f00720c */ /* 0x000fe20003f06270 */
[----:B------:R-:W-:Y:S01]  /*5dc0*/  IMAD R3, R26, R3, R4 ;  /* 0x000000031a037224 */ /* 0x000fe200078e0204 */
[----:B------:R-:W-:Y:S01]  /*5dd0*/  IABS R15, R15 ;  /* 0x0000000f000f7213 */ /* 0x000fe20000000000 */
[----:B------:R-:W-:Y:S01]  /*5de0*/  @!P3 IMAD.IADD R28, R28, 0x1, -R26 ;  /* 0x000000011c1cb824 */ /* 0x000fe200078e0a1a */
[----:B------:R-:W-:Y:S01]  /*5df0*/  IABS R11, R6 ;  /* 0x00000006000b7213 */ /* 0x000fe20000000000 */
[----:B-1----:R-:W-:Y:S01]  /*5e00*/  IMAD.MOV.U32 R17, RZ, RZ, R19 ;  /* 0x000000ffff117224 */ /* 0x002fe200078e0013 */
[----:B------:R0:W-:Y:S01]  /*5e10*/  STL [R1+0x14c], R16 ;  /* 0x00014c1001007387 */ /* 0x0001e20000100800 */
[----:B------:R-:W-:Y:S01]  /*5e20*/  VIADD R13, R27, 0xe0 ;  /* 0x000000e01b0d7836 */ /* 0x000fe20000000000 */
[C---:B------:R-:W-:Y:S01]  /*5e30*/  ISETP.GT.U32.AND P3, PT, R26.reuse, R28, PT ;  /* 0x0000001c1a00720c */ /* 0x040fe20003f64070 */
[----:B------:R-:W-:Y:S01]  /*5e40*/  @!P2 IMAD.MOV R17, RZ, RZ, -R17 ;  /* 0x000000ffff11a224 */ /* 0x000fe200078e0a11 */
[----:B------:R-:W-:Y:S01]  /*5e50*/  ISETP.GT.U32.AND P2, PT, R26, R3, PT ;  /* 0x000000031a00720c */ /* 0x000fe20003f44070 */
[----:B------:R-:W-:Y:S01]  /*5e60*/  IMAD.HI.U32 R14, R0, R11, RZ ;  /* 0x0000000b000e7227 */ /* 0x000fe200078e00ff */
[----:B------:R-:W-:-:S02]  /*5e70*/  IABS R20, R13 ;  /* 0x0000000d00147213 */ /* 0x000fc40000000000 */
[----:B------:R1:W-:Y:S01]  /*5e80*/  STL [R1+0x124], R17 ;  /* 0x0001241101007387 */ /* 0x0003e20000100800 */
[----:B------:R-:W-:Y:S02]  /*5e90*/  IMAD.MOV R14, RZ, RZ, -R14 ;  /* 0x000000ffff0e7224 */ /* 0x000fe400078e0a0e */
[----:B0-----:R-:W-:-:S04]  /*5ea0*/  IMAD.HI.U32 R16, R0, R15, RZ ;  /* 0x0000000f00107227 */ /* 0x001fc800078e00ff */
[----:B------:R-:W-:Y:S02]  /*5eb0*/  IMAD.MOV R16, RZ, RZ, -R16 ;  /* 0x000000ffff107224 */ /* 0x000fe400078e0a10 */
[--C-:B------:R-:W-:Y:S01]  /*5ec0*/  @!P1 IMAD.IADD R25, R25, 0x1, -R26.reuse ;  /* 0x0000000119199824 */ /* 0x100fe200078e0a1a */
[----:B------:R-:W-:Y:S01]  /*5ed0*/  ISETP.GE.AND P1, PT, R6, RZ, PT ;  /* 0x000000ff0600720c */ /* 0x000fe20003f26270 */
[C---:B------:R-:W-:Y:S02]  /*5ee0*/  IMAD R6, R26.reuse, R16, R15 ;  /* 0x000000101a067224 */ /* 0x040fe400078e020f */
[----:B------:R-:W-:Y:S02]  /*5ef0*/  IMAD R11, R26, R14, R11 ;  /* 0x0000000e1a0b7224 */ /* 0x000fe400078e020b */
[--C-:B------:R-:W-:Y:S01]  /*5f00*/  @!P3 IMAD.IADD R28, R28, 0x1, -R26.reuse ;  /* 0x000000011c1cb824 */ /* 0x100fe200078e0a1a */
[C---:B------:R-:W-:Y:S01]  /*5f10*/  ISETP.GT.U32.AND P3, PT, R26.reuse, R6, PT ;  /* 0x000000061a00720c */ /* 0x040fe20003f64070 */
[----:B------:R-:W-:Y:S01]  /*5f20*/  @!P2 IMAD.IADD R3, R3, 0x1, -R26 ;  /* 0x000000010303a824 */ /* 0x000fe200078e0a1a */
[----:B------:R-:W-:Y:S01]  /*5f30*/  ISETP.GT.U32.AND P2, PT, R26, R11, PT ;  /* 0x0000000b1a00720c */ /* 0x000fe20003f44070 */
[----:B------:R-:W-:-:S02]  /*5f40*/  VIADD R22, R27, 0xe4 ;  /* 0x000000e41b167836 */ /* 0x000fc40000000000 */
[C---:B------:R-:W-:Y:S02]  /*5f50*/  VIADD R19, R27.reuse, 0xdc ;  /* 0x000000dc1b137836 */ /* 0x040fe40000000000 */
[----:B------:R-:W-:Y:S01]  /*5f60*/  VIADD R16, R27, 0xd8 ;  /* 0x000000d81b107836 */ /* 0x000fe20000000000 */
[----:B------:R-:W-:Y:S01]  /*5f70*/  IABS R4, R22 ;  /* 0x0000001600047213 */ /* 0x000fe20000000000 */
[----:B-1----:R-:W-:Y:S01]  /*5f80*/  IMAD.MOV.U32 R17, RZ, RZ, R25 ;  /* 0x000000ffff117224 */ /* 0x002fe200078e0019 */
[----:B------:R-:W-:Y:S01]  /*5f90*/  IABS R15, R19 ;  /* 0x00000013000f7213 */ /* 0x000fe20000000000 */
[----:B------:R-:W-:Y:S01]  /*5fa0*/  IMAD.HI.U32 R7, R0, R20, RZ ;  /* 0x0000001400077227 */ /* 0x000fe200078e00ff */
[----:B------:R-:W-:-:S03]  /*5fb0*/  IABS R23, R16 ;  /* 0x0000001000177213 */ /* 0x000fc60000000000 */
[--C-:B------:R-:W-:Y:S01]  /*5fc0*/  @!P3 IMAD.IADD R6, R6, 0x1, -R26.reuse ;  /* 0x000000010606b824 */ /* 0x100fe200078e0a1a */
[C---:B------:R-:W-:Y:S01]  /*5fd0*/  ISETP.GT.U32.AND P3, PT, R26.reuse, R3, PT ;  /* 0x000000031a00720c */ /* 0x040fe20003f64070 */
[----:B------:R-:W-:Y:S02]  /*5fe0*/  @!P2 IMAD.IADD R11, R11, 0x1, -R26 ;  /* 0x000000010b0ba824 */ /* 0x000fe400078e0a1a */
[----:B------:R-:W-:Y:S01]  /*5ff0*/  @!P4 IMAD.MOV R17, RZ, RZ, -R17 ;  /* 0x000000ffff11c224 */ /* 0x000fe200078e0a11 */
[----:B------:R-:W-:Y:S01]  /*6000*/  ISETP.GT.U32.AND P2, PT, R26, R6, PT ;  /* 0x000000061a00720c */ /* 0x000fe20003f44070 */
[----:B------:R-:W-:Y:S01]  /*6010*/  IMAD.HI.U32 R10, R0, R4, RZ ;  /* 0x00000004000a7227 */ /* 0x000fe200078e00ff */
[----:B------:R-:W-:Y:S02]  /*6020*/  ISETP.GT.U32.AND P4, PT, R26, R11, PT ;  /* 0x0000000b1a00720c */ /* 0x000fe40003f84070 */
[----:B------:R0:W-:Y:S01]  /*6030*/  STL [R1+0x120], R17 ;  /* 0x0001201101007387 */ /* 0x0001e20000100800 */
[----:B------:R-:W-:-:S02]  /*6040*/  IMAD.MOV R7, RZ, RZ, -R7 ;  /* 0x000000ffff077224 */ /* 0x000fc400078e0a07 */
[----:B------:R-:W-:-:S04]  /*6050*/  IMAD.HI.U32 R29, R0, R15, RZ ;  /* 0x0000000f001d7227 */ /* 0x000fc800078e00ff */
[----:B------:R-:W-:-:S04]  /*6060*/  IMAD.HI.U32 R25, R0, R23, RZ ;  /* 0x0000001700197227 */ /* 0x000fc800078e00ff */
[----:B------:R-:W-:Y:S02]  /*6070*/  IMAD.MOV R10, RZ, RZ, -R10 ;  /* 0x000000ffff0a7224 */ /* 0x000fe400078e0a0a */
[C---:B------:R-:W-:Y:S02]  /*6080*/  IMAD R20, R26.reuse, R7, R20 ;  /* 0x000000071a147224 */ /* 0x040fe400078e0214 */
[----:B------:R-:W-:Y:S02]  /*6090*/  IMAD.MOV R29, RZ, RZ, -R29 ;  /* 0x000000ffff1d7224 */ /* 0x000fe400078e0a1d */
[----:B------:R-:W-:Y:S02]  /*60a0*/  IMAD.MOV R25, RZ, RZ, -R25 ;  /* 0x000000ffff197224 */ /* 0x000fe400078e0a19 */
[----:B------:R-:W-:Y:S02]  /*60b0*/  IMAD R4, R26, R10, R4 ;  /* 0x0000000a1a047224 */ /* 0x000fe400078e0204 */
[----:B0-----:R-:W-:-:S02]  /*60c0*/  IMAD.MOV.U32 R17, RZ, RZ, R28 ;  /* 0x000000ffff117224 */ /* 0x001fc400078e001c */
[--C-:B------:R-:W-:Y:S01]  /*60d0*/  @!P3 IMAD.IADD R3, R3, 0x1, -R26.reuse ;  /* 0x000000010303b824 */ /* 0x100fe200078e0a1a */
[C---:B------:R-:W-:Y:S01]  /*60e0*/  ISETP.GT.U32.AND P3, PT, R26.reuse, R20, PT ;  /* 0x000000141a00720c */ /* 0x040fe20003f64070 */
[C---:B------:R-:W-:Y:S02]  /*60f0*/  IMAD R15, R26.reuse, R29, R15 ;  /* 0x0000001d1a0f7224 */ /* 0x040fe400078e020f */
[C---:B------:R-:W-:Y:S02]  /*6100*/  IMAD R23, R26.reuse, R25, R23 ;  /* 0x000000191a177224 */ /* 0x040fe400078e0217 */
[----:B------:R-:W-:Y:S01]  /*6110*/  @!P5 IMAD.MOV R17, RZ, RZ, -R17 ;  /* 0x000000ffff11d224 */ /* 0x000fe200078e0a11 */
[----:B------:R-:W-:Y:S01]  /*6120*/  ISETP.GT.U32.AND P5, PT, R26, R4, PT ;  /* 0x000000041a00720c */ /* 0x000fe20003fa4070 */
[--C-:B------:R-:W-:Y:S01]  /*6130*/  @!P2 IMAD.IADD R6, R6, 0x1, -R26.reuse ;  /* 0x000000010606a824 */ /* 0x100fe200078e0a1a */
[C---:B------:R-:W-:Y:S01]  /*6140*/  ISETP.GT.U32.AND P2, PT, R26.reuse, R15, PT ;  /* 0x0000000f1a00720c */ /* 0x040fe20003f44070 */
[----:B------:R-:W-:Y:S01]  /*6150*/  @!P4 IMAD.IADD R11, R11, 0x1, -R26 ;  /* 0x000000010b0bc824 */ /* 0x000fe200078e0a1a */
[----:B------:R-:W-:Y:S01]  /*6160*/  ISETP.GT.U32.AND P4, PT, R26, R23, PT ;  /* 0x000000171a00720c */ /* 0x000fe20003f84070 */
[C---:B------:R-:W-:Y:S01]  /*6170*/  VIADD R10, R27.reuse, 0xd4 ;  /* 0x000000d41b0a7836 */ /* 0x040fe20000000000 */
[----:B------:R0:W-:Y:S01]  /*6180*/  STL [R1+0x11c], R17 ;  /* 0x00011c1101007387 */ /* 0x0001e20000100800 */
[----:B------:R-:W-:-:S02]  /*6190*/  VIADD R14, R27, 0xd0 ;  /* 0x000000d01b0e7836 */ /* 0x000fc40000000000 */
[--C-:B------:R-:W-:Y:S01]  /*61a0*/  @!P3 IMAD.IADD R20, R20, 0x1, -R26.reuse ;  /* 0x000000011414b824 */ /* 0x100fe200078e0a1a */
[----:B------:R-:W-:Y:S01]  /*61b0*/  IABS R24, R10 ;  /* 0x0000000a00187213 */ /* 0x000fe20000000000 */
[----:B------:R-:W-:Y:S01]  /*61c0*/  IMAD.MOV.U32 R32, RZ, RZ, R3 ;  /* 0x000000ffff207224 */ /* 0x000fe200078e0003 */
[----:B------:R-:W-:Y:S01]  /*61d0*/  IABS R7, R14 ;  /* 0x0000000e00077213 */ /* 0x000fe20000000000 */
[----:B------:R-:W-:Y:S01]  /*61e0*/  @!P5 IMAD.IADD R4, R4, 0x1, -R26 ;  /* 0x000000010404d824 */ /* 0x000fe200078e0a1a */
[----:B------:R-:W-:Y:S01]  /*61f0*/  ISETP.GE.AND P5, PT, R22, RZ, PT ;  /* 0x000000ff1600720c */ /* 0x000fe20003fa6270 */
[----:B------:R-:W-:Y:S01]  /*6200*/  IMAD.HI.U32 R28, R0, R24, RZ ;  /* 0x00000018001c7227 */ /* 0x000fe200078e00ff */
[----:B------:R-:W-:-:S03]  /*6210*/  ISETP.GE.AND P3, PT, R13, RZ, PT ;  /* 0x000000ff0d00720c */ /* 0x000fc60003f66270 */
[----:B------:R-:W-:Y:S01]  /*6220*/  @!P2 IMAD.IADD R15, R15, 0x1, -R26 ;  /* 0x000000010f0fa824 */ /* 0x000fe200078e0a1a */
[C---:B------:R-:W-:Y:S01]  /*6230*/  ISETP.GT.U32.AND P2, PT, R26.reuse, R4, PT ;  /* 0x000000041a00720c */ /* 0x040fe20003f44070 */
[----:B0-----:R-:W-:Y:S02]  /*6240*/  IMAD.MOV.U32 R17, RZ, RZ, R6 ;  /* 0x000000ffff117224 */ /* 0x001fe400078e0006 */
[----:B------:R-:W-:Y:S01]  /*6250*/  @!P4 IMAD.IADD R23, R23, 0x1, -R26 ;  /* 0x000000011717c824 */ /* 0x000fe200078e0a1a */
[----:B------:R-:W-:Y:S01]  /*6260*/  ISETP.GT.U32.AND P4, PT, R26, R20, PT ;  /* 0x000000141a00720c */ /* 0x000fe20003f84070 */
[----:B------:R-:W-:-:S04]  /*6270*/  IMAD.HI.U32 R29, R0, R7, RZ ;  /* 0x00000007001d7227 */ /* 0x000fc800078e00ff */
[----:B------:R-:W-:Y:S02]  /*6280*/  IMAD.MOV R28, RZ, RZ, -R28 ;  /* 0x000000ffff1c7224 */ /* 0x000fe400078e0a1c */
[----:B------:R-:W-:Y:S01]  /*6290*/  @!P0 IMAD.MOV R17, RZ, RZ, -R17 ;  /* 0x000000ffff118224 */ /* 0x000fe200078e0a11 */
[C---:B------:R-:W-:Y:S01]  /*62a0*/  ISETP.GT.U32.AND P0, PT, R26.reuse, R15, PT ;  /* 0x0000000f1a00720c */ /* 0x040fe20003f04070 */
[----:B------:R-:W-:Y:S02]  /*62b0*/  IMAD.MOV R29, RZ, RZ, -R29 ;  /* 0x000000ffff1d7224 */ /* 0x000fe400078e0a1d */
[C---:B------:R-:W-:Y:S02]  /*62c0*/  IMAD R24, R26.reuse, R28, R24 ;  /* 0x0000001c1a187224 */ /* 0x040fe400078e0218 */
[----:B------:R-:W-:Y:S01]  /*62d0*/  @!P6 IMAD.MOV R32, RZ, RZ, -R32 ;  /* 0x000000ffff20e224 */ /* 0x000fe200078e0a20 */
[C---:B------:R-:W-:Y:S01]  /*62e0*/  ISETP.GT.U32.AND P6, PT, R26.reuse, R23, PT ;  /* 0x000000171a00720c */ /* 0x040fe20003fc4070 */
[----:B------:R-:W-:-:S02]  /*62f0*/  IMAD R7, R26, R29, R7 ;  /* 0x0000001d1a077224 */ /* 0x000fc400078e0207 */
[----:B------:R-:W-:Y:S01]  /*6300*/  VIADD R22, R27, 0xcc ;  /* 0x000000cc1b167836 */ /* 0x000fe20000000000 */
[----:B------:R-:W-:Y:S01]  /*6310*/  STL [R1+0x114], R32 ;  /* 0x0001142001007387 */ /* 0x000fe20000100800 */
[----:B------:R-:W-:Y:S01]  /*6320*/  @!P1 IMAD.MOV R11, RZ, RZ, -R11 ;  /* 0x000000ffff0b9224 */ /* 0x000fe200078e0a0b */
[----:B------:R-:W-:Y:S01]  /*6330*/  ISETP.GT.U32.AND P1, PT, R26, R24, PT ;  /* 0x000000181a00720c */ /* 0x000fe20003f24070 */
[--C-:B------:R-:W-:Y:S01]  /*6340*/  @!P4 IMAD.IADD R20, R20, 0x1, -R26.reuse ;  /* 0x000000011414c824 */ /* 0x100fe200078e0a1a */
[----:B------:R-:W-:Y:S01]  /*6350*/  IABS R6, R22 ;  /* 0x0000001600067213 */ /* 0x000fe20000000000 */
[--C-:B------:R-:W-:Y:S01]  /*6360*/  @!P2 IMAD.IADD R4, R4, 0x1, -R26.reuse ;  /* 0x000000010404a824 */ /* 0x100fe200078e0a1a */
[----:B------:R-:W-:Y:S01]  /*6370*/  ISETP.GT.U32.AND P4, PT, R26, R7, PT ;  /* 0x000000071a00720c */ /* 0x000fe20003f84070 */
[--C-:B------:R-:W-:Y:S01]  /*6380*/  @!P0 IMAD.IADD R15, R15, 0x1, -R26.reuse ;  /* 0x000000010f0f8824 */ /* 0x100fe200078e0a1a */
[----:B------:R-:W-:Y:S01]  /*6390*/  ISETP.GE.AND P2, PT, R19, RZ, PT ;  /* 0x000000ff1300720c */ /* 0x000fe20003f46270 */
[----:B------:R-:W-:Y:S01]  /*63a0*/  @!P6 IMAD.IADD R23, R23, 0x1, -R26 ;  /* 0x000000011717e824 */ /* 0x000fe200078e0a1a */
[----:B------:R-:W-:Y:S01]  /*63b0*/  ISETP.GE.AND P0, PT, R16, RZ, PT ;  /* 0x000000ff1000720c */ /* 0x000fe20003f06270 */
[----:B------:R-:W-:Y:S01]  /*63c0*/  IMAD.HI.U32 R16, R0, R6, RZ ;  /* 0x0000000600107227 */ /* 0x000fe200078e00ff */
[----:B------:R-:W-:Y:S01]  /*63d0*/  ISETP.GE.AND P6, PT, R10, RZ, PT ;  /* 0x000000ff0a00720c */ /* 0x000fe20003fc6270 */
[----:B------:R0:W-:Y:S02]  /*63e0*/  STL [R1+0x10c], R17 ;  /* 0x00010c1101007387 */ /* 0x0001e40000100800 */
[----:B------:R-:W-:-:S02]  /*63f0*/  VIADD R13, R27, 0xc8 ;  /* 0x000000c81b0d7836 */ /* 0x000fc40000000000 */
[----:B------:R-:W-:Y:S01]  /*6400*/  @!P1 IMAD.IADD R24, R24, 0x1, -R26 ;  /* 0x0000000118189824 */ /* 0x000fe200078e0a1a */
[----:B------:R-:W-:Y:S01]  /*6410*/  ISETP.GE.AND P1, PT, R14, RZ, PT ;  /* 0x000000ff0e00720c */ /* 0x000fe20003f26270 */
[----:B------:R-:W-:Y:S01]  /*6420*/  IMAD.MOV R10, RZ, RZ, -R16 ;  /* 0x000000ffff0a7224 */ /* 0x000fe200078e0a10 */
[----:B------:R-:W-:Y:S01]  /*6430*/  IABS R3, R13 ;  /* 0x0000000d00037213 */ /* 0x000fe20000000000 */
[----:B------:R-:W-:Y:S01]  /*6440*/  @!P4 IMAD.IADD R7, R7, 0x1, -R26 ;  /* 0x000000010707c824 */ /* 0x000fe200078e0a1a */
[C---:B------:R-:W-:Y:S01]  /*6450*/  ISETP.GT.U32.AND P4, PT, R26.reuse, R24, PT ;  /* 0x000000181a00720c */ /* 0x040fe20003f84070 */
[----:B------:R-:W-:Y:S01]  /*6460*/  IMAD R10, R26, R10, R6 ;  /* 0x0000000a1a0a7224 */ /* 0x000fe200078e0206 */
[----:B------:R1:W-:Y:S01]  /*6470*/  STL [R1+0x104], R11 ;  /* 0x0001040b01007387 */ /* 0x0003e20000100800 */
[----:B------:R-:W-:Y:S02]  /*6480*/  IMAD.MOV.U32 R14, RZ, RZ, R15 ;  /* 0x000000ffff0e7224 */ /* 0x000fe400078e000f */
[----:B------:R-:W-:-:S02]  /*6490*/  IMAD.MOV.U32 R25, RZ, RZ, R4 ;  /* 0x000000ffff197224 */ /* 0x000fc400078e0004 */
[----:B------:R-:W-:Y:S01]  /*64a0*/  @!P2 IMAD.MOV R14, RZ, RZ, -R14 ;  /* 0x000000ffff0ea224 */ /* 0x000fe200078e0a0e */
[C---:B------:R-:W-:Y:S01]  /*64b0*/  ISETP.GT.U32.AND P2, PT, R26.reuse, R10, PT ;  /* 0x0000000a1a00720c */ /* 0x040fe20003f44070 */
[----:B0-----:R-:W-:Y:S02]  /*64c0*/  IMAD.MOV.U32 R17, RZ, RZ, R20 ;  /* 0x000000ffff117224 */ /* 0x001fe400078e0014 */
[----:B------:R-:W-:Y:S01]  /*64d0*/  @!P5 IMAD.MOV R25, RZ, RZ, -R25 ;  /* 0x000000ffff19d224 */ /* 0x000fe200078e0a19 */
[----:B------:R-:W-:Y:S01]  /*64e0*/  ISETP.GT.U32.AND P5, PT, R26, R7, PT ;  /* 0x000000071a00720c */ /* 0x000fe20003fa4070 */
[----:B-1----:R-:W-:-:S03]  /*64f0*/  IMAD.HI.U32 R11, R0, R3, RZ ;  /* 0x00000003000b7227 */ /* 0x002fc600078e00ff */
[----:B------:R-:W-:Y:S01]  /*6500*/  STL [R1+0xfc], R25 ;  /* 0x0000fc1901007387 */ /* 0x000fe20000100800 */
[----:B------:R-:W-:Y:S02]  /*6510*/  IMAD.MOV R4, RZ, RZ, -R11 ;  /* 0x000000ffff047224 */ /* 0x000fe400078e0a0b */
[----:B------:R-:W-:Y:S01]  /*6520*/  @!P3 IMAD.MOV R17, RZ, RZ, -R17 ;  /* 0x000000ffff11b224 */ /* 0x000fe200078e0a11 */
[----:B------:R-:W-:Y:S01]  /*6530*/  ISETP.GE.AND P3, PT, R22, RZ, PT ;  /* 0x000000ff1600720c */ /* 0x000fe20003f66270 */
[----:B------:R-:W-:Y:S02]  /*6540*/  IMAD.MOV.U32 R11, RZ, RZ, R23 ;  /* 0x000000ffff0b7224 */ /* 0x000fe400078e0017 */
[----:B------:R-:W-:Y:S01]  /*6550*/  IMAD R3, R26, R4, R3 ;  /* 0x000000041a037224 */ /* 0x000fe200078e0203 */
[----:B------:R-:W-:Y:S01]  /*6560*/  STL [R1+0xf8], R17 ;  /* 0x0000f81101007387 */ /* 0x000fe20000100800 */
[--C-:B------:R-:W-:Y:S01]  /*6570*/  @!P4 IMAD.IADD R24, R24, 0x1, -R26.reuse ;  /* 0x000000011818c824 */ /* 0x100fe200078e0a1a */
[----:B------:R-:W-:Y:S01]  /*6580*/  ISETP.GE.AND P4, PT, R13, RZ, PT ;  /* 0x000000ff0d00720c */ /* 0x000fe20003f86270 */
[----:B------:R-:W-:Y:S01]  /*6590*/  @!P0 IMAD.MOV R11, RZ, RZ, -R11 ;  /* 0x000000ffff0b8224 */ /* 0x000fe200078e0a0b */
[----:B------:R0:W-:Y:S01]  /*65a0*/  STL [R1+0xf4], R14 ;  /* 0x0000f40e01007387 */ /* 0x0001e20000100800 */
[C---:B------:R-:W-:Y:S01]  /*65b0*/  VIADD R4, R27.reuse, 0xc0 ;  /* 0x000000c01b047836 */ /* 0x040fe20000000000 */
[----:B------:R-:W-:Y:S01]  /*65c0*/  ISETP.GT.U32.AND P0, PT, R26, R3, PT ;  /* 0x000000031a00720c */ /* 0x000fe20003f04070 */
[----:B------:R-:W-:Y:S01]  /*65d0*/  VIADD R6, R27, 0xc4 ;  /* 0x000000c41b067836 */ /* 0x000fe20000000000 */
[----:B------:R1:W-:Y:S01]  /*65e0*/  STL [R1+0xf0], R11 ;  /* 0x0000f00b01007387 */ /* 0x0003e20000100800 */
[--C-:B------:R-:W-:Y:S01]  /*65f0*/  @!P2 IMAD.IADD R10, R10, 0x1, -R26.reuse ;  /* 0x000000010a0aa824 */ /* 0x100fe200078e0a1a */
[----:B------:R-:W-:Y:S01]  /*6600*/  ISETP.GE.AND P2, PT, R4, RZ, PT ;  /* 0x000000ff0400720c */ /* 0x000fe20003f46270 */
[----:B------:R-:W-:Y:S01]  /*6610*/  @!P5 IMAD.IADD R7, R7, 0x1, -R26 ;  /* 0x000000010707d824 */ /* 0x000fe200078e0a1a */
[----:B------:R-:W-:Y:S01]  /*6620*/  IABS R15, R6 ;  /* 0x00000006000f7213 */ /* 0x000fe20000000000 */
[----:B------:R-:W-:Y:S01]  /*6630*/  VIADD R16, R27, 0xbc ;  /* 0x000000bc1b107836 */ /* 0x000fe20000000000 */
[----:B------:R-:W-:Y:S01]  /*6640*/  ISETP.GE.AND P5, PT, R6, RZ, PT ;  /* 0x000000ff0600720c */ /* 0x000fe20003fa6270 */
[----:B0-----:R-:W-:-:S02]  /*6650*/  IMAD.MOV.U32 R14, RZ, RZ, R24 ;  /* 0x000000ffff0e7224 */ /* 0x001fc400078e0018 */
[----:B------:R-:W-:Y:S01]  /*6660*/  IMAD.MOV.U32 R13, RZ, RZ, R7 ;  /* 0x000000ffff0d7224 */ /* 0x000fe200078e0007 */
[----:B-1----:R-:W-:Y:S01]  /*6670*/  IABS R11, R4 ;  /* 0x00000004000b7213 */ /* 0x002fe20000000000 */
[----:B------:R-:W-:Y:S01]  /*6680*/  @!P6 IMAD.MOV R14, RZ, RZ, -R14 ;  /* 0x000000ffff0ee224 */ /* 0x000fe200078e0a0e */
[----:B------:R-:W-:Y:S01]  /*6690*/  ISETP.GT.U32.AND P6, PT, R26, R10, PT ;  /* 0x0000000a1a00720c */ /* 0x000fe20003fc4070 */
[----:B------:R-:W-:Y:S02]  /*66a0*/  @!P0 IMAD.IADD R3, R3, 0x1, -R26 ;  /* 0x0000000103038824 */ /* 0x000fe400078e0a1a */
[----:B------:R-:W-:Y:S01]  /*66b0*/  IMAD.MOV.U32 R6, RZ, RZ, R11 ;  /* 0x000000ffff067224 */ /* 0x000fe200078e000b */
[----:B------:R0:W-:Y:S01]  /*66c0*/  STL [R1+0xe8], R14 ;  /* 0x0000e80e01007387 */ /* 0x0001e20000100800 */
[----:B------:R-:W-:Y:S01]  /*66d0*/  IMAD.HI.U32 R11, R0, R15, RZ ;  /* 0x0000000f000b7227 */ /* 0x000fe200078e00ff */
[----:B------:R-:W-:-:S03]  /*66e0*/  ISETP.GT.U32.AND P0, PT, R26, R3, PT ;  /* 0x000000031a00720c */ /* 0x000fc60003f04070 */
[----:B------:R-:W-:Y:S02]  /*66f0*/  IMAD.MOV R7, RZ, RZ, -R11 ;  /* 0x000000ffff077224 */ /* 0x000fe400078e0a0b */
[----:B------:R-:W-:-:S04]  /*6700*/  IMAD.HI.U32 R4, R0, R6, RZ ;  /* 0x0000000600047227 */ /* 0x000fc800078e00ff */
[----:B------:R-:W-:Y:S02]  /*6710*/  IMAD R15, R26, R7, R15 ;  /* 0x000000071a0f7224 */ /* 0x000fe400078e020f */
[----:B------:R-:W-:Y:S02]  /*6720*/  IMAD.MOV R4, RZ, RZ, -R4 ;  /* 0x000000ffff047224 */ /* 0x000fe400078e0a04 */
[----:B------:R-:W-:Y:S01]  /*6730*/  @!P6 IMAD.IADD R10, R10, 0x1, -R26 ;  /* 0x000000010a0ae824 */ /* 0x000fe200078e0a1a */
[C---:B------:R-:W-:Y:S01]  /*6740*/  ISETP.GT.U32.AND P6, PT, R26.reuse, R15, PT ;  /* 0x0000000f1a00720c */ /* 0x040fe20003fc4070 */
[----:B------:R-:W-:Y:S02]  /*6750*/  IMAD R6, R26, R4, R6 ;  /* 0x000000041a067224 */ /* 0x000fe400078e0206 */
[----:B------:R-:W-:Y:S02]  /*6760*/  IMAD.MOV.U32 R17, RZ, RZ, R10 ;  /* 0x000000ffff117224 */ /* 0x000fe400078e000a */
[----:B------:R-:W-:Y:S01]  /*6770*/  @!P1 IMAD.MOV R13, RZ, RZ, -R13 ;  /* 0x000000ffff0d9224 */ /* 0x000fe200078e0a0d */
[----:B------:R-:W-:Y:S01]  /*6780*/  ISETP.GE.AND P1, PT, R16, RZ, PT ;  /* 0x000000ff1000720c */ /* 0x000fe20003f26270 */
[----:B------:R-:W-:Y:S01]  /*6790*/  @!P3 IMAD.MOV R17, RZ, RZ, -R17 ;  /* 0x000000ffff11b224 */ /* 0x000fe200078e0a11 */
[----:B------:R-:W-:Y:S01]  /*67a0*/  ISETP.GT.U32.AND P3, PT, R26, R6, PT ;  /* 0x000000061a00720c */ /* 0x000fe20003f64070 */
[----:B------:R-:W-:Y:S01]  /*67b0*/  @!P0 IMAD.IADD R3, R3, 0x1, -R26 ;  /* 0x0000000103038824 */ /* 0x000fe200078e0a1a */
[----:B------:R-:W-:Y:S01]  /*67c0*/  IABS R16, R16 ;  /* 0x0000001000107213 */ /* 0x000fe20000000000 */
[----:B------:R1:W-:Y:S01]  /*67d0*/  STL [R1+0xe0], R13 ;  /* 0x0000e00d01007387 */ /* 0x0003e20000100800 */
[----:B0-----:R-:W-:-:S02]  /*67e0*/  VIADD R14, R27, 0xb4 ;  /* 0x000000b41b0e7836 */ /* 0x001fc40000000000 */
[----:B------:R-:W-:Y:S01]  /*67f0*/  @!P6 IMAD.IADD R15, R15, 0x1, -R26 ;  /* 0x000000010f0fe824 */ /* 0x000fe200078e0a1a */
[----:B------:R-:W-:Y:S01]  /*6800*/  STL [R1+0xdc], R17 ;  /* 0x0000dc1101007387 */ /* 0x000fe20000100800 */
[----:B------:R-:W-:-:S03]  /*6810*/  IMAD.HI.U32 R7, R0, R16, RZ ;  /* 0x0000001000077227 */ /* 0x000fc600078e00ff */
[----:B------:R-:W-:Y:S01]  /*6820*/  ISETP.GT.U32.AND P6, PT, R26, R15, PT ;  /* 0x0000000f1a00720c */ /* 0x000fe20003fc4070 */
[----:B------:R-:W-:Y:S02]  /*6830*/  VIADD R11, R27, 0xb8 ;  /* 0x000000b81b0b7836 */ /* 0x000fe40000000000 */
[----:B-1----:R-:W-:Y:S02]  /*6840*/  IMAD.MOV.U32 R13, RZ, RZ, R3 ;  /* 0x000000ffff0d7224 */ /* 0x002fe400078e0003 */
[----:B------:R-:W-:Y:S01]  /*6850*/  @!P3 IMAD.IADD R6, R6, 0x1, -R26 ;  /* 0x000000010606b824 */ /* 0x000fe200078e0a1a */
[----:B------:R-:W-:Y:S01]  /*6860*/  ISETP.GE.AND P0, PT, R11, RZ, PT ;  /* 0x000000ff0b00720c */ /* 0x000fe20003f06270 */
[----:B------:R-:W-:Y:S01]  /*6870*/  @!P4 IMAD.MOV R13, RZ, RZ, -R13 ;  /* 0x000000ffff0dc224 */ /* 0x000fe200078e0a0d */
[----:B------:R-:W-:Y:S01]  /*6880*/  ISETP.GE.AND P4, PT, R14, RZ, PT ;  /* 0x000000ff0e00720c */ /* 0x000fe20003f86270 */
[----:B------:R-:W-:Y:S01]  /*6890*/  IMAD.MOV R7, RZ, RZ, -R7 ;  /* 0x000000ffff077224 */ /* 0x000fe200078e0a07 */
[----:B------:R-:W-:Y:S01]  /*68a0*/  IABS R14, R14 ;  /* 0x0000000e000e7213 */ /* 0x000fe20000000000 */
[----:B------:R-:W-:Y:S01]  /*68b0*/  VIADD R4, R27, 0xb0 ;  /* 0x000000b01b047836 */ /* 0x000fe20000000000 */
[----:B------:R-:W-:Y:S01]  /*68c0*/  IABS R11, R11 ;  /* 0x0000000b000b7213 */ /* 0x000fe20000000000 */
[C---:B------:R-:W-:Y:S01]  /*68d0*/  IMAD R16, R26.reuse, R7, R16 ;  /* 0x000000071a107224 */ /* 0x040fe200078e0210 */
[----:B------:R-:W-:Y:S01]  /*68e0*/  ISETP.GT.U32.AND P3, PT, R26, R6, PT ;  /* 0x000000061a00720c */ /* 0x000fe20003f64070 */
[C---:B------:R-:W-:Y:S01]  /*68f0*/  IMAD.HI.U32 R7, R0.reuse, R14, RZ ;  /* 0x0000000e00077227 */ /* 0x040fe200078e00ff */
[----:B------:R0:W-:Y:S03]  /*6900*/  STL [R1+0xd8], R13 ;  /* 0x0000d80d01007387 */ /* 0x0001e60000100800 */
[----:B------:R-:W-:-:S04]  /*6910*/  IMAD.HI.U32 R3, R0, R11, RZ ;  /* 0x0000000b00037227 */ /* 0x000fc800078e00ff */
[----:B------:R-:W-:Y:S02]  /*6920*/  IMAD.MOV R7, RZ, RZ, -R7 ;  /* 0x000000ffff077224 */ /* 0x000fe400078e0a07 */
[----:B------:R-:W-:Y:S01]  /*6930*/  @!P6 IMAD.IADD R15, R15, 0x1, -R26 ;  /* 0x000000010f0fe824 */ /* 0x000fe200078e0a1a */
[----:B0-----:R-:W-:Y:S01]  /*6940*/  IABS R13, R4 ;  /* 0x00000004000d7213 */ /* 0x001fe20000000000 */
[----:B------:R-:W-:Y:S01]  /*6950*/  IMAD.MOV R3, RZ, RZ, -R3 ;  /* 0x000000ffff037224 */ /* 0x000fe200078e0a03 */
[C---:B------:R-:W-:Y:S01]  /*6960*/  ISETP.GT.U32.AND P6, PT, R26.reuse, R16, PT ;  /* 0x000000101a00720c */ /* 0x040fe20003fc4070 */
[----:B------:R-:W-:Y:S02]  /*6970*/  IMAD R14, R26, R7, R14 ;  /* 0x000000071a0e7224 */ /* 0x000fe400078e020e */
[----:B------:R-:W-:-:S04]  /*6980*/  IMAD.HI.U32 R10, R0, R13, RZ ;  /* 0x0000000d000a7227 */ /* 0x000fc800078e00ff */
[----:B------:R-:W-:Y:S02]  /*6990*/  IMAD R11, R26, R3, R11 ;  /* 0x000000031a0b7224 */ /* 0x000fe400078e020b */
[----:B------:R-:W-:Y:S02]  /*69a0*/  IMAD.MOV.U32 R17, RZ, RZ, R15 ;  /* 0x000000ffff117224 */ /* 0x000fe400078e000f */
[----:B------:R-:W-:Y:S01]  /*69b0*/  @!P3 IMAD.IADD R6, R6, 0x1, -R26 ;  /* 0x000000010606b824 */ /* 0x000fe200078e0a1a */
[C---:B------:R-:W-:Y:S01]  /*69c0*/  ISETP.GT.U32.AND P3, PT, R26.reuse, R14, PT ;  /* 0x0000000e1a00720c */ /* 0x040fe20003f64070 */
[----:B------:R-:W-:Y:S02]  /*69d0*/  IMAD.MOV R10, RZ, RZ, -R10 ;  /* 0x000000ffff0a7224 */ /* 0x000fe400078e0a0a */
[----:B------:R-:W-:Y:S01]  /*69e0*/  @!P5 IMAD.MOV R17, RZ, RZ, -R17 ;  /* 0x000000ffff11d224 */ /* 0x000fe200078e0a11 */
[C---:B------:R-:W-:Y:S01]  /*69f0*/  ISETP.GT.U32.AND P5, PT, R26.reuse, R11, PT ;  /* 0x0000000b1a00720c */ /* 0x040fe20003fa4070 */
[----:B------:R-:W-:-:S02]  /*6a00*/  IMAD R13, R26, R10, R13 ;  /* 0x0000000a1a0d7224 */ /* 0x000fc400078e020d */
[--C-:B------:R-:W-:Y:S01]  /*6a10*/  @!P6 IMAD.IADD R16, R16, 0x1, -R26.reuse ;  /* 0x000000011010e824 */ /* 0x100fe200078e0a1a */
[----:B------:R0:W-:Y:S01]  /*6a20*/  STL [R1+0xd4], R17 ;  /* 0x0000d41101007387 */ /* 0x0001e20000100800 */
[C---:B------:R-:W-:Y:S01]  /*6a30*/  VIADD R24, R27.reuse, 0xac ;  /* 0x000000ac1b187836 */ /* 0x040fe20000000000 */
[----:B------:R-:W-:Y:S01]  /*6a40*/  ISETP.GT.U32.AND P6, PT, R26, R13, PT ;  /* 0x0000000d1a00720c */ /* 0x000fe20003fc4070 */
[C---:B------:R-:W-:Y:S02]  /*6a50*/  VIADD R19, R27.reuse, 0xa8 ;  /* 0x000000a81b137836 */ /* 0x040fe40000000000 */
[--C-:B------:R-:W-:Y:S01]  /*6a60*/  @!P3 IMAD.IADD R14, R14, 0x1, -R26.reuse ;  /* 0x000000010e0eb824 */ /* 0x100fe200078e0a1a */
[----:B------:R-:W-:Y:S01]  /*6a70*/  IABS R3, R24 ;  /* 0x0000001800037213 */ /* 0x000fe20000000000 */
[----:B------:R-:W-:Y:S01]  /*6a80*/  VIADD R10, R27, 0xa4 ;  /* 0x000000a41b0a7836 */ /* 0x000fe20000000000 */
[----:B------:R-:W-:Y:S01]  /*6a90*/  IABS R15, R19 ;  /* 0x00000013000f7213 */ /* 0x000fe20000000000 */
[----:B------:R-:W-:Y:S01]  /*6aa0*/  @!P5 IMAD.IADD R11, R11, 0x1, -R26 ;  /* 0x000000010b0bd824 */ /* 0x000fe200078e0a1a */
[----:B------:R-:W-:Y:S01]  /*6ab0*/  ISETP.GT.U32.AND P5, PT, R26, R16, PT ;  /* 0x000000101a00720c */ /* 0x000fe20003fa4070 */
[----:B0-----:R-:W-:Y:S01]  /*6ac0*/  IMAD.MOV.U32 R17, RZ, RZ, R6 ;  /* 0x000000ffff117224 */ /* 0x001fe200078e0006 */
[----:B------:R-:W-:Y:S01]  /*6ad0*/  IABS R23, R10 ;  /* 0x0000000a00177213 */ /* 0x000fe20000000000 */
[----:B------:R-:W-:Y:S01]  /*6ae0*/  IMAD.HI.U32 R7, R0, R3, RZ ;  /* 0x0000000300077227 */ /* 0x000fe200078e00ff */
[----:B------:R-:W-:-:S03]  /*6af0*/  ISETP.GT.U32.AND P3, PT, R26, R11, PT ;  /* 0x0000000b1a00720c */ /* 0x000fc60003f64070 */
[----:B------:R-:W-:Y:S01]  /*6b00*/  @!P2 IMAD.MOV R17, RZ, RZ, -R17 ;  /* 0x000000ffff11a224 */ /* 0x000fe200078e0a11 */
[----:B------:R-:W-:Y:S01]  /*6b10*/  ISETP.GT.U32.AND P2, PT, R26, R14, PT ;  /* 0x0000000e1a00720c */ /* 0x000fe20003f44070 */
[----:B------:R-:W-:-:S03]  /*6b20*/  IMAD.HI.U32 R6, R0, R15, RZ ;  /* 0x0000000f00067227 */ /* 0x000fc600078e00ff */
[----:B------:R0:W-:Y:S01]  /*6b30*/  STL [R1+0xcc], R17 ;  /* 0x0000cc1101007387 */ /* 0x0001e20000100800 */
[----:B------:R-:W-:Y:S02]  /*6b40*/  @!P6 IMAD.IADD R13, R13, 0x1, -R26 ;  /* 0x000000010d0de824 */ /* 0x000fe400078e0a1a */
[----:B------:R-:W-:Y:S02]  /*6b50*/  IMAD.MOV R7, RZ, RZ, -R7 ;  /* 0x000000ffff077224 */ /* 0x000fe400078e0a07 */
[----:B------:R-:W-:Y:S01]  /*6b60*/  IMAD.MOV R6, RZ, RZ, -R6 ;  /* 0x000000ffff067224 */ /* 0x000fe200078e0a06 */
[C---:B------:R-:W-:Y:S01]  /*6b70*/  ISETP.GT.U32.AND P6, PT, R26.reuse, R13, PT ;  /* 0x0000000d1a00720c */ /* 0x040fe20003fc4070 */
[C---:B------:R-:W-:Y:S02]  /*6b80*/  IMAD R3, R26.reuse, R7, R3 ;  /* 0x000000071a037224 */ /* 0x040fe400078e0203 */
[----:B------:R-:W-:Y:S02]  /*6b90*/  IMAD R15, R26, R6, R15 ;  /* 0x000000061a0f7224 */ /* 0x000fe400078e020f */
[--C-:B------:R-:W-:Y:S01]  /*6ba0*/  @!P5 IMAD.IADD R16, R16, 0x1, -R26.reuse ;  /* 0x000000011010d824 */ /* 0x100fe200078e0a1a */
[----:B------:R-:W-:Y:S01]  /*6bb0*/  ISETP.GT.U32.AND P5, PT, R26, R3, PT ;  /* 0x000000031a00720c */ /* 0x000fe20003fa4070 */
[----:B------:R-:W-:Y:S01]  /*6bc0*/  @!P2 IMAD.IADD R14, R14, 0x1, -R26 ;  /* 0x000000010e0ea824 */ /* 0x000fe200078e0a1a */
[----:B------:R-:W-:Y:S01]  /*6bd0*/  ISETP.GT.U32.AND P2, PT, R26, R15, PT ;  /* 0x0000000f1a00720c */ /* 0x000fe20003f44070 */
[----:B------:R-:W-:-:S02]  /*6be0*/  VIADD R7, R27, 0xa0 ;  /* 0x000000a01b077836 */ /* 0x000fc40000000000 */
[----:B------:R-:W-:Y:S02]  /*6bf0*/  VIADD R6, R27, 0x9c ;  /* 0x0000009c1b067836 */ /* 0x000fe40000000000 */
[--C-:B------:R-:W-:Y:S01]  /*6c00*/  @!P6 IMAD.IADD R13, R13, 0x1, -R26.reuse ;  /* 0x000000010d0de824 */ /* 0x100fe200078e0a1a */
[----:B------:R-:W-:Y:S01]  /*6c10*/  IABS R22, R7 ;  /* 0x0000000700167213 */ /* 0x000fe20000000000 */
[----:B------:R-:W-:Y:S01]  /*6c20*/  @!P3 IMAD.IADD R11, R11, 0x1, -R26 ;  /* 0x000000010b0bb824 */ /* 0x000fe200078e0a1a */
[----:B------:R-:W-:Y:S01]  /*6c30*/  ISETP.GE.AND P6, PT, R24, RZ, PT ;  /* 0x000000ff1800720c */ /* 0x000fe20003fc6270 */
[----:B------:R-:W-:Y:S01]  /*6c40*/  IMAD.MOV.U32 R25, RZ, RZ, R16 ;  /* 0x000000ffff197224 */ /* 0x000fe200078e0010 */
[----:B------:R-:W-:Y:S01]  /*6c50*/  IABS R24, R6 ;  /* 0x0000000600187213 */ /* 0x000fe20000000000 */
[----:B------:R-:W-:Y:S01]  /*6c60*/  @!P5 IMAD.IADD R3, R3, 0x1, -R26 ;  /* 0x000000010303d824 */ /* 0x000fe200078e0a1a */
[----:B------:R-:W-:Y:S01]  /*6c70*/  ISETP.GE.AND P3, PT, R4, RZ, PT ;  /* 0x000000ff0400720c */ /* 0x000fe20003f66270 */
[----:B------:R-:W-:Y:S01]  /*6c80*/  IMAD.HI.U32 R4, R0, R22, RZ ;  /* 0x0000001600047227 */ /* 0x000fe200078e00ff */
[----:B------:R-:W-:-:S03]  /*6c90*/  ISETP.GE.AND P5, PT, R19, RZ, PT ;  /* 0x000000ff1300720c */ /* 0x000fc60003fa6270 */
[----:B------:R-:W-:Y:S02]  /*6ca0*/  @!P2 IMAD.IADD R15, R15, 0x1, -R26 ;  /* 0x000000010f0fa824 */ /* 0x000fe400078e0a1a */
[----:B0-----:R-:W-:Y:S02]  /*6cb0*/  IMAD.MOV.U32 R17, RZ, RZ, R11 ;  /* 0x000000ffff117224 */ /* 0x001fe400078e000b */
[----:B------:R-:W-:Y:S02]  /*6cc0*/  IMAD.MOV.U32 R19, RZ, RZ, R24 ;  /* 0x000000ffff137224 */ /* 0x000fe400078e0018 */
[----:B------:R-:W-:Y:S02]  /*6cd0*/  IMAD.MOV R4, RZ, RZ, -R4 ;  /* 0x000000ffff047224 */ /* 0x000fe400078e0a04 */
[----:B------:R-:W-:Y:S01]  /*6ce0*/  @!P0 IMAD.MOV R17, RZ, RZ, -R17 ;  /* 0x000000ffff118224 */ /* 0x000fe200078e0a11 */
[----:B------:R-:W-:Y:S01]  /*6cf0*/  ISETP.GT.U32.AND P0, PT, R26, R15, PT ;  /* 0x0000000f1a00720c */ /* 0x000fe20003f04070 */
[----:B------:R-:W-:-:S04]  /*6d00*/  IMAD.HI.U32 R16, R0, R19, RZ ;  /* 0x0000001300107227 */ /* 0x000fc800078e00ff */
[C---:B------:R-:W-:Y:S02]  /*6d10*/  IMAD R22, R26.reuse, R4, R22 ;  /* 0x000000041a167224 */ /* 0x040fe400078e0216 */
[----:B------:R-:W-:Y:S01]  /*6d20*/  @!P1 IMAD.MOV R25, RZ, RZ, -R25 ;  /* 0x000000ffff199224 */ /* 0x000fe200078e0a19 */
[----:B------:R-:W-:Y:S01]  /*6d30*/  ISETP.GT.U32.AND P1, PT, R26, R3, PT ;  /* 0x000000031a00720c */ /* 0x000fe20003f24070 */
[----:B------:R-:W-:Y:S02]  /*6d40*/  IMAD.MOV R11, RZ, RZ, -R16 ;  /* 0x000000ffff0b7224 */ /* 0x000fe400078e0a10 */
[----:B------:R-:W-:Y:S01]  /*6d50*/  IMAD.HI.U32 R20, R0, R23, RZ ;  /* 0x0000001700147227 */ /* 0x000fe200078e00ff */
[----:B------:R0:W-:Y:S03]  /*6d60*/  STL [R1+0xc4], R25 ;  /* 0x0000c41901007387 */ /* 0x0001e60000100800 */
[----:B------:R-:W-:Y:S01]  /*6d70*/  @!P3 IMAD.MOV R13, RZ, RZ, -R13 ;  /* 0x000000ffff0db224 */ /* 0x000fe200078e0a0d */
[C---:B------:R-:W-:Y:S01]  /*6d80*/  ISETP.GT.U32.AND P3, PT, R26.reuse, R22, PT ;  /* 0x000000161a00720c */ /* 0x040fe20003f64070 */
[----:B------:R-:W-:Y:S01]  /*6d90*/  IMAD R19, R26, R11, R19 ;  /* 0x0000000b1a137224 */ /* 0x000fe200078e0213 */
[----:B------:R-:W-:Y:S01]  /*6da0*/  STL [R1+0xbc], R17 ;  /* 0x0000bc1101007387 */ /* 0x000fe20000100800 */
[----:B------:R-:W-:-:S02]  /*6db0*/  IMAD.MOV R20, RZ, RZ, -R20 ;  /* 0x000000ffff147224 */ /* 0x000fc400078e0a14 */
[----:B------:R-:W-:Y:S01]  /*6dc0*/  @!P0 IMAD.IADD R15, R15, 0x1, -R26 ;  /* 0x000000010f0f8824 */ /* 0x000fe200078e0a1a */
[C---:B------:R-:W-:Y:S01]  /*6dd0*/  ISETP.GT.U32.AND P0, PT, R26.reuse, R19, PT ;  /* 0x000000131a00720c */ /* 0x040fe20003f04070 */
[----:B------:R-:W-:Y:S02]  /*6de0*/  IMAD R23, R26, R20, R23 ;  /* 0x000000141a177224 */ /* 0x000fe400078e0217 */
[----:B------:R-:W-:Y:S01]  /*6df0*/  @!P4 IMAD.MOV R14, RZ, RZ, -R14 ;  /* 0x000000ffff0ec224 */ /* 0x000fe200078e0a0e */
[----:B------:R-:W-:Y:S01]  /*6e00*/  ISETP.GE.AND P4, PT, R10, RZ, PT ;  /* 0x000000ff0a00720c */ /* 0x000fe20003f86270 */
[--C-:B------:R-:W-:Y:S01]  /*6e10*/  @!P1 IMAD.IADD R3, R3, 0x1, -R26.reuse ;  /* 0x0000000103039824 */ /* 0x100fe200078e0a1a */
[----:B------:R-:W-:Y:S01]  /*6e20*/  ISETP.GT.U32.AND P2, PT, R26, R23, PT ;  /* 0x000000171a00720c */ /* 0x000fe20003f44070 */
[--C-:B------:R-:W-:Y:S01]  /*6e30*/  @!P3 IMAD.IADD R22, R22, 0x1, -R26.reuse ;  /* 0x000000011616b824 */ /* 0x100fe200078e0a1a */
[----:B------:R1:W-:Y:S01]  /*6e40*/  STL [R1+0xb8], R14 ;  /* 0x0000b80e01007387 */ /* 0x0003e20000100800 */
[----:B------:R-:W-:Y:S01]  /*6e50*/  VIADD R10, R27, 0x94 ;  /* 0x000000941b0a7836 */ /* 0x000fe20000000000 */
[----:B------:R-:W-:Y:S01]  /*6e60*/  ISETP.GE.AND P1, PT, R7, RZ, PT ;  /* 0x000000ff0700720c */ /* 0x000fe20003f26270 */
[----:B------:R-:W-:Y:S01]  /*6e70*/  VIADD R4, R27, 0x98 ;  /* 0x000000981b047836 */ /* 0x000fe20000000000 */
[----:B------:R2:W-:Y:S01]  /*6e80*/  STL [R1+0xb4], R13 ;  /* 0x0000b40d01007387 */ /* 0x0005e20000100800 */
[----:B------:R-:W-:Y:S01]  /*6e90*/  ISETP.GT.U32.AND P3, PT, R26, R22, PT ;  /* 0x000000161a00720c */ /* 0x000fe20003f64070 */
[----:B------:R-:W-:Y:S01]  /*6ea0*/  @!P0 IMAD.IADD R19, R19, 0x1, -R26 ;  /* 0x0000000113138824 */ /* 0x000fe200078e0a1a */
[----:B------:R-:W-:Y:S01]  /*6eb0*/  IABS R7, R10 ;  /* 0x0000000a00077213 */ /* 0x000fe20000000000 */
[----:B0-----:R-:W-:Y:S01]  /*6ec0*/  IMAD.MOV.U32 R25, RZ, RZ, R15 ;  /* 0x000000ffff197224 */ /* 0x001fe200078e000f */
[----:B-1----:R-:W-:-:S02]  /*6ed0*/  IABS R14, R4 ;  /* 0x00000004000e7213 */ /* 0x002fc40000000000 */
[----:B------:R-:W-:Y:S01]  /*6ee0*/  @!P2 IMAD.IADD R23, R23, 0x1, -R26 ;  /* 0x000000011717a824 */ /* 0x000fe200078e0a1a */
[----:B------:R-:W-:Y:S01]  /*6ef0*/  ISETP.GT.U32.AND P0, PT, R26, R19, PT ;  /* 0x000000131a00720c */ /* 0x000fe20003f04070 */
[----:B------:R-:W-:Y:S01]  /*6f00*/  VIADD R11, R27, 0x90 ;  /* 0x000000901b0b7836 */ /* 0x000fe20000000000 */
[----:B------:R-:W-:Y:S01]  /*6f10*/  ISETP.GE.AND P2, PT, R6, RZ, PT ;  /* 0x000000ff0600720c */ /* 0x000fe20003f46270 */
[----:B--2---:R-:W-:Y:S02]  /*6f20*/  IMAD.MOV.U32 R13, RZ, RZ, R3 ;  /* 0x000000ffff0d7224 */ /* 0x004fe400078e0003 */
[----:B------:R-:W-:Y:S01]  /*6f30*/  IMAD.HI.U32 R6, R0, R14, RZ ;  /* 0x0000000e00067227 */ /* 0x000fe200078e00ff */
[----:B------:R-:W-:-:S03]  /*6f40*/  IABS R20, R11 ;  /* 0x0000000b00147213 */ /* 0x000fc60000000000 */
[----:B------:R-:W-:Y:S01]  /*6f50*/  @!P6 IMAD.MOV R13, RZ, RZ, -R13 ;  /* 0x000000ffff0de224 */ /* 0x000fe200078e0a0d */
[----:B------:R-:W-:Y:S01]  /*6f60*/  ISETP.GT.U32.AND P6, PT, R26, R23, PT ;  /* 0x000000171a00720c */ /* 0x000fe20003fc4070 */
[----:B------:R-:W-:Y:S01]  /*6f70*/  @!P3 IMAD.IADD R22, R22, 0x1, -R26 ;  /* 0x000000011616b824 */ /* 0x000fe200078e0a1a */
[----:B------:R-:W-:Y:S01]  /*6f80*/  ISETP.GE.AND P3, PT, R4, RZ, PT ;  /* 0x000000ff0400720c */ /* 0x000fe20003f66270 */
[----:B------:R-:W-:Y:S01]  /*6f90*/  IMAD.MOV R6, RZ, RZ, -R6 ;  /* 0x000000ffff067224 */ /* 0x000fe200078e0a06 */
[----:B------:R0:W-:Y:S01]  /*6fa0*/  STL [R1+0xb0], R13 ;  /* 0x0000b00d01007387 */ /* 0x0001e20000100800 */
[----:B------:R-:W-:Y:S02]  /*6fb0*/  @!P0 IMAD.IADD R19, R19, 0x1, -R26 ;  /* 0x0000000113138824 */ /* 0x000fe400078e0a1a */
[----:B------:R-:W-:Y:S02]  /*6fc0*/  IMAD R14, R26, R6, R14 ;  /* 0x000000061a0e7224 */ /* 0x000fe400078e020e */
[----:B------:R-:W-:-:S02]  /*6fd0*/  @!P5 IMAD.MOV R25, RZ, RZ, -R25 ;  /* 0x000000ffff19d224 */ /* 0x000fc400078e0a19 */
[----:B------:R-:W-:Y:S02]  /*6fe0*/  VIADD R3, R27, 0x8c ;  /* 0x0000008c1b037836 */ /* 0x000fe40000000000 */
[----:B------:R-:W-:Y:S01]  /*6ff0*/  @!P6 IMAD.IADD R23, R23, 0x1, -R26 ;  /* 0x000000011717e824 */ /* 0x000fe200078e0a1a */
[----:B------:R-:W-:Y:S01]  /*7000*/  ISETP.GT.U32.AND P6, PT, R26, R14, PT ;  /* 0x0000000e1a00720c */ /* 0x000fe20003fc4070 */
[----:B0-----:R-:W-:Y:S01]  /*7010*/  IMAD.HI.U32 R13, R0, R7, RZ ;  /* 0x00000007000d7227 */ /* 0x001fe200078e00ff */
[----:B------:R-:W-:Y:S01]  /*7020*/  IABS R6, R3 ;  /* 0x0000000300067213 */ /* 0x000fe20000000000 */
[----:B------:R-:W-:Y:S02]  /*7030*/  STL [R1+0xac], R25 ;  /* 0x0000ac1901007387 */ /* 0x000fe40000100800 */
[----:B------:R-:W-:Y:S02]  /*7040*/  IMAD.MOV R13, RZ, RZ, -R13 ;  /* 0x000000ffff0d7224 */ /* 0x000fe400078e0a0d */
[----:B------:R-:W-:-:S02]  /*7050*/  IMAD.MOV.U32 R17, RZ, RZ, R23 ;  /* 0x000000ffff117224 */ /* 0x000fc400078e0017 */
[----:B------:R-:W-:Y:S02]  /*7060*/  IMAD R4, R26, R13, R7 ;  /* 0x0000000d1a047224 */ /* 0x000fe400078e0207 */
[----:B------:R-:W-:Y:S02]  /*7070*/  VIADD R13, R27, 0x88 ;  /* 0x000000881b0d7836 */ /* 0x000fe40000000000 */
[----:B------:R-:W-:Y:S01]  /*7080*/  @!P6 IMAD.IADD R14, R14, 0x1, -R26 ;  /* 0x000000010e0ee824 */ /* 0x000fe200078e0a1a */
[----:B------:R-:W-:Y:S01]  /*7090*/  ISETP.GT.U32.AND P0, PT, R26, R4, PT ;  /* 0x000000041a00720c */ /* 0x000fe20003f04070 */
[----:B------:R-:W-:Y:S01]  /*70a0*/  @!P4 IMAD.MOV R17, RZ, RZ, -R17 ;  /* 0x000000ffff11c224 */ /* 0x000fe200078e0a11 */
[----:B------:R-:W-:Y:S01]  /*70b0*/  IABS R16, R13 ;  /* 0x0000000d00107213 */ /* 0x000fe20000000000 */
[----:B------:R-:W-:Y:S01]  /*70c0*/  IMAD.HI.U32 R24, R0, R20, RZ ;  /* 0x0000001400187227 */ /* 0x000fe200078e00ff */
[----:B------:R-:W-:Y:S02]  /*70d0*/  ISETP.GE.AND P6, PT, R10, RZ, PT ;  /* 0x000000ff0a00720c */ /* 0x000fe40003fc6270 */
[----:B------:R0:W-:Y:S01]  /*70e0*/  STL [R1+0xa4], R17 ;  /* 0x0000a41101007387 */ /* 0x0001e20000100800 */
[----:B------:R-:W-:-:S04]  /*70f0*/  IMAD.HI.U32 R15, R0, R16, RZ ;  /* 0x00000010000f7227 */ /* 0x000fc800078e00ff */
[----:B------:R-:W-:Y:S02]  /*7100*/  IMAD.MOV R15, RZ, RZ, -R15 ;  /* 0x000000ffff0f7224 */ /* 0x000fe400078e0a0f */
[----:B------:R-:W-:Y:S01]  /*7110*/  @!P0 IMAD.IADD R4, R4, 0x1, -R26 ;  /* 0x0000000104048824 */ /* 0x000fe200078e0a1a */
[C---:B------:R-:W-:Y:S01]  /*7120*/  ISETP.GT.U32.AND P0, PT, R26.reuse, R14, PT ;  /* 0x0000000e1a00720c */ /* 0x040fe20003f04070 */
[----:B------:R-:W-:Y:S02]  /*7130*/  IMAD R16, R26, R15, R16 ;  /* 0x0000000f1a107224 */ /* 0x000fe400078e0210 */
[----:B------:R-:W-:Y:S01]  /*7140*/  IMAD.HI.U32 R7, R0, R6, RZ ;  /* 0x0000000600077227 */ /* 0x000fe200078e00ff */
[----:B------:R-:W-:-:S03]  /*7150*/  ISETP.GT.U32.AND P5, PT, R26, R4, PT ;  /* 0x000000041a00720c */ /* 0x000fc60003fa4070 */
[----:B------:R-:W-:Y:S02]  /*7160*/  IMAD.MOV R24, RZ, RZ, -R24 ;  /* 0x000000ffff187224 */ /* 0x000fe400078e0a18 */
[----:B0-----:R-:W-:Y:S02]  /*7170*/  IMAD.MOV.U32 R17, RZ, RZ, R19 ;  /* 0x000000ffff117224 */ /* 0x001fe400078e0013 */
[----:B------:R-:W-:Y:S02]  /*7180*/  IMAD.MOV R7, RZ, RZ, -R7 ;  /* 0x000000ffff077224 */ /* 0x000fe400078e0a07 */
[----:B------:R-:W-:Y:S02]  /*7190*/  IMAD R20, R26, R24, R20 ;  /* 0x000000181a147224 */ /* 0x000fe400078e0214 */
[----:B------:R-:W-:Y:S01]  /*71a0*/  @!P1 IMAD.MOV R22, RZ, RZ, -R22 ;  /* 0x000000ffff169224 */ /* 0x000fe200078e0a16 */
[----:B------:R-:W-:Y:S01]  /*71b0*/  ISETP.GE.AND P1, PT, R11, RZ, PT ;  /* 0x000000ff0b00720c */ /* 0x000fe20003f26270 */
[--C-:B------:R-:W-:Y:S01]  /*71c0*/  @!P5 IMAD.IADD R4, R4, 0x1, -R26.reuse ;  /* 0x000000010404d824 */ /* 0x100fe200078e0a1a */
[C---:B------:R-:W-:Y:S01]  /*71d0*/  ISETP.GT.U32.AND P5, PT, R26.reuse, R16, PT ;  /* 0x000000101a00720c */ /* 0x040fe20003fa4070 */
[----:B------:R-:W-:Y:S01]  /*71e0*/  @!P2 IMAD.MOV R17, RZ, RZ, -R17 ;  /* 0x000000ffff11a224 */ /* 0x000fe200078e0a11 */
[----:B------:R-:W-:Y:S01]  /*71f0*/  ISETP.GT.U32.AND P4, PT, R26, R20, PT ;  /* 0x000000141a00720c */ /* 0x000fe20003f84070 */
[----:B------:R-:W-:Y:S01]  /*7200*/  @!P0 IMAD.IADD R14, R14, 0x1, -R26 ;  /* 0x000000010e0e8824 */ /* 0x000fe200078e0a1a */
[----:B------:R-:W-:Y:S01]  /*7210*/  STL [R1+0x9c], R22 ;  /* 0x00009c1601007387 */ /* 0x000fe20000100800 */
[C---:B------:R-:W-:Y:S01]  /*7220*/  IMAD R6, R26.reuse, R7, R6 ;  /* 0x000000071a067224 */ /* 0x040fe200078e0206 */
[----:B------:R-:W-:Y:S01]  /*7230*/  ISETP.GE.AND P0, PT, R3, RZ, PT ;  /* 0x000000ff0300720c */ /* 0x000fe20003f06270 */
[C---:B------:R-:W-:Y:S01]  /*7240*/  VIADD R3, R27.reuse, 0x80 ;  /* 0x000000801b037836 */ /* 0x040fe20000000000 */
[----:B------:R0:W-:Y:S01]  /*7250*/  STL [R1+0x98], R17 ;  /* 0x0000981101007387 */ /* 0x0001e20000100800 */
[----:B------:R-:W-:Y:S01]  /*7260*/  VIADD R10, R27, 0x84 ;  /* 0x000000841b0a7836 */ /* 0x000fe20000000000 */
[----:B------:R-:W-:-:S02]  /*7270*/  ISETP.GT.U32.AND P2, PT, R26, R6, PT ;  /* 0x000000061a00720c */ /* 0x000fc40003f44070 */
[----:B------:R-:W-:Y:S01]  /*7280*/  IABS R15, R3 ;  /* 0x00000003000f7213 */ /* 0x000fe20000000000 */
[--C-:B------:R-:W-:Y:S01]  /*7290*/  @!P5 IMAD.IADD R16, R16, 0x1, -R26.reuse ;  /* 0x000000011010d824 */ /* 0x100fe200078e0a1a */
[----:B------:R-:W-:Y:S01]  /*72a0*/  IABS R7, R10 ;  /* 0x0000000a00077213 */ /* 0x000fe20000000000 */
[----:B------:R-:W-:Y:S01]  /*72b0*/  @!P4 IMAD.IADD R20, R20, 0x1, -R26 ;  /* 0x000000011414c824 */ /* 0x000fe200078e0a1a */
[----:B------:R-:W-:Y:S01]  /*72c0*/  ISETP.GE.AND P4, PT, R13, RZ, PT ;  /* 0x000000ff0d00720c */ /* 0x000fe20003f86270 */
[----:B------:R-:W-:Y:S01]  /*72d0*/  VIADD R13, R27, 0x7c ;  /* 0x0000007c1b0d7836 */ /* 0x000fe20000000000 */
[----:B------:R-:W-:Y:S01]  /*72e0*/  ISETP.GT.U32.AND P5, PT, R26, R16, PT ;  /* 0x000000101a00720c */ /* 0x000fe20003fa4070 */
[----:B0-----:R-:W-:Y:S02]  /*72f0*/  IMAD.MOV.U32 R17, RZ, RZ, R14 ;  /* 0x000000ffff117224 */ /* 0x001fe400078e000e */
[----:B------:R-:W-:Y:S01]  /*7300*/  IMAD.HI.U32 R11, R0, R7, RZ ;  /* 0x00000007000b7227 */ /* 0x000fe200078e00ff */
[----:B------:R-:W-:-:S03]  /*7310*/  IABS R14, R13 ;  /* 0x0000000d000e7213 */ /* 0x000fc60000000000 */
[----:B------:R-:W-:Y:S02]  /*7320*/  @!P3 IMAD.MOV R17, RZ, RZ, -R17 ;  /* 0x000000ffff11b224 */ /* 0x000fe400078e0a11 */
[--C-:B------:R-:W-:Y:S01]  /*7330*/  @!P2 IMAD.IADD R6, R6, 0x1, -R26.reuse ;  /* 0x000000010606a824 */ /* 0x100fe200078e0a1a */
[----:B------:R-:W-:Y:S01]  /*7340*/  ISETP.GT.U32.AND P2, PT, R26, R20, PT ;  /* 0x000000141a00720c */ /* 0x000fe20003f44070 */
[----:B------:R-:W-:Y:S01]  /*7350*/  IMAD.MOV R11, RZ, RZ, -R11 ;  /* 0x000000ffff0b7224 */ /* 0x000fe200078e0a0b */
[----:B------:R0:W-:Y:S01]  /*7360*/  STL [R1+0x94], R17 ;  /* 0x0000941101007387 */ /* 0x0001e20000100800 */
[----:B------:R-:W-:Y:S01]  /*7370*/  @!P5 IMAD.IADD R16, R16, 0x1, -R26 ;  /* 0x000000011010d824 */ /* 0x000fe200078e0a1a */
[C---:B------:R-:W-:Y:S01]  /*7380*/  ISETP.GT.U32.AND P3, PT, R26.reuse, R6, PT ;  /* 0x000000061a00720c */ /* 0x040fe20003f64070 */
[----:B------:R-:W-:Y:S02]  /*7390*/  IMAD R7, R26, R11, R7 ;  /* 0x0000000b1a077224 */ /* 0x000fe400078e0207 */
[----:B------:R-:W-:-:S04]  /*73a0*/  IMAD.HI.U32 R19, R0, R14, RZ ;  /* 0x0000000e00137227 */ /* 0x000fc800078e00ff */
[----:B------:R-:W-:Y:S02]  /*73b0*/  IMAD.MOV R19, RZ, RZ, -R19 ;  /* 0x000000ffff137224 */ /* 0x000fe400078e0a13 */
[----:B0-----:R-:W-:Y:S02]  /*73c0*/  IMAD.MOV.U32 R17, RZ, RZ, R4 ;  /* 0x000000ffff117224 */ /* 0x001fe400078e0004 */
[----:B------:R-:W-:-:S04]  /*73d0*/  IMAD.HI.U32 R4, R0, R15, RZ ;  /* 0x0000000f00047227 */ /* 0x000fc800078e00ff */
[----:B------:R-:W-:Y:S02]  /*73e0*/  IMAD.MOV R4, RZ, RZ, -R4 ;  /* 0x000000ffff047224 */ /* 0x000fe400078e0a04 */
[----:B------:R-:W-:Y:S01]  /*73f0*/  @!P6 IMAD.MOV R17, RZ, RZ, -R17 ;  /* 0x000000ffff11e224 */ /* 0x000fe200078e0a11 */
[----:B------:R-:W-:Y:S01]  /*7400*/  ISETP.GE.AND P6, PT, R10, RZ, PT ;  /* 0x000000ff0a00720c */ /* 0x000fe20003fc6270 */
[----:B------:R-:W-:Y:S02]  /*7410*/  IMAD R15, R26, R4, R15 ;  /* 0x000000041a0f7224 */ /* 0x000fe400078e020f */
[--C-:B------:R-:W-:Y:S01]  /*7420*/  @!P2 IMAD.IADD R20, R20, 0x1, -R26.reuse ;  /* 0x000000011414a824 */ /* 0x100fe200078e0a1a */
[C---:B------:R-:W-:Y:S01]  /*7430*/  ISETP.GT.U32.AND P2, PT, R26.reuse, R7, PT ;  /* 0x000000071a00720c */ /* 0x040fe20003f44070 */
[----:B------:R-:W-:Y:S01]  /*7440*/  VIADD R10, R27, 0x78 ;  /* 0x000000781b0a7836 */ /* 0x000fe20000000000 */
[----:B------:R-:W-:Y:S01]  /*7450*/  ISETP.GT.U32.AND P5, PT, R26, R15, PT ;  /* 0x0000000f1a00720c */ /* 0x000fe20003fa4070 */
[----:B------:R0:W-:Y:S01]  /*7460*/  STL [R1+0x90], R17 ;  /* 0x0000901101007387 */ /* 0x0001e20000100800 */
[----:B------:R-:W-:Y:S01]  /*7470*/  @!P3 IMAD.IADD R6, R6, 0x1, -R26 ;  /* 0x000000010606b824 */ /* 0x000fe200078e0a1a */
[----:B------:R-:W-:Y:S01]  /*7480*/  ISETP.GE.AND P3, PT, R3, RZ, PT ;  /* 0x000000ff0300720c */ /* 0x000fe20003f66270 */
[----:B------:R-:W-:Y:S01]  /*7490*/  IMAD R14, R26, R19, R14 ;  /* 0x000000131a0e7224 */ /* 0x000fe200078e020e */
[----:B------:R-:W-:Y:S01]  /*74a0*/  IABS R3, R10 ;  /* 0x0000000a00037213 */ /* 0x000fe20000000000 */
[----:B------:R-:W-:Y:S01]  /*74b0*/  @!P4 IMAD.MOV R16, RZ, RZ, -R16 ;  /* 0x000000ffff10c224 */ /* 0x000fe200078e0a10 */
[----:B------:R-:W-:Y:S01]  /*74c0*/  ISETP.GE.AND P4, PT, R10, RZ, PT ;  /* 0x000000ff0a00720c */ /* 0x000fe20003f86270 */
[----:B------:R-:W-:-:S02]  /*74d0*/  VIADD R11, R27, 0x74 ;  /* 0x000000741b0b7836 */ /* 0x000fc40000000000 */
[----:B------:R-:W-:Y:S02]  /*74e0*/  VIADD R19, R27, 0x64 ;  /* 0x000000641b137836 */ /* 0x000fe40000000000 */
[----:B0-----:R-:W-:Y:S01]  /*74f0*/  IMAD.MOV.U32 R17, RZ, RZ, R20 ;  /* 0x000000ffff117224 */ /* 0x001fe200078e0014 */
[----:B------:R-:W-:Y:S01]  /*7500*/  IABS R4, R11 ;  /* 0x0000000b00047213 */ /* 0x000fe20000000000 */
[--C-:B------:R-:W-:Y:S02]  /*7510*/  @!P5 IMAD.IADD R15, R15, 0x1, -R26.reuse ;  /* 0x000000010f0fd824 */ /* 0x100fe400078e0a1a */
[----:B------:R-:W-:Y:S01]  /*7520*/  @!P1 IMAD.MOV R17, RZ, RZ, -R17 ;  /* 0x000000ffff119224 */ /* 0x000fe200078e0a11 */
[----:B------:R-:W-:Y:S01]  /*7530*/  ISETP.GE.AND P1, PT, R13, RZ, PT ;  /* 0x000000ff0d00720c */ /* 0x000fe20003f26270 */
[----:B------:R-:W-:Y:S01]  /*7540*/  @!P2 IMAD.IADD R7, R7, 0x1, -R26 ;  /* 0x000000010707a824 */ /* 0x000fe200078e0a1a */
[----:B------:R-:W-:Y:S01]  /*7550*/  ISETP.GT.U32.AND P5, PT, R26, R15, PT ;  /* 0x0000000f1a00720c */ /* 0x000fe20003fa4070 */
[----:B------:R-:W-:Y:S01]  /*7560*/  IMAD.HI.U32 R13, R0, R3, RZ ;  /* 0x00000003000d7227 */ /* 0x000fe200078e00ff */
[----:B------:R0:W-:Y:S02]  /*7570*/  STL [R1+0x8c], R17 ;  /* 0x00008c1101007387 */ /* 0x0001e40000100800 */
[----:B------:R-:W-:Y:S01]  /*7580*/  ISETP.GT.U32.AND P2, PT, R26, R7, PT ;  /* 0x000000071a00720c */ /* 0x000fe20003f44070 */
[----:B------:R-:W-:-:S04]  /*7590*/  IMAD.MOV R10, RZ, RZ, -R13 ;  /* 0x000000ffff0a7224 */ /* 0x000fc800078e0a0d */
[C---:B------:R-:W-:Y:S02]  /*75a0*/  IMAD R3, R26.reuse, R10, R3 ;  /* 0x0000000a1a037224 */ /* 0x040fe400078e0203 */
[----:B------:R-:W-:Y:S02]  /*75b0*/  VIADD R10, R27, 0x6c ;  /* 0x0000006c1b0a7836 */ /* 0x000fe40000000000 */
[----:B0-----:R-:W-:Y:S02]  /*75c0*/  IMAD.MOV.U32 R17, RZ, RZ, R6 ;  /* 0x000000ffff117224 */ /* 0x001fe400078e0006 */
[----:B------:R-:W-:Y:S01]  /*75d0*/  @!P5 IMAD.IADD R15, R15, 0x1, -R26 ;  /* 0x000000010f0fd824 */ /* 0x000fe200078e0a1a */
[C---:B------:R-:W-:Y:S01]  /*75e0*/  ISETP.GT.U32.AND P5, PT, R26.reuse, R3, PT ;  /* 0x000000031a00720c */ /* 0x040fe20003fa4070 */
[----:B------:R-:W-:Y:S01]  /*75f0*/  @!P0 IMAD.MOV R17, RZ, RZ, -R17 ;  /* 0x000000ffff118224 */ /* 0x000fe200078e0a11 */
[----:B------:R-:W-:Y:S01]  /*7600*/  ISETP.GT.U32.AND P0, PT, R26, R14, PT ;  /* 0x0000000e1a00720c */ /* 0x000fe20003f04070 */
[----:B------:R-:W-:Y:S01]  /*7610*/  IMAD.HI.U32 R6, R0, R4, RZ ;  /* 0x0000000400067227 */ /* 0x000fe200078e00ff */
[----:B------:R-:W-:-:S02]  /*7620*/  IABS R13, R10 ;  /* 0x0000000a000d7213 */ /* 0x000fc40000000000 */
[----:B------:R0:W-:Y:S01]  /*7630*/  STL [R1+0x88], R17 ;  /* 0x0000881101007387 */ /* 0x0001e20000100800 */
[----:B------:R-:W-:Y:S02]  /*7640*/  IMAD.MOV R6, RZ, RZ, -R6 ;  /* 0x000000ffff067224 */ /* 0x000fe400078e0a06 */
[----:B------:R-:W-:Y:S01]  /*7650*/  @!P2 IMAD.IADD R7, R7, 0x1, -R26 ;  /* 0x000000010707a824 */ /* 0x000fe200078e0a1a */
[----:B------:R1:W-:Y:S01]  /*7660*/  STL [R1+0x7c], R16 ;  /* 0x00007c1001007387 */ /* 0x0003e20000100800 */
[----:B------:R-:W-:Y:S01]  /*7670*/  IMAD R4, R26, R6, R4 ;  /* 0x000000061a047224 */ /* 0x000fe200078e0204 */
[----:B------:R-:W-:Y:S01]  /*7680*/  ISETP.GE.AND P2, PT, R11, RZ, PT ;  /* 0x000000ff0b00720c */ /* 0x000fe20003f46270 */
[--C-:B------:R-:W-:Y:S02]  /*7690*/  @!P5 IMAD.IADD R3, R3, 0x1, -R26.reuse ;  /* 0x000000010303d824 */ /* 0x100fe400078e0a1a */
[----:B------:R-:W-:Y:S02]  /*76a0*/  @!P0 IMAD.IADD R14, R14, 0x1, -R26 ;  /* 0x000000010e0e8824 */ /* 0x000fe400078e0a1a */
[----:B0-----:R-:W-:Y:S01]  /*76b0*/  IMAD.MOV.U32 R17, RZ, RZ, R7 ;  /* 0x000000ffff117224 */ /* 0x001fe200078e0007 */
[C---:B------:R-:W-:Y:S01]  /*76c0*/  ISETP.GT.U32.AND P5, PT, R26.reuse, R3, PT ;  /* 0x000000031a00720c */ /* 0x040fe20003fa4070 */
[C---:B------:R-:W-:Y:S01]  /*76d0*/  VIADD R11, R27.reuse, 0x70 ;  /* 0x000000701b0b7836 */ /* 0x040fe20000000000 */
[C---:B------:R-:W-:Y:S01]  /*76e0*/  ISETP.GT.U32.AND P0, PT, R26.reuse, R14, PT ;  /* 0x0000000e1a00720c */ /* 0x040fe20003f04070 */
[----:B------:R-:W-:Y:S01]  /*76f0*/  @!P6 IMAD.MOV R17, RZ, RZ, -R17 ;  /* 0x000000ffff11e224 */ /* 0x000fe200078e0a11 */
[----:B------:R-:W-:Y:S01]  /*7700*/  ISETP.GT.U32.AND P6, PT, R26, R4, PT ;  /* 0x000000041a00720c */ /* 0x000fe20003fc4070 */
[----:B-1----:R-:W-:Y:S01]  /*7710*/  IMAD.MOV.U32 R16, RZ, RZ, R15 ;  /* 0x000000ffff107224 */ /* 0x002fe200078e000f */
[----:B------:R-:W-:Y:S01]  /*7720*/  IABS R20, R11 ;  /* 0x0000000b00147213 */ /* 0x000fe20000000000 */
[----:B------:R-:W-:Y:S01]  /*7730*/  VIADD R6, R27, 0x68 ;  /* 0x000000681b067836 */ /* 0x000fe20000000000 */
[----:B------:R-:W-:Y:S01]  /*7740*/  STL [R1+0x78], R17 ;  /* 0x0000781101007387 */ /* 0x000fe20000100800 */
[----:B------:R-:W-:Y:S01]  /*7750*/  @!P3 IMAD.MOV R16, RZ, RZ, -R16 ;  /* 0x000000ffff10b224 */ /* 0x000fe200078e0a10 */
[----:B------:R-:W-:Y:S01]  /*7760*/  ISETP.GE.AND P3, PT, R11, RZ, PT ;  /* 0x000000ff0b00720c */ /* 0x000fe20003f66270 */
[----:B------:R-:W-:Y:S01]  /*7770*/  IMAD.MOV.U32 R11, RZ, RZ, R13 ;  /* 0x000000ffff0b7224 */ /* 0x000fe200078e000d */
[----:B------:R-:W-:Y:S01]  /*7780*/  IABS R7, R6 ;  /* 0x0000000600077213 */ /* 0x000fe20000000000 */
[----:B------:R-:W-:Y:S01]  /*7790*/  IMAD.HI.U32 R15, R0, R20, RZ ;  /* 0x00000014000f7227 */ /* 0x000fe200078e00ff */
[----:B------:R0:W-:Y:S03]  /*77a0*/  STL [R1+0x70], R16 ;  /* 0x0000701001007387 */ /* 0x0001e60000100800 */
[----:B------:R-:W-:Y:S01]  /*77b0*/  @!P0 IMAD.IADD R14, R14, 0x1, -R26 ;  /* 0x000000010e0e8824 */ /* 0x000fe200078e0a1a */
[----:B------:R-:W-:Y:S01]  /*77c0*/  ISETP.GE.AND P0, PT, R10, RZ, PT ;  /* 0x000000ff0a00720c */ /* 0x000fe20003f06270 */
[----:B------:R-:W-:-:S04]  /*77d0*/  IMAD.HI.U32 R10, R0, R11, RZ ;  /* 0x0000000b000a7227 */ /* 0x000fc800078e00ff */
[----:B------:R-:W-:Y:S02]  /*77e0*/  @!P6 IMAD.IADD R4, R4, 0x1, -R26 ;  /* 0x000000010404e824 */ /* 0x000fe400078e0a1a */
[----:B------:R-:W-:Y:S02]  /*77f0*/  IMAD.MOV R10, RZ, RZ, -R10 ;  /* 0x000000ffff0a7224 */ /* 0x000fe400078e0a0a */
[----:B------:R-:W-:Y:S01]  /*7800*/  @!P5 IMAD.IADD R3, R3, 0x1, -R26 ;  /* 0x000000010303d824 */ /* 0x000fe200078e0a1a */
[C---:B------:R-:W-:Y:S01]  /*7810*/  ISETP.GT.U32.AND P6, PT, R26.reuse, R4, PT ;  /* 0x000000041a00720c */ /* 0x040fe20003fc4070 */
[----:B------:R-:W-:Y:S02]  /*7820*/  IMAD.MOV R15, RZ, RZ, -R15 ;  /* 0x000000ffff0f7224 */ /* 0x000fe400078e0a0f */
[----:B0-----:R-:W-:Y:S02]  /*7830*/  IMAD.MOV.U32 R16, RZ, RZ, R14 ;  /* 0x000000ffff107224 */ /* 0x001fe400078e000e */
[----:B------:R-:W-:-:S02]  /*7840*/  IMAD R11, R26, R10, R11 ;  /* 0x0000000a1a0b7224 */ /* 0x000fc400078e020b */
[----:B------:R-:W-:Y:S02]  /*7850*/  IMAD.MOV.U32 R14, RZ, RZ, R3 ;  /* 0x000000ffff0e7224 */ /* 0x000fe400078e0003 */
[C---:B------:R-:W-:Y:S02]  /*7860*/  IMAD R20, R26.reuse, R15, R20 ;  /* 0x0000000f1a147224 */ /* 0x040fe400078e0214 */
[----:B------:R-:W-:Y:S01]  /*7870*/  @!P4 IMAD.MOV R14, RZ, RZ, -R14 ;  /* 0x000000ffff0ec224 */ /* 0x000fe200078e0a0e */
[----:B------:R-:W-:Y:S01]  /*7880*/  ISETP.GT.U32.AND P4, PT, R26, R11, PT ;  /* 0x0000000b1a00720c */ /* 0x000fe20003f84070 */
[----:B------:R-:W-:Y:S01]  /*7890*/  IMAD.HI.U32 R13, R0, R7, RZ ;  /* 0x00000007000d7227 */ /* 0x000fe200078e00ff */
[----:B------:R-:W-:-:S03]  /*78a0*/  ISETP.GT.U32.AND P5, PT, R26, R20, PT ;  /* 0x000000141a00720c */ /* 0x000fc60003fa4070 */
[----:B------:R-:W-:Y:S02]  /*78b0*/  IMAD.MOV R13, RZ, RZ, -R13 ;  /* 0x000000ffff0d7224 */ /* 0x000fe400078e0a0d */
[----:B------:R-:W-:Y:S01]  /*78c0*/  @!P6 IMAD.IADD R4, R4, 0x1, -R26 ;  /* 0x000000010404e824 */ /* 0x000fe200078e0a1a */
[----:B------:R-:W-:Y:S01]  /*78d0*/  ISETP.GE.AND P6, PT, R19, RZ, PT ;  /* 0x000000ff1300720c */ /* 0x000fe20003fc6270 */
[C---:B------:R-:W-:Y:S01]  /*78e0*/  IMAD R7, R26.reuse, R13, R7 ;  /* 0x0000000d1a077224 */ /* 0x040fe200078e0207 */
[----:B------:R-:W-:Y:S01]  /*78f0*/  IABS R19, R19 ;  /* 0x0000001300137213 */ /* 0x000fe20000000000 */
[----:B------:R-:W-:Y:S02]  /*7900*/  IMAD.MOV.U32 R17, RZ, RZ, R4 ;  /* 0x000000ffff117224 */ /* 0x000fe400078e0004 */
[--C-:B------:R-:W-:Y:S02]  /*7910*/  @!P4 IMAD.IADD R11, R11, 0x1, -R26.reuse ;  /* 0x000000010b0bc824 */ /* 0x100fe400078e0a1a */
[----:B------:R-:W-:Y:S01]  /*7920*/  @!P2 IMAD.MOV R17, RZ, RZ, -R17 ;  /* 0x000000ffff11a224 */ /* 0x000fe200078e0a11 */
[----:B------:R-:W-:Y:S01]  /*7930*/  ISETP.GT.U32.AND P2, PT, R26, R7, PT ;  /* 0x000000071a00720c */ /* 0x000fe20003f44070 */
[----:B------:R-:W-:Y:S01]  /*7940*/  @!P5 IMAD.IADD R20, R20, 0x1, -R26 ;  /* 0x000000011414d824 */ /* 0x000fe200078e0a1a */
[----:B------:R-:W-:Y:S01]  /*7950*/  ISETP.GT.U32.AND P4, PT, R26, R11, PT ;  /* 0x0000000b1a00720c */ /* 0x000fe20003f84070 */
[----:B------:R-:W-:-:S03]  /*7960*/  IMAD.HI.U32 R15, R0, R19, RZ ;  /* 0x00000013000f7227 */ /* 0x000fc600078e00ff */
[----:B------:R-:W-:Y:S01]  /*7970*/  ISETP.GT.U32.AND P5, PT, R26, R20, PT ;  /* 0x000000141a00720c */ /* 0x000fe20003fa4070 */
[----:B------:R-:W-:Y:S01]  /*7980*/  @!P1 IMAD.MOV R16, RZ, RZ, -R16 ;  /* 0x000000ffff109224 */ /* 0x000fe200078e0a10 */
[----:B------:R-:W-:Y:S01]  /*7990*/  ISETP.GE.AND P1, PT, R6, RZ, PT ;  /* 0x000000ff0600720c */ /* 0x000fe20003f26270 */
[----:B------:R-:W-:Y:S02]  /*79a0*/  VIADD R3, R27, 0x60 ;  /* 0x000000601b037836 */ /* 0x000fe40000000000 */
[----:B------:R-:W-:Y:S01]  /*79b0*/  IMAD.MOV R15, RZ, RZ, -R15 ;  /* 0x000000ffff0f7224 */ /* 0x000fe200078e0a0f */
[----:B------:R0:W-:Y:S01]  /*79c0*/  STL [R1+0x6c], R16 ;  /* 0x00006c1001007387 */ /* 0x0001e20000100800 */
[--C-:B------:R-:W-:Y:S02]  /*79d0*/  @!P2 IMAD.IADD R7, R7, 0x1, -R26.reuse ;  /* 0x000000010707a824 */ /* 0x100fe400078e0a1a */
[C---:B------:R-:W-:Y:S01]  /*79e0*/  IMAD R19, R26.reuse, R15, R19 ;  /* 0x0000000f1a137224 */ /* 0x040fe200078e0213 */
[----:B------:R1:W-:Y:S01]  /*79f0*/  STL [R1+0x64], R14 ;  /* 0x0000640e01007387 */ /* 0x0003e20000100800 */
[--C-:B------:R-:W-:Y:S01]  /*7a00*/  @!P4 IMAD.IADD R11, R11, 0x1, -R26.reuse ;  /* 0x000000010b0bc824 */ /* 0x100fe200078e0a1a */
[----:B------:R-:W-:Y:S01]  /*7a10*/  ISETP.GT.U32.AND P2, PT, R26, R7, PT ;  /* 0x000000071a00720c */ /* 0x000fe20003f44070 */
[----:B------:R-:W-:Y:S01]  /*7a20*/  @!P5 IMAD.IADD R20, R20, 0x1, -R26 ;  /* 0x000000011414d824 */ /* 0x000fe200078e0a1a */
[----:B------:R-:W-:Y:S01]  /*7a30*/  ISETP.GT.U32.AND P4, PT, R26, R19, PT ;  /* 0x000000131a00720c */ /* 0x000fe20003f84070 */
[----:B------:R2:W-:Y:S01]  /*7a40*/  STL [R1+0x60], R17 ;  /* 0x0000601101007387 */ /* 0x0005e20000100800 */
[----:B0-----:R-:W-:Y:S01]  /*7a50*/  IABS R16, R3 ;  /* 0x0000000300107213 */ /* 0x001fe20000000000 */
[----:B------:R-:W-:Y:S01]  /*7a60*/  IMAD.MOV.U32 R22, RZ, RZ, R20 ;  /* 0x000000ffff167224 */ /* 0x000fe200078e0014 */
[----:B------:R-:W-:Y:S01]  /*7a70*/  ISETP.GE.AND P5, PT, R3, RZ, PT ;  /* 0x000000ff0300720c */ /* 0x000fe20003fa6270 */
[----:B------:R-:W-:-:S02]  /*7a80*/  VIADD R6, R27, 0x5c ;  /* 0x0000005c1b067836 */ /* 0x000fc40000000000 */
[----:B-1----:R-:W-:Y:S02]  /*7a90*/  VIADD R14, R27, 0x58 ;  /* 0x000000581b0e7836 */ /* 0x002fe40000000000 */
[----:B------:R-:W-:Y:S01]  /*7aa0*/  IMAD.HI.U32 R4, R0, R16, RZ ;  /* 0x0000001000047227 */ /* 0x000fe200078e00ff */
[----:B------:R-:W-:Y:S02]  /*7ab0*/  IABS R13, R6 ;  /* 0x00000006000d7213 */ /* 0x000fe40000000000 */
[----:B------:R-:W-:Y:S01]  /*7ac0*/  IABS R10, R14 ;  /* 0x0000000e000a7213 */ /* 0x000fe20000000000 */
[----:B------:R-:W-:Y:S02]  /*7ad0*/  IMAD.MOV R4, RZ, RZ, -R4 ;  /* 0x000000ffff047224 */ /* 0x000fe400078e0a04 */
[----:B--2---:R-:W-:Y:S02]  /*7ae0*/  IMAD.MOV.U32 R17, RZ, RZ, R11 ;  /* 0x000000ffff117224 */ /* 0x004fe400078e000b */
[----:B------:R-:W-:-:S02]  /*7af0*/  IMAD.MOV.U32 R3, RZ, RZ, R10 ;  /* 0x000000ffff037224 */ /* 0x000fc400078e000a */
[----:B------:R-:W-:Y:S02]  /*7b00*/  IMAD R16, R26, R4, R16 ;  /* 0x000000041a107224 */ /* 0x000fe400078e0210 */
[----:B------:R-:W-:-:S04]  /*7b10*/  IMAD.HI.U32 R4, R0, R3, RZ ;  /* 0x0000000300047227 */ /* 0x000fc800078e00ff */
[----:B------:R-:W-:Y:S01]  /*7b20*/  @!P3 IMAD.MOV R22, RZ, RZ, -R22 ;  /* 0x000000ffff16b224 */ /* 0x000fe200078e0a16 */
[----:B------:R-:W-:Y:S01]  /*7b30*/  ISETP.GT.U32.AND P3, PT, R26, R16, PT ;  /* 0x000000101a00720c */ /* 0x000fe20003f64070 */
[----:B------:R-:W-:Y:S01]  /*7b40*/  @!P0 IMAD.MOV R17, RZ, RZ, -R17 ;  /* 0x000000ffff118224 */ /* 0x000fe200078e0a11 */
[----:B------:R-:W-:Y:S01]  /*7b50*/  ISETP.GE.AND P0, PT, R6, RZ, PT ;  /* 0x000000ff0600720c */ /* 0x000fe20003f06270 */
[----:B------:R-:W-:Y:S01]  /*7b60*/  IMAD.MOV R4, RZ, RZ, -R4 ;  /* 0x000000ffff047224 */ /* 0x000fe200078e0a04 */
[----:B------:R-:W-:Y:S01]  /*7b70*/  STL [R1+0x5c], R22 ;  /* 0x00005c1601007387 */ /* 0x000fe20000100800 */
[--C-:B------:R-:W-:Y:S02]  /*7b80*/  @!P4 IMAD.IADD R19, R19, 0x1, -R26.reuse ;  /* 0x000000011313c824 */ /* 0x100fe400078e0a1a */
[----:B------:R-:W-:Y:S01]  /*7b90*/  @!P2 IMAD.IADD R7, R7, 0x1, -R26 ;  /* 0x000000010707a824 */ /* 0x000fe200078e0a1a */
[----:B------:R0:W-:Y:S01]  /*7ba0*/  STL [R1+0x58], R17 ;  /* 0x0000581101007387 */ /* 0x0001e20000100800 */
[C---:B------:R-:W-:Y:S01]  /*7bb0*/  IMAD R3, R26.reuse, R4, R3 ;  /* 0x000000041a037224 */ /* 0x040fe200078e0203 */
[----:B------:R-:W-:Y:S01]  /*7bc0*/  ISETP.GT.U32.AND P4, PT, R26, R19, PT ;  /* 0x000000131a00720c */ /* 0x000fe20003f84070 */
[----:B------:R-:W-:-:S04]  /*7bd0*/  IMAD.HI.U32 R10, R0, R13, RZ ;  /* 0x0000000d000a7227 */ /* 0x000fc800078e00ff */
[----:B------:R-:W-:Y:S02]  /*7be0*/  IMAD.MOV R10, RZ, RZ, -R10 ;  /* 0x000000ffff0a7224 */ /* 0x000fe400078e0a0a */
[--C-:B------:R-:W-:Y:S02]  /*7bf0*/  @!P3 IMAD.IADD R16, R16, 0x1, -R26.reuse ;  /* 0x000000011010b824 */ /* 0x100fe400078e0a1a */
[----:B0-----:R-:W-:Y:S02]  /*7c00*/  IMAD.MOV.U32 R17, RZ, RZ, R7 ;  /* 0x000000ffff117224 */ /* 0x001fe400078e0007 */
[C---:B------:R-:W-:Y:S01]  /*7c10*/  IMAD R13, R26.reuse, R10, R13 ;  /* 0x0000000a1a0d7224 */ /* 0x040fe200078e020d */
[C---:B------:R-:W-:Y:S01]  /*7c20*/  ISETP.GT.U32.AND P3, PT, R26.reuse, R16, PT ;  /* 0x000000101a00720c */ /* 0x040fe20003f64070 */
[----:B------:R-:W-:Y:S01]  /*7c30*/  @!P1 IMAD.MOV R17, RZ, RZ, -R17 ;  /* 0x000000ffff119224 */ /* 0x000fe200078e0a11 */
[C---:B------:R-:W-:Y:S01]  /*7c40*/  ISETP.GT.U32.AND P1, PT, R26.reuse, R3, PT ;  /* 0x000000031a00720c */ /* 0x040fe20003f24070 */
[----:B------:R-:W-:Y:S01]  /*7c50*/  VIADD R6, R27, 0x50 ;  /* 0x000000501b067836 */ /* 0x000fe20000000000 */
[----:B------:R-:W-:Y:S01]  /*7c60*/  ISETP.GT.U32.AND P2, PT, R26, R13, PT ;  /* 0x0000000d1a00720c */ /* 0x000fe20003f44070 */
[----:B------:R-:W-:Y:S01]  /*7c70*/  @!P4 IMAD.IADD R19, R19, 0x1, -R26 ;  /* 0x000000011313c824 */ /* 0x000fe200078e0a1a */
[----:B------:R0:W-:Y:S01]  /*7c80*/  STL [R1+0x54], R17 ;  /* 0x0000541101007387 */ /* 0x0001e20000100800 */
[C---:B------:R-:W-:Y:S01]  /*7c90*/  VIADD R15, R27.reuse, 0x54 ;  /* 0x000000541b0f7836 */ /* 0x040fe20000000000 */
[----:B------:R-:W-:Y:S01]  /*7ca0*/  IABS R11, R6 ;  /* 0x00000006000b7213 */ /* 0x000fe20000000000 */
[----:B------:R-:W-:Y:S01]  /*7cb0*/  VIADD R10, R27, 0x4c ;  /* 0x0000004c1b0a7836 */ /* 0x000fe20000000000 */
[----:B------:R-:W-:-:S02]  /*7cc0*/  ISETP.GE.AND P4, PT, R14, RZ, PT ;  /* 0x000000ff0e00720c */ /* 0x000fc40003f86270 */
[----:B------:R-:W-:Y:S01]  /*7cd0*/  IABS R4, R15 ;  /* 0x0000000f00047213 */ /* 0x000fe20000000000 */
[----:B------:R-:W-:Y:S01]  /*7ce0*/  IMAD.HI.U32 R14, R0, R11, RZ ;  /* 0x0000000b000e7227 */ /* 0x000fe200078e00ff */
[----:B------:R-:W-:-:S03]  /*7cf0*/  IABS R7, R10 ;  /* 0x0000000a00077213 */ /* 0x000fc60000000000 */
[----:B0-----:R-:W-:Y:S02]  /*7d00*/  IMAD.MOV.U32 R17, RZ, RZ, R19 ;  /* 0x000000ffff117224 */ /* 0x001fe400078e0013 */
[--C-:B------:R-:W-:Y:S01]  /*7d10*/  @!P1 IMAD.IADD R3, R3, 0x1, -R26.reuse ;  /* 0x0000000103039824 */ /* 0x100fe200078e0a1a */
[----:B------:R-:W-:Y:S01]  /*7d20*/  ISETP.GE.AND P1, PT, R15, RZ, PT ;  /* 0x000000ff0f00720c */ /* 0x000fe20003f26270 */
[----:B------:R-:W-:Y:S02]  /*7d30*/  @!P6 IMAD.MOV R17, RZ, RZ, -R17 ;  /* 0x000000ffff11e224 */ /* 0x000fe400078e0a11 */
[--C-:B------:R-:W-:Y:S01]  /*7d40*/  @!P3 IMAD.IADD R16, R16, 0x1, -R26.reuse ;  /* 0x000000011010b824 */ /* 0x100fe200078e0a1a */
[----:B------:R-:W-:Y:S01]  /*7d50*/  ISETP.GT.U32.AND P6, PT, R26, R3, PT ;  /* 0x000000031a00720c */ /* 0x000fe20003fc4070 */
[----:B------:R-:W-:Y:S01]  /*7d60*/  IMAD.HI.U32 R20, R0, R4, RZ ;  /* 0x0000000400147227 */ /* 0x000fe200078e00ff */
[----:B------:R0:W-:Y:S03]  /*7d70*/  STL [R1+0x50], R17 ;  /* 0x0000501101007387 */ /* 0x0001e60000100800 */
[----:B------:R-:W-:-:S02]  /*7d80*/  @!P2 IMAD.IADD R13, R13, 0x1, -R26 ;  /* 0x000000010d0da824 */ /* 0x000fc400078e0a1a */
[----:B------:R-:W-:Y:S02]  /*7d90*/  IMAD.MOV R14, RZ, RZ, -R14 ;  /* 0x000000ffff0e7224 */ /* 0x000fe400078e0a0e */
[----:B------:R-:W-:Y:S01]  /*7da0*/  @!P5 IMAD.MOV R16, RZ, RZ, -R16 ;  /* 0x000000ffff10d224 */ /* 0x000fe200078e0a10 */
[----:B------:R-:W-:Y:S01]  /*7db0*/  ISETP.GE.AND P5, PT, R6, RZ, PT ;  /* 0x000000ff0600720c */ /* 0x000fe20003fa6270 */
[----:B------:R-:W-:Y:S01]  /*7dc0*/  IMAD.MOV R20, RZ, RZ, -R20 ;  /* 0x000000ffff147224 */ /* 0x000fe200078e0a14 */
[C---:B------:R-:W-:Y:S01]  /*7dd0*/  ISETP.GT.U32.AND P2, PT, R26.reuse, R13, PT ;  /* 0x0000000d1a00720c */ /* 0x040fe20003f44070 */
[C---:B------:R-:W-:Y:S01]  /*7de0*/  IMAD R6, R26.reuse, R14, R11 ;  /* 0x0000000e1a067224 */ /* 0x040fe200078e020b */
[----:B------:R1:W-:Y:S01]  /*7df0*/  STL [R1+0x3c], R16 ;  /* 0x00003c1001007387 */ /* 0x0003e20000100800 */
[C---:B------:R-:W-:Y:S02]  /*7e00*/  IMAD R4, R26.reuse, R20, R4 ;  /* 0x000000141a047224 */ /* 0x040fe400078e0204 */
[----:B------:R-:W-:Y:S01]  /*7e10*/  @!P6 IMAD.IADD R3, R3, 0x1, -R26 ;  /* 0x000000010303e824 */ /* 0x000fe200078e0a1a */
[----:B------:R-:W-:Y:S01]  /*7e20*/  ISETP.GT.U32.AND P6, PT, R26, R6, PT ;  /* 0x000000061a00720c */ /* 0x000fe20003fc4070 */
[----:B------:R-:W-:Y:S01]  /*7e30*/  IMAD.HI.U32 R15, R0, R7, RZ ;  /* 0x00000007000f7227 */ /* 0x000fe200078e00ff */
[----:B------:R-:W-:-:S03]  /*7e40*/  ISETP.GT.U32.AND P3, PT, R26, R4, PT ;  /* 0x000000041a00720c */ /* 0x000fc60003f64070 */
[----:B------:R-:W-:Y:S02]  /*7e50*/  IMAD.MOV R15, RZ, RZ, -R15 ;  /* 0x000000ffff0f7224 */ /* 0x000fe400078e0a0f */
[--C-:B------:R-:W-:Y:S01]  /*7e60*/  @!P2 IMAD.IADD R13, R13, 0x1, -R26.reuse ;  /* 0x000000010d0da824 */ /* 0x100fe200078e0a1a */
[----:B------:R-:W-:Y:S01]  /*7e70*/  ISETP.GE.AND P2, PT, R10, RZ, PT ;  /* 0x000000ff0a00720c */ /* 0x000fe20003f46270 */
[----:B------:R-:W-:Y:S02]  /*7e80*/  VIADD R11, R27, 0x48 ;  /* 0x000000481b0b7836 */ /* 0x000fe40000000000 */
[----:B------:R-:W-:Y:S02]  /*7e90*/  IMAD R7, R26, R15, R7 ;  /* 0x0000000f1a077224 */ /* 0x000fe400078e0207 */
[----:B0-----:R-:W-:Y:S01]  /*7ea0*/  IMAD.MOV.U32 R17, RZ, RZ, R13 ;  /* 0x000000ffff117224 */ /* 0x001fe200078e000d */
[----:B-1----:R-:W-:Y:S01]  /*7eb0*/  IABS R16, R11 ;  /* 0x0000000b00107213 */ /* 0x002fe20000000000 */
[----:B------:R-:W-:-:S02]  /*7ec0*/  @!P6 IMAD.IADD R6, R6, 0x1, -R26 ;  /* 0x000000010606e824 */ /* 0x000fc400078e0a1a */
[----:B------:R-:W-:Y:S02]  /*7ed0*/  @!P3 IMAD.IADD R4, R4, 0x1, -R26 ;  /* 0x000000010404b824 */ /* 0x000fe400078e0a1a */
[----:B------:R-:W-:Y:S01]  /*7ee0*/  @!P0 IMAD.MOV R17, RZ, RZ, -R17 ;  /* 0x000000ffff118224 */ /* 0x000fe200078e0a11 */
[----:B------:R-:W-:Y:S01]  /*7ef0*/  ISETP.GT.U32.AND P0, PT, R26, R7, PT ;  /* 0x000000071a00720c */ /* 0x000fe20003f04070 */
[----:B------:R-:W-:Y:S01]  /*7f00*/  IMAD.HI.U32 R13, R0, R16, RZ ;  /* 0x00000010000d7227 */ /* 0x000fe200078e00ff */
[C---:B------:R-:W-:Y:S02]  /*7f10*/  ISETP.GT.U32.AND P6, PT, R26.reuse, R6, PT ;  /* 0x000000061a00720c */ /* 0x040fe40003fc4070 */
[----:B------:R-:W-:Y:S01]  /*7f20*/  ISETP.GT.U32.AND P3, PT, R26, R4, PT ;  /* 0x000000041a00720c */ /* 0x000fe20003f64070 */
[----:B------:R-:W-:Y:S01]  /*7f30*/  @!P4 IMAD.MOV R3, RZ, RZ, -R3 ;  /* 0x000000ffff03c224 */ /* 0x000fe200078e0a03 */
[----:B------:R-:W-:Y:S01]  /*7f40*/  ISETP.GE.AND P4, PT, R11, RZ, PT ;  /* 0x000000ff0b00720c */ /* 0x000fe20003f86270 */
[----:B------:R-:W-:Y:S01]  /*7f50*/  VIADD R11, R27, 0x40 ;  /* 0x000000401b0b7836 */ /* 0x000fe20000000000 */
[----:B------:R-:W-:Y:S01]  /*7f60*/  STL [R1+0x1d1c], R17 ;  /* 0x001d1c1101007387 */ /* 0x000fe20000100800 */
[----:B------:R-:W-:-:S02]  /*7f70*/  IMAD.MOV R13, RZ, RZ, -R13 ;  /* 0x000000ffff0d7224 */ /* 0x000fc400078e0a0d */
[----:B------:R-:W-:Y:S01]  /*7f80*/  VIADD R10, R27, 0x44 ;  /* 0x000000441b0a7836 */ /* 0x000fe20000000000 */
[----:B------:R-:W-:Y:S01]  /*7f90*/  IABS R24, R11 ;  /* 0x0000000b00187213 */ /* 0x000fe20000000000 */
[----:B------:R-:W-:Y:S01]  /*7fa0*/  IMAD R16, R26, R13, R16 ;  /* 0x0000000d1a107224 */ /* 0x000fe200078e0210 */
[----:B------:R-:W-:Y:S01]  /*7fb0*/  STL [R1+0x1d20], R3 ;  /* 0x001d200301007387 */ /* 0x000fe20000100800 */
[--C-:B------:R-:W-:Y:S01]  /*7fc0*/  @!P0 IMAD.IADD R7, R7, 0x1, -R26.reuse ;  /* 0x0000000107078824 */ /* 0x100fe200078e0a1a */
[----:B------:R-:W-:Y:S01]  /*7fd0*/  IABS R25, R10 ;  /* 0x0000000a00197213 */ /* 0x000fe20000000000 */
[----:B------:R-:W-:Y:S01]  /*7fe0*/  @!P6 IMAD.IADD R6, R6, 0x1, -R26 ;  /* 0x000000010606e824 */ /* 0x000fe200078e0a1a */
[----:B------:R-:W-:Y:S01]  /*7ff0*/  ISETP.GT.U32.AND P6, PT, R26, R16, PT ;  /* 0x000000101a00720c */ /* 0x000fe20003fc4070 */
[----:B------:R-:W-:Y:S01]  /*8000*/  IMAD.HI.U32 R19, R0, R24, RZ ;  /* 0x0000001800137227 */ /* 0x000fe200078e00ff */
[----:B------:R-:W-:-:S03]  /*8010*/  ISETP.GT.U32.AND P0, PT, R26, R7, PT ;  /* 0x000000071a00720c */ /* 0x000fc60003f04070 */
[----:B------:R-:W-:Y:S01]  /*8020*/  @!P3 IMAD.IADD R4, R4, 0x1, -R26 ;  /* 0x000000010404b824 */ /* 0x000fe200078e0a1a */
[----:B------:R-:W-:Y:S01]  /*8030*/  ISETP.GE.AND P3, PT, R10, RZ, PT ;  /* 0x000000ff0a00720c */ /* 0x000fe20003f66270 */
[----:B------:R-:W-:-:S04]  /*8040*/  IMAD.HI.U32 R10, R0, R25, RZ ;  /* 0x00000019000a7227 */ /* 0x000fc800078e00ff */
[----:B------:R-:W-:Y:S02]  /*8050*/  IMAD.MOV R19, RZ, RZ, -R19 ;  /* 0x000000ffff137224 */ /* 0x000fe400078e0a13 */
[----:B------:R-:W-:Y:S02]  /*8060*/  IMAD.MOV R10, RZ, RZ, -R10 ;  /* 0x000000ffff0a7224 */ /* 0x000fe400078e0a0a */
[----:B------:R-:W-:Y:S02]  /*8070*/  VIADD R15, R27, 0x3c ;  /* 0x0000003c1b0f7836 */ /* 0x000fe40000000000 */
[C---:B------:R-:W-:Y:S02]  /*8080*/  IMAD R24, R26.reuse, R19, R24 ;  /* 0x000000131a187224 */ /* 0x040fe400078e0218 */
[----:B------:R-:W-:Y:S01]  /*8090*/  IMAD R25, R26, R10, R25 ;  /* 0x0000000a1a197224 */ /* 0x000fe200078e0219 */
[----:B------:R-:W-:Y:S01]  /*80a0*/  IABS R20, R15 ;  /* 0x0000000f00147213 */ /* 0x000fe20000000000 */
[--C-:B------:R-:W-:Y:S01]  /*80b0*/  @!P6 IMAD.IADD R16, R16, 0x1, -R26.reuse ;  /* 0x000000011010e824 */ /* 0x100fe200078e0a1a */
[C---:B------:R-:W-:Y:S01]  /*80c0*/  ISETP.GT.U32.AND P6, PT, R26.reuse, R24, PT ;  /* 0x000000181a00720c */ /* 0x040fe20003fc4070 */
[----:B------:R-:W-:Y:S01]  /*80d0*/  @!P0 IMAD.IADD R7, R7, 0x1, -R26 ;  /* 0x0000000107078824 */ /* 0x000fe200078e0a1a */
[C---:B------:R-:W-:Y:S01]  /*80e0*/  ISETP.GT.U32.AND P0, PT, R26.reuse, R25, PT ;  /* 0x000000191a00720c */ /* 0x040fe20003f04070 */
[----:B------:R-:W-:Y:S01]  /*80f0*/  @!P5 IMAD.MOV R6, RZ, RZ, -R6 ;  /* 0x000000ffff06d224 */ /* 0x000fe200078e0a06 */
[----:B------:R-:W-:Y:S01]  /*8100*/  ISETP.GT.U32.AND P5, PT, R26, R16, PT ;  /* 0x000000101a00720c */ /* 0x000fe20003fa4070 */
[----:B------:R-:W-:-:S04]  /*8110*/  IMAD.HI.U32 R22, R0, R20, RZ ;  /* 0x0000001400167227 */ /* 0x000fc800078e00ff */
[C---:B------:R-:W-:Y:S02]  /*8120*/  VIADD R10, R27.reuse, 0x34 ;  /* 0x000000341b0a7836 */ /* 0x040fe40000000000 */
[----:B------:R-:W-:Y:S02]  /*8130*/  IMAD.MOV R22, RZ, RZ, -R22 ;  /* 0x000000ffff167224 */ /* 0x000fe400078e0a16 */
[----:B------:R-:W-:Y:S01]  /*8140*/  VIADD R14, R27, 0x38 ;  /* 0x000000381b0e7836 */ /* 0x000fe20000000000 */
[----:B------:R-:W-:Y:S01]  /*8150*/  IABS R13, R10 ;  /* 0x0000000a000d7213 */ /* 0x000fe20000000000 */
[----:B------:R-:W-:Y:S02]  /*8160*/  @!P6 IMAD.IADD R24, R24, 0x1, -R26 ;  /* 0x000000011818e824 */ /* 0x000fe400078e0a1a */
[----:B------:R-:W-:Y:S02]  /*8170*/  IMAD R20, R26, R22, R20 ;  /* 0x000000161a147224 */ /* 0x000fe400078e0214 */
[----:B------:R-:W-:Y:S01]  /*8180*/  @!P1 IMAD.MOV R4, RZ, RZ, -R4 ;  /* 0x000000ffff049224 */ /* 0x000fe200078e0a04 */
[----:B------:R-:W-:Y:S01]  /*8190*/  ISETP.GE.AND P1, PT, R11, RZ, PT ;  /* 0x000000ff0b00720c */ /* 0x000fe20003f26270 */
[--C-:B------:R-:W-:Y:S01]  /*81a0*/  @!P0 IMAD.IADD R25, R25, 0x1, -R26.reuse ;  /* 0x0000000119198824 */ /* 0x100fe200078e0a1a */
[----:B------:R-:W-:Y:S01]  /*81b0*/  IABS R11, R14 ;  /* 0x0000000e000b7213 */ /* 0x000fe20000000000 */
[----:B------:R-:W-:Y:S01]  /*81c0*/  @!P5 IMAD.IADD R16, R16, 0x1, -R26 ;  /* 0x000000011010d824 */ /* 0x000fe200078e0a1a */
[----:B------:R-:W-:Y:S01]  /*81d0*/  ISETP.GT.U32.AND P6, PT, R26, R24, PT ;  /* 0x000000181a00720c */ /* 0x000fe20003fc4070 */
[----:B------:R-:W-:Y:S01]  /*81e0*/  IMAD.HI.U32 R23, R0, R13, RZ ;  /* 0x0000000d00177227 */ /* 0x000fe200078e00ff */
[C---:B------:R-:W-:Y:S01]  /*81f0*/  ISETP.GT.U32.AND P5, PT, R26.reuse, R20, PT ;  /* 0x000000141a00720c */ /* 0x040fe20003fa4070 */
[----:B------:R-:W-:Y:S01]  /*8200*/  STL [R1+0x1d24], R4 ;  /* 0x001d240401007387 */ /* 0x000fe20000100800 */
[----:B------:R-:W-:Y:S01]  /*8210*/  ISETP.GT.U32.AND P0, PT, R26, R25, PT ;  /* 0x000000191a00720c */ /* 0x000fe20003f04070 */
[----:B------:R-:W-:Y:S01]  /*8220*/  @!P2 IMAD.MOV R7, RZ, RZ, -R7 ;  /* 0x000000ffff07a224 */ /* 0x000fe200078e0a07 */
[----:B------:R-:W-:Y:S01]  /*8230*/  ISETP.GE.AND P2, PT, R15, RZ, PT ;  /* 0x000000ff0f00720c */ /* 0x000fe20003f46270 */
[----:B------:R-:W-:Y:S01]  /*8240*/  IMAD.MOV R15, RZ, RZ, -R23 ;  /* 0x000000ffff0f7224 */ /* 0x000fe200078e0a17 */
[----:B------:R0:W-:Y:S01]  /*8250*/  STL [R1+0x1d28], R6 ;  /* 0x001d280601007387 */ /* 0x0001e20000100800 */
[----:B------:R-:W-:-:S03]  /*8260*/  IMAD.HI.U32 R19, R0, R11, RZ ;  /* 0x0000000b00137227 */ /* 0x000fc600078e00ff */
[----:B------:R-:W-:Y:S01]  /*8270*/  STL [R1+0x1d2c], R7 ;  /* 0x001d2c0701007387 */ /* 0x000fe20000100800 */
[C---:B------:R-:W-:Y:S02]  /*8280*/  IMAD R13, R26.reuse, R15, R13 ;  /* 0x0000000f1a0d7224 */ /* 0x040fe400078e020d */
[----:B------:R-:W-:Y:S02]  /*8290*/  IMAD.MOV R19, RZ, RZ, -R19 ;  /* 0x000000ffff137224 */ /* 0x000fe400078e0a13 */
[----:B------:R-:W-:Y:S02]  /*82a0*/  VIADD R15, R27, 0x30 ;  /* 0x000000301b0f7836 */ /* 0x000fe40000000000 */
[----:B------:R-:W-:Y:S02]  /*82b0*/  IMAD R11, R26, R19, R11 ;  /* 0x000000131a0b7224 */ /* 0x000fe400078e020b */
[--C-:B------:R-:W-:Y:S01]  /*82c0*/  @!P6 IMAD.IADD R24, R24, 0x1, -R26.reuse ;  /* 0x000000011818e824 */ /* 0x100fe200078e0a1a */
[----:B------:R-:W-:Y:S01]  /*82d0*/  IABS R28, R15 ;  /* 0x0000000f001c7213 */ /* 0x000fe20000000000 */
[--C-:B------:R-:W-:Y:S01]  /*82e0*/  @!P5 IMAD.IADD R20, R20, 0x1, -R26.reuse ;  /* 0x000000011414d824 */ /* 0x100fe200078e0a1a */
[----:B------:R-:W-:Y:S01]  /*82f0*/  ISETP.GE.AND P5, PT, R15, RZ, PT ;  /* 0x000000ff0f00720c */ /* 0x000fe20003fa6270 */
[----:B------:R-:W-:Y:S01]  /*8300*/  @!P0 IMAD.IADD R25, R25, 0x1, -R26 ;  /* 0x0000000119198824 */ /* 0x000fe200078e0a1a */
[C---:B------:R-:W-:Y:S01]  /*8310*/  ISETP.GT.U32.AND P0, PT, R26.reuse, R11, PT ;  /* 0x0000000b1a00720c */ /* 0x040fe20003f04070 */
[----:B------:R-:W-:Y:S01]  /*8320*/  @!P1 IMAD.MOV R24, RZ, RZ, -R24 ;  /* 0x000000ffff189224 */ /* 0x000fe200078e0a18 */
[----:B------:R-:W-:Y:S01]  /*8330*/  ISETP.GT.U32.AND P1, PT, R26, R20, PT ;  /* 0x000000141a00720c */ /* 0x000fe20003f24070 */
[----:B------:R-:W-:Y:S01]  /*8340*/  IMAD.HI.U32 R19, R0, R28, RZ ;  /* 0x0000001c00137227 */ /* 0x000fe200078e00ff */
[----:B------:R-:W-:-:S03]  /*8350*/  ISETP.GE.AND P6, PT, R10, RZ, PT ;  /* 0x000000ff0a00720c */ /* 0x000fc60003fc6270 */
[----:B------:R-:W-:Y:S02]  /*8360*/  IMAD.MOV R19, RZ, RZ, -R19 ;  /* 0x000000ffff137224 */ /* 0x000fe400078e0a13 */
[----:B------:R-:W-:Y:S01]  /*8370*/  @!P3 IMAD.MOV R25, RZ, RZ, -R25 ;  /* 0x000000ffff19b224 */ /* 0x000fe200078e0a19 */
[C---:B------:R-:W-:Y:S01]  /*8380*/  ISETP.GT.U32.AND P3, PT, R26.reuse, R13, PT ;  /* 0x0000000d1a00720c */ /* 0x040fe20003f64070 */
[----:B------:R-:W-:Y:S02]  /*8390*/  IMAD R28, R26, R19, R28 ;  /* 0x000000131a1c7224 */ /* 0x000fe400078e021c */
[--C-:B------:R-:W-:Y:S02]  /*83a0*/  @!P0 IMAD.IADD R11, R11, 0x1, -R26.reuse ;  /* 0x000000010b0b8824 */ /* 0x100fe400078e0a1a */
[----:B------:R-:W-:Y:S01]  /*83b0*/  @!P1 IMAD.IADD R20, R20, 0x1, -R26 ;  /* 0x0000000114149824 */ /* 0x000fe200078e0a1a */
[C---:B------:R-:W-:Y:S01]  /*83c0*/  ISETP.GT.U32.AND P1, PT, R26.reuse, R28, PT ;  /* 0x0000001c1a00720c */ /* 0x040fe20003f24070 */
[C---:B------:R-:W-:Y:S01]  /*83d0*/  VIADD R15, R27.reuse, 0x2c ;  /* 0x0000002c1b0f7836 */ /* 0x040fe20000000000 */
[----:B------:R-:W-:Y:S01]  /*83e0*/  ISETP.GT.U32.AND P0, PT, R26, R11, PT ;  /* 0x0000000b1a00720c */ /* 0x000fe20003f04070 */
[----:B------:R-:W-:Y:S01]  /*83f0*/  @!P4 IMAD.MOV R16, RZ, RZ, -R16 ;  /* 0x000000ffff10c224 */ /* 0x000fe200078e0a10 */
[----:B------:R-:W-:Y:S01]  /*8400*/  ISETP.GE.AND P4, PT, R14, RZ, PT ;  /* 0x000000ff0e00720c */ /* 0x000fe20003f86270 */
[----:B------:R-:W-:Y:S01]  /*8410*/  VIADD R23, R27, 0x28 ;  /* 0x000000281b177836 */ /* 0x000fe20000000000 */
[----:B------:R-:W-:Y:S01]  /*8420*/  IABS R14, R15 ;  /* 0x0000000f000e7213 */ /* 0x000fe20000000000 */
[--C-:B------:R-:W-:Y:S01]  /*8430*/  @!P3 IMAD.IADD R13, R13, 0x1, -R26.reuse ;  /* 0x000000010d0db824 */ /* 0x100fe200078e0a1a */
[----:B------:R-:W-:Y:S01]  /*8440*/  STL [R1+0x1d30], R16 ;  /* 0x001d301001007387 */ /* 0x000fe20000100800 */
[----:B------:R-:W-:Y:S01]  /*8450*/  VIADD R10, R27, 0x24 ;  /* 0x000000241b0a7836 */ /* 0x000fe20000000000 */
[----:B------:R-:W-:Y:S01]  /*8460*/  IABS R22, R23 ;  /* 0x0000001700167213 */ /* 0x000fe20000000000 */
[----:B------:R-:W-:Y:S01]  /*8470*/  IMAD.HI.U32 R19, R0, R14, RZ ;  /* 0x0000000e00137227 */ /* 0x000fe200078e00ff */
[----:B------:R-:W-:Y:S01]  /*8480*/  ISETP.GT.U32.AND P3, PT, R26, R13, PT ;  /* 0x0000000d1a00720c */ /* 0x000fe20003f64070 */
[----:B------:R1:W-:Y:S01]  /*8490*/  STL [R1+0x1d34], R25 ;  /* 0x001d341901007387 */ /* 0x0003e20000100800 */
[----:B------:R-:W-:Y:S01]  /*84a0*/  IABS R29, R10 ;  /* 0x0000000a001d7213 */ /* 0x000fe20000000000 */
[----:B------:R-:W-:-:S02]  /*84b0*/  @!P1 IMAD.IADD R28, R28, 0x1, -R26 ;  /* 0x000000011c1c9824 */ /* 0x000fc400078e0a1a */
[----:B------:R-:W-:Y:S01]  /*84c0*/  @!P0 IMAD.IADD R11, R11, 0x1, -R26 ;  /* 0x000000010b0b8824 */ /* 0x000fe200078e0a1a */
[----:B------:R-:W-:Y:S01]  /*84d0*/  ISETP.GE.AND P0, PT, R15, RZ, PT ;  /* 0x000000ff0f00720c */ /* 0x000fe20003f06270 */
[----:B------:R-:W-:Y:S01]  /*84e0*/  IMAD.HI.U32 R15, R0, R22, RZ ;  /* 0x00000016000f7227 */ /* 0x000fe200078e00ff */
[C---:B------:R-:W-:Y:S01]  /*84f0*/  ISETP.GT.U32.AND P1, PT, R26.reuse, R28, PT ;  /* 0x0000001c1a00720c */ /* 0x040fe20003f24070 */
[----:B------:R2:W-:Y:S02]  /*8500*/  STL [R1+0x1d38], R24 ;  /* 0x001d381801007387 */ /* 0x0005e40000100800 */
[----:B------:R-:W-:Y:S02]  /*8510*/  IMAD.MOV R19, RZ, RZ, -R19 ;  /* 0x000000ffff137224 */ /* 0x000fe400078e0a13 */
[----:B------:R-:W-:Y:S02]  /*8520*/  IMAD.MOV R15, RZ, RZ, -R15 ;  /* 0x000000ffff0f7224 */ /* 0x000fe400078e0a0f */
[----:B------:R-:W-:-:S02]  /*8530*/  IMAD R14, R26, R19, R14 ;  /* 0x000000131a0e7224 */ /* 0x000fc400078e020e */
[C---:B------:R-:W-:Y:S02]  /*8540*/  IMAD R22, R26.reuse, R15, R22 ;  /* 0x0000000f1a167224 */ /* 0x040fe400078e0216 */
[----:B------:R-:W-:Y:S01]  /*8550*/  @!P4 IMAD.MOV R11, RZ, RZ, -R11 ;  /* 0x000000ffff0bc224 */ /* 0x000fe200078e0a0b */
[----:B------:R-:W-:Y:S01]  /*8560*/  ISETP.GT.U32.AND P4, PT, R26, R14, PT ;  /* 0x0000000e1a00720c */ /* 0x000fe20003f84070 */
[----:B------:R-:W-:Y:S01]  /*8570*/  @!P3 IMAD.IADD R13, R13, 0x1, -R26 ;  /* 0x000000010d0db824 */ /* 0x000fe200078e0a1a */
[----:B------:R-:W-:Y:S01]  /*8580*/  ISETP.GE.AND P3, PT, R23, RZ, PT ;  /* 0x000000ff1700720c */ /* 0x000fe20003f66270 */
[----:B------:R-:W-:-:S04]  /*8590*/  IMAD.HI.U32 R23, R0, R29, RZ ;  /* 0x0000001d00177227 */ /* 0x000fc800078e00ff */
[----:B------:R-:W-:Y:S01]  /*85a0*/  @!P1 IMAD.IADD R28, R28, 0x1, -R26 ;  /* 0x000000011c1c9824 */ /* 0x000fe200078e0a1a */
[----:B------:R-:W-:Y:S01]  /*85b0*/  ISETP.GT.U32.AND P1, PT, R26, R22, PT ;  /* 0x000000161a00720c */ /* 0x000fe20003f24070 */
[----:B------:R-:W-:Y:S01]  /*85c0*/  @!P2 IMAD.MOV R20, RZ, RZ, -R20 ;  /* 0x000000ffff14a224 */ /* 0x000fe200078e0a14 */
[----:B------:R-:W-:Y:S01]  /*85d0*/  ISETP.GE.AND P2, PT, R10, RZ, PT ;  /* 0x000000ff0a00720c */ /* 0x000fe20003f46270 */
[----:B------:R-:W-:Y:S02]  /*85e0*/  IMAD.MOV R10, RZ, RZ, -R23 ;  /* 0x000000ffff0a7224 */ /* 0x000fe400078e0a17 */
[--C-:B------:R-:W-:Y:S01]  /*85f0*/  @!P4 IMAD.IADD R14, R14, 0x1, -R26.reuse ;  /* 0x000000010e0ec824 */ /* 0x100fe200078e0a1a */
[----:B------:R-:W-:Y:S01]  /*8600*/  STL [R1+0x1d3c], R20 ;  /* 0x001d3c1401007387 */ /* 0x000fe20000100800 */
[C---:B------:R-:W-:Y:S02]  /*8610*/  IMAD R29, R26.reuse, R10, R29 ;  /* 0x0000000a1a1d7224 */ /* 0x040fe400078e021d */
[C---:B------:R-:W-:Y:S01]  /*8620*/  VIADD R10, R27.reuse, 0x20 ;  /* 0x000000201b0a7836 */ /* 0x040fe20000000000 */
[----:B------:R-:W-:Y:S01]  /*8630*/  ISETP.GT.U32.AND P4, PT, R26, R14, PT ;  /* 0x0000000e1a00720c */ /* 0x000fe20003f84070 */
[----:B------:R-:W-:Y:S01]  /*8640*/  @!P6 IMAD.MOV R13, RZ, RZ, -R13 ;  /* 0x000000ffff0de224 */ /* 0x000fe200078e0a0d */
[----:B------:R-:W-:Y:S01]  /*8650*/  STL [R1+0x1d40], R11 ;  /* 0x001d400b01007387 */ /* 0x000fe20000100800 */
[----:B------:R-:W-:Y:S01]  /*8660*/  @!P1 IMAD.IADD R22, R22, 0x1, -R26 ;  /* 0x0000000116169824 */ /* 0x000fe200078e0a1a */
[----:B------:R-:W-:Y:S01]  /*8670*/  ISETP.GE.AND P6, PT, R10, RZ, PT ;  /* 0x000000ff0a00720c */ /* 0x000fe20003fc6270 */
[C---:B0-----:R-:W-:Y:S01]  /*8680*/  VIADD R6, R27.reuse, 0x1c ;  /* 0x0000001c1b067836 */ /* 0x041fe20000000000 */
[----:B------:R-:W-:Y:S01]  /*8690*/  IABS R10, R10 ;  /* 0x0000000a000a7213 */ /* 0x000fe20000000000 */
[----:B------:R-:W-:Y:S01]  /*86a0*/  VIADD R4, R27, 0x18 ;  /* 0x000000181b047836 */ /* 0x000fe20000000000 */
[----:B------:R-:W-:Y:S01]  /*86b0*/  ISETP.GT.U32.AND P1, PT, R26, R22, PT ;  /* 0x000000161a00720c */ /* 0x000fe20003f24070 */
[----:B------:R-:W-:Y:S01]  /*86c0*/  @!P5 IMAD.MOV R28, RZ, RZ, -R28 ;  /* 0x000000ffff1cd224 */ /* 0x000fe200078e0a1c */
[----:B------:R-:W-:Y:S01]  /*86d0*/  IABS R15, R6 ;  /* 0x00000006000f7213 */ /* 0x000fe20000000000 */
[----:B------:R-:W-:Y:S01]  /*86e0*/  IMAD.HI.U32 R23, R0, R10, RZ ;  /* 0x0000000a00177227 */ /* 0x000fe200078e00ff */
[----:B------:R-:W-:Y:S01]  /*86f0*/  IABS R19, R4 ;  /* 0x0000000400137213 */ /* 0x000fe20000000000 */
[----:B------:R-:W-:Y:S02]  /*8700*/  STL [R1+0x1d44], R13 ;  /* 0x001d440d01007387 */ /* 0x000fe40000100800 */
[----:B------:R-:W-:-:S02]  /*8710*/  IMAD.MOV R23, RZ, RZ, -R23 ;  /* 0x000000ffff177224 */ /* 0x000fc400078e0a17 */
[----:B------:R-:W-:Y:S01]  /*8720*/  @!P4 IMAD.IADD R14, R14, 0x1, -R26 ;  /* 0x000000010e0ec824 */ /* 0x000fe200078e0a1a */
[C---:B------:R-:W-:Y:S01]  /*8730*/  ISETP.GT.U32.AND P4, PT, R26.reuse, R29, PT ;  /* 0x0000001d1a00720c */ /* 0x040fe20003f84070 */
[----:B------:R-:W-:Y:S01]  /*8740*/  IMAD R10, R26, R23, R10 ;  /* 0x000000171a0a7224 */ /* 0x000fe200078e020a */
[----:B------:R-:W-:Y:S01]  /*8750*/  STL [R1+0x1d48], R28 ;  /* 0x001d481c01007387 */ /* 0x000fe20000100800 */
[----:B------:R-:W-:-:S04]  /*8760*/  IMAD.HI.U32 R32, R0, R15, RZ ;  /* 0x0000000f00207227 */ /* 0x000fc800078e00ff */
[----:B------:R-:W-:Y:S01]  /*8770*/  @!P1 IMAD.IADD R22, R22, 0x1, -R26 ;  /* 0x0000000116169824 */ /* 0x000fe200078e0a1a */
[----:B------:R-:W-:Y:S01]  /*8780*/  ISETP.GT.U32.AND P1, PT, R26, R10, PT ;  /* 0x0000000a1a00720c */ /* 0x000fe20003f24070 */
[----:B------:R-:W-:Y:S02]  /*8790*/  IMAD.MOV R32, RZ, RZ, -R32 ;  /* 0x000000ffff207224 */ /* 0x000fe400078e0a20 */
[----:B------:R-:W-:-:S04]  /*87a0*/  IMAD.HI.U32 R35, R0, R19, RZ ;  /* 0x0000001300237227 */ /* 0x000fc800078e00ff */
[C---:B------:R-:W-:Y:S02]  /*87b0*/  IMAD R15, R26.reuse, R32, R15 ;  /* 0x000000201a0f7224 */ /* 0x040fe400078e020f */
[----:B------:R-:W-:Y:S02]  /*87c0*/  IMAD.MOV R23, RZ, RZ, -R35 ;  /* 0x000000ffff177224 */ /* 0x000fe400078e0a23 */
[--C-:B------:R-:W-:Y:S01]  /*87d0*/  @!P4 IMAD.IADD R29, R29, 0x1, -R26.reuse ;  /* 0x000000011d1dc824 */ /* 0x100fe200078e0a1a */
[C---:B------:R-:W-:Y:S01]  /*87e0*/  ISETP.GT.U32.AND P4, PT, R26.reuse, R15, PT ;  /* 0x0000000f1a00720c */ /* 0x040fe20003f84070 */
[----:B------:R-:W-:Y:S02]  /*87f0*/  IMAD R19, R26, R23, R19 ;  /* 0x000000171a137224 */ /* 0x000fe400078e0213 */
[----:B------:R-:W-:Y:S02]  /*8800*/  @!P1 IMAD.IADD R10, R10, 0x1, -R26 ;  /* 0x000000010a0a9824 */ /* 0x000fe400078e0a1a */
[----:B------:R-:W-:Y:S01]  /*8810*/  @!P0 IMAD.MOV R14, RZ, RZ, -R14 ;  /* 0x000000ffff0e8224 */ /* 0x000fe200078e0a0e */
[C---:B------:R-:W-:Y:S01]  /*8820*/  ISETP.GT.U32.AND P1, PT, R26.reuse, R19, PT ;  /* 0x000000131a00720c */ /* 0x040fe20003f24070 */
[----:B------:R-:W-:Y:S01]  /*8830*/  @!P3 IMAD.MOV R22, RZ, RZ, -R22 ;  /* 0x000000ffff16b224 */ /* 0x000fe200078e0a16 */
[----:B------:R-:W-:Y:S01]  /*8840*/  ISETP.GT.U32.AND P0, PT, R26, R10, PT ;  /* 0x0000000a1a00720c */ /* 0x000fe20003f04070 */
[C---:B------:R-:W-:Y:S01]  /*8850*/  VIADD R3, R27.reuse, 0x14 ;  /* 0x000000141b037836 */ /* 0x040fe20000000000 */
[----:B------:R-:W-:Y:S01]  /*8860*/  STL [R1+0x1d4c], R14 ;  /* 0x001d4c0e01007387 */ /* 0x000fe20000100800 */
[----:B------:R-:W-:-:S02]  /*8870*/  VIADD R17, R27, 0x10 ;  /* 0x000000101b117836 */ /* 0x000fc40000000000 */
[--C-:B------:R-:W-:Y:S01]  /*8880*/  @!P4 IMAD.IADD R15, R15, 0x1, -R26.reuse ;  /* 0x000000010f0fc824 */ /* 0x100fe200078e0a1a */
[C---:B------:R-:W-:Y:S01]  /*8890*/  ISETP.GT.U32.AND P4, PT, R26.reuse, R29, PT ;  /* 0x0000001d1a00720c */ /* 0x040fe20003f84070 */
[----:B------:R-:W-:Y:S01]  /*88a0*/  STL [R1+0x1d50], R22 ;  /* 0x001d501601007387 */ /* 0x000fe20000100800 */
[----:B------:R-:W-:Y:S01]  /*88b0*/  IABS R34, R3 ;  /* 0x0000000300227213 */ /* 0x000fe20000000000 */
[----:B-1----:R-:W-:Y:S01]  /*88c0*/  VIADD R25, R27, 0x8 ;  /* 0x000000081b197836 */ /* 0x002fe20000000000 */
[----:B------:R-:W-:Y:S01]  /*88d0*/  IABS R35, R17 ;  /* 0x0000001100237213 */ /* 0x000fe20000000000 */
[----:B------:R-:W-:Y:S01]  /*88e0*/  @!P1 IMAD.IADD R19, R19, 0x1, -R26 ;  /* 0x0000000113139824 */ /* 0x000fe200078e0a1a */
[----:B------:R-:W-:Y:S01]  /*88f0*/  ISETP.GT.U32.AND P3, PT, R26, R15, PT ;  /* 0x0000000f1a00720c */ /* 0x000fe20003f64070 */
[----:B------:R-:W-:-:S03]  /*8900*/  IMAD.HI.U32 R32, R0, R34, RZ ;  /* 0x0000002200207227 */ /* 0x000fc600078e00ff */
[----:B------:R-:W-:Y:S01]  /*8910*/  ISETP.GT.U32.AND P1, PT, R26, R19, PT ;  /* 0x000000131a00720c */ /* 0x000fe20003f24070 */
[----:B------:R-:W-:Y:S02]  /*8920*/  IMAD.MOV R23, RZ, RZ, -R32 ;  /* 0x000000ffff177224 */ /* 0x000fe400078e0a20 */
[--C-:B------:R-:W-:Y:S02]  /*8930*/  @!P4 IMAD.IADD R29, R29, 0x1, -R26.reuse ;  /* 0x000000011d1dc824 */ /* 0x100fe400078e0a1a */
[----:B------:R-:W-:Y:S01]  /*8940*/  IMAD.MOV.U32 R32, RZ, RZ, R35 ;  /* 0x000000ffff207224 */ /* 0x000fe200078e0023 */
[----:B------:R-:W-:Y:S01]  /*8950*/  IABS R35, R25 ;  /* 0x0000001900237213 */ /* 0x000fe20000000000 */
[----:B------:R-:W-:Y:S01]  /*8960*/  @!P2 IMAD.MOV R29, RZ, RZ, -R29 ;  /* 0x000000ffff1da224 */ /* 0x000fe200078e0a1d */
[----:B------:R-:W-:Y:S01]  /*8970*/  ISETP.GE.AND P2, PT, R4, RZ, PT ;  /* 0x000000ff0400720c */ /* 0x000fe20003f46270 */
[--C-:B------:R-:W-:Y:S02]  /*8980*/  @!P3 IMAD.IADD R15, R15, 0x1, -R26.reuse ;  /* 0x000000010f0fb824 */ /* 0x100fe400078e0a1a */
[----:B------:R-:W-:Y:S01]  /*8990*/  IMAD.MOV.U32 R7, RZ, RZ, R35 ;  /* 0x000000ffff077224 */ /* 0x000fe200078e0023 */
[----:B------:R-:W-:Y:S01]  /*89a0*/  STL [R1+0x1d54], R29 ;  /* 0x001d541d01007387 */ /* 0x000fe20000100800 */
[--C-:B------:R-:W-:Y:S01]  /*89b0*/  @!P1 IMAD.IADD R19, R19, 0x1, -R26.reuse ;  /* 0x0000000113139824 */ /* 0x100fe200078e0a1a */
[----:B------:R-:W-:Y:S01]  /*89c0*/  ISETP.GE.AND P1, PT, R6, RZ, PT ;  /* 0x000000ff0600720c */ /* 0x000fe20003f26270 */
[----:B------:R-:W-:Y:S01]  /*89d0*/  IMAD.HI.U32 R35, R0, R7, RZ ;  /* 0x0000000700237227 */ /* 0x000fe200078e00ff */
[----:B------:R-:W5:Y:S03]  /*89e0*/  LDL.LU R6, [R1+0x34] ;  /* 0x0000340001067983 */ /* 0x000f660000300800 */
[----:B------:R-:W-:Y:S01]  /*89f0*/  IMAD.MOV R35, RZ, RZ, -R35 ;  /* 0x000000ffff237224 */ /* 0x000fe200078e0a23 */
[----:B------:R-:W5:Y:S01]  /*8a00*/  LDL.LU R4, [R1+0x38] ;  /* 0x0000380001047983 */ /* 0x000f620000300800 */
[----:B------:R-:W-:-:S02]  /*8a10*/  @!P0 IMAD.IADD R10, R10, 0x1, -R26 ;  /* 0x000000010a0a8824 */ /* 0x000fc400078e0a1a */
[C---:B------:R-:W-:Y:S02]  /*8a20*/  IMAD R35, R26.reuse, R35, R7 ;  /* 0x000000231a237224 */ /* 0x040fe400078e0207 */
[C---:B--2---:R-:W-:Y:S02]  /*8a30*/  VIADD R24, R27.reuse, 0xc ;  /* 0x0000000c1b187836 */ /* 0x044fe40000000000 */
[----:B------:R-:W-:Y:S01]  /*8a40*/  VIADD R16, R27, 0x4 ;  /* 0x000000041b107836 */ /* 0x000fe20000000000 */
[----:B------:R-:W-:Y:S01]  /*8a50*/  ISETP.GT.U32.AND P3, PT, R26, R35, PT ;  /* 0x000000231a00720c */ /* 0x000fe20003f64070 */
[----:B------:R-:W-:Y:S02]  /*8a60*/  @!P6 IMAD.MOV R10, RZ, RZ, -R10 ;  /* 0x000000ffff0ae224 */ /* 0x000fe400078e0a0a */
[----:B------:R-:W-:Y:S01]  /*8a70*/  IMAD.HI.U32 R27, R0, R32, RZ ;  /* 0x00000020001b7227 */ /* 0x000fe200078e00ff */
[----:B------:R-:W-:Y:S02]  /*8a80*/  IABS R36, R16 ;  /* 0x0000001000247213 */ /* 0x000fe40000000000 */
[----:B------:R-:W-:Y:S01]  /*8a90*/  STL [R1+0x1d58], R10 ;  /* 0x001d580a01007387 */ /* 0x000fe20000100800 */
[C---:B------:R-:W-:Y:S01]  /*8aa0*/  IMAD R23, R26.reuse, R23, R34 ;  /* 0x000000171a177224 */ /* 0x040fe200078e0222 */
[----:B------:R-:W-:Y:S01]  /*8ab0*/  IABS R34, R24 ;  /* 0x0000001800227213 */ /* 0x000fe20000000000 */
[----:B------:R-:W-:Y:S01]  /*8ac0*/  IMAD.MOV R27, RZ, RZ, -R27 ;  /* 0x000000ffff1b7224 */ /* 0x000fe200078e0a1b */
[----:B------:R-:W0:Y:S01]  /*8ad0*/  S2R R7, SR_TID.X ;  /* 0x0000000000077919 */ /* 0x000e220000002100 */
[----:B------:R-:W-:Y:S01]  /*8ae0*/  @!P1 IMAD.MOV R15, RZ, RZ, -R15 ;  /* 0x000000ffff0f9224 */ /* 0x000fe200078e0a0f */
[C---:B------:R-:W-:Y:S01]  /*8af0*/  ISETP.GT.U32.AND P5, PT, R26.reuse, R23, PT ;  /* 0x000000171a00720c */ /* 0x040fe20003fa4070 */
[----:B------:R-:W-:Y:S01]  /*8b00*/  @!P3 IMAD.IADD R35, R35, 0x1, -R26 ;  /* 0x000000012323b824 */ /* 0x000fe200078e0a1a */
[----:B------:R-:W-:Y:S01]  /*8b10*/  ISETP.GE.AND P3, PT, R17, RZ, PT ;  /* 0x000000ff1100720c */ /* 0x000fe20003f66270 */
[----:B------:R-:W-:Y:S01]  /*8b20*/  IMAD R27, R26, R27, R32 ;  /* 0x0000001b1a1b7224 */ /* 0x000fe200078e0220 */
[----:B------:R-:W2:Y:S01]  /*8b30*/  LDL.LU R17, [R1+0x2c] ;  /* 0x00002c0001117983 */ /* 0x000ea20000300800 */
[----:B------:R-:W-:-:S02]  /*8b40*/  IMAD.MOV.U32 R32, RZ, RZ, R36 ;  /* 0x000000ffff207224 */ /* 0x000fc400078e0024 */
[----:B------:R-:W-:Y:S01]  /*8b50*/  IMAD.HI.U32 R36, R0, R34, RZ ;  /* 0x0000002200247227 */ /* 0x000fe200078e00ff */
[C---:B------:R-:W-:Y:S02]  /*8b60*/  ISETP.GT.U32.AND P6, PT, R26.reuse, R35, PT ;  /* 0x000000231a00720c */ /* 0x040fe40003fc4070 */
[----:B------:R-:W-:Y:S01]  /*8b70*/  ISETP.GT.U32.AND P4, PT, R26, R27, PT ;  /* 0x0000001b1a00720c */ /* 0x000fe20003f84070 */
[----:B------:R-:W-:Y:S02]  /*8b80*/  IMAD.MOV R36, RZ, RZ, -R36 ;  /* 0x000000ffff247224 */ /* 0x000fe400078e0a24 */
[----:B------:R-:W-:-:S04]  /*8b90*/  IMAD.HI.U32 R0, R0, R32, RZ ;  /* 0x0000002000007227 */ /* 0x000fc800078e00ff */
[C---:B------:R-:W-:Y:S02]  /*8ba0*/  IMAD R36, R26.reuse, R36, R34 ;  /* 0x000000241a247224 */ /* 0x040fe400078e0222 */
[----:B------:R-:W-:Y:S02]  /*8bb0*/  IMAD.MOV R34, RZ, RZ, -R0 ;  /* 0x000000ffff227224 */ /* 0x000fe400078e0a00 */
[----:B------:R-:W-:Y:S01]  /*8bc0*/  @!P2 IMAD.MOV R19, RZ, RZ, -R19 ;  /* 0x000000ffff13a224 */ /* 0x000fe200078e0a13 */
[C---:B------:R-:W-:Y:S01]  /*8bd0*/  ISETP.GT.U32.AND P0, PT, R26.reuse, R36, PT ;  /* 0x000000241a00720c */ /* 0x040fe20003f04070 */
[----:B------:R-:W-:Y:S01]  /*8be0*/  IMAD R34, R26, R34, R32 ;  /* 0x000000221a227224 */ /* 0x000fe200078e0220 */
[----:B0-----:R-:W-:Y:S01]  /*8bf0*/  LOP3.LUT R7, R7, 0x180, RZ, 0xc0, !PT ;  /* 0x0000018007077812 */ /* 0x001fe200078ec0ff */
[----:B------:R-:W-:Y:S01]  /*8c00*/  STL [R1+0x1d5c], R15 ;  /* 0x001d5c0f01007387 */ /* 0x000fe20000100800 */
[--C-:B------:R-:W-:Y:S02]  /*8c10*/  @!P6 IMAD.IADD R35, R35, 0x1, -R26.reuse ;  /* 0x000000012323e824 */ /* 0x100fe400078e0a1a */
[----:B------:R-:W-:-:S07]  /*8c20*/  @!P5 IMAD.IADD R23, R23, 0x1, -R26 ;  /* 0x000000011717d824 */ /* 0x000fce00078e0a1a */
[--C-:B------:R-:W-:Y:S01]  /*8c30*/  @!P0 IMAD.IADD R36, R36, 0x1, -R26.reuse ;  /* 0x0000000124248824 */ /* 0x100fe200078e0a1a */
[----:B------:R-:W-:Y:S01]  /*8c40*/  ISETP.GE.AND P0, PT, R3, RZ, PT ;  /* 0x000000ff0300720c */ /* 0x000fe20003f06270 */
[----:B------:R-:W-:Y:S01]  /*8c50*/  @!P4 IMAD.IADD R27, R27, 0x1, -R26 ;  /* 0x000000011b1bc824 */ /* 0x000fe200078e0a1a */
[----:B------:R-:W0:Y:S01]  /*8c60*/  S2R R3, SR_TID.X ;  /* 0x0000000000037919 */ /* 0x000e220000002100 */
[----:B------:R-:W-:Y:S02]  /*8c70*/  SHF.R.U32.HI R7, RZ, 0x3, R7 ;  /* 0x00000003ff077819 */ /* 0x000fe40000011607 */
[----:B------:R-:W-:Y:S02]  /*8c80*/  ISETP.GE.AND P6, PT, R16, RZ, PT ;  /* 0x000000ff1000720c */ /* 0x000fe40003fc6270 */
[----:B------:R-:W-:Y:S02]  /*8c90*/  ISETP.GT.U32.AND P5, PT, R26, R23, PT ;  /* 0x000000171a00720c */ /* 0x000fe40003fa4070 */
[----:B0-----:R-:W-:-:S02]  /*8ca0*/  LOP3.LUT R0, R3, 0x3, RZ, 0xc0, !PT ;  /* 0x0000000303007812 */ /* 0x001fc400078ec0ff */
[----:B------:R-:W-:-:S03]  /*8cb0*/  SHF.R.U32.HI R32, RZ, 0x2, R3 ;  /* 0x00000002ff207819 */ /* 0x000fc60000011603 */
[----:B------:R-:W-:Y:S01]  /*8cc0*/  IMAD R0, R0, 0x820, RZ ;  /* 0x0000082000007824 */ /* 0x000fe200078e02ff */
[----:B------:R-:W-:-:S04]  /*8cd0*/  SGXT.U32 R32, R32, 0x3 ;  /* 0x000000032020781a */ /* 0x000fc80000000000 */
[----:B------:R-:W-:-:S05]  /*8ce0*/  LOP3.LUT R0, R0, R32, R7, 0x1e, !PT ;  /* 0x0000002000007212 */ /* 0x000fca00078e1e07 */
[----:B------:R5:W-:Y:S04]  /*8cf0*/  STL [R1+0x1cb8], R0 ;  /* 0x001cb80001007387 */ /* 0x000be80000100800 */
[----:B------:R-:W4:Y:S04]  /*8d00*/  LDL.LU R16, [R1+0x4] ;  /* 0x0000040001107983 */ /* 0x000f280000300800 */
[----:B------:R-:W4:Y:S01]  /*8d10*/  LDL.LU R7, [R1] ;  /* 0x0000000001077983 */ /* 0x000f220000300800 */
[----:B------:R-:W-:Y:S01]  /*8d20*/  LOP3.LUT R3, R3, 0x7f, RZ, 0xc0, !PT ;  /* 0x0000007f03037812 */ /* 0x000fe200078ec0ff */
[----:B-----5:R-:W-:-:S05]  /*8d30*/  IMAD.IADD R0, R4, 0x1, R6 ;  /* 0x0000000104007824 */ /* 0x020fca00078e0206 */
[----:B------:R0:W-:Y:S04]  /*8d40*/  STL [R1+0xe80], R0 ;  /* 0x000e800001007387 */ /* 0x0001e80000100800 */
[----:B------:R-:W-:Y:S04]  /*8d50*/  STL [R1+0x1d60], R19 ;  /* 0x001d601301007387 */ /* 0x000fe80000100800 */
[----:B------:R-:W5:Y:S01]  /*8d60*/  LDL.LU R6, [R1+0x48] ;  /* 0x0000480001067983 */ /* 0x000f620000300800 */
[----:B0-----:R-:W-:-:S03]  /*8d70*/  IMAD R0, R3, UR6, RZ ;  /* 0x0000000603007c24 */ /* 0x001fc6000f8e02ff */
[----:B------:R-:W5:Y:S04]  /*8d80*/  LDL.LU R4, [R1+0x4c] ;  /* 0x00004c0001047983 */ /* 0x000f680000300800 */
[----:B------:R-:W5:Y:S01]  /*8d90*/  LDL.LU R3, [R1+0x68] ;  /* 0x0000680001037983 */ /* 0x000f620000300800 */
[----:B--2---:R-:W-:Y:S02]  /*8da0*/  ISETP.NE.AND P2, PT, R17, RZ, PT ;  /* 0x000000ff1100720c */ /* 0x004fe40003f45270 */
[----:B------:R-:W-:Y:S02]  /*8db0*/  LOP3.LUT R32, RZ, R17, RZ, 0x33, !PT ;  /* 0x00000011ff207212 */ /* 0x000fe400078e33ff */
[----:B------:R-:W2:Y:S01]  /*8dc0*/  LDL.LU R17, [R1+0x18c] ;  /* 0x00018c0001117983 */ /* 0x000ea20000300800 */
[----:B------:R-:W-:Y:S01]  /*8dd0*/  @!P5 IMAD.IADD R23, R23, 0x1, -R26 ;  /* 0x000000011717d824 */ /* 0x000fe200078e0a1a */
[----:B------:R-:W-:-:S02]  /*8de0*/  ISETP.GT.U32.AND P5, PT, R26, R34, PT ;  /* 0x000000221a00720c */ /* 0x000fc40003fa4070 */
[C---:B------:R-:W-:Y:S02]  /*8df0*/  ISETP.GT.U32.AND P4, PT, R26.reuse, R27, PT ;  /* 0x0000001b1a00720c */ /* 0x040fe40003f84070 */
[----:B------:R-:W-:-:S09]  /*8e00*/  ISETP.GT.U32.AND P1, PT, R26, R36, PT ;  /* 0x000000241a00720c */ /* 0x000fd20003f24070 */
[--C-:B------:R-:W-:Y:S02]  /*8e10*/  @!P5 IMAD.IADD R34, R34, 0x1, -R26.reuse ;  /* 0x000000012222d824 */ /* 0x100fe400078e0a1a */
[----:B------:R-:W-:-:S03]  /*8e20*/  @!P4 IMAD.IADD R27, R27, 0x1, -R26 ;  /* 0x000000011b1bc824 */ /* 0x000fc600078e0a1a */
[----:B------:R-:W-:Y:S01]  /*8e30*/  ISETP.GT.U32.AND P5, PT, R26, R34, PT ;  /* 0x000000221a00720c */ /* 0x000fe20003fa4070 */
[--C-:B------:R-:W-:Y:S01]  /*8e40*/  @!P1 IMAD.IADD R36, R36, 0x1, -R26.reuse ;  /* 0x0000000124249824 */ /* 0x100fe200078e0a1a */
[----:B------:R-:W-:Y:S02]  /*8e50*/  ISETP.GE.AND P4, PT, R24, RZ, PT ;  /* 0x000000ff1800720c */ /* 0x000fe40003f86270 */
[----:B------:R-:W-:Y:S01]  /*8e60*/  ISETP.GE.AND P1, PT, R25, RZ, PT ;  /* 0x000000ff1900720c */ /* 0x000fe20003f26270 */
[----:B------:R-:W-:Y:S02]  /*8e70*/  @!P0 IMAD.MOV R23, RZ, RZ, -R23 ;  /* 0x000000ffff178224 */ /* 0x000fe400078e0a17 */
[----:B------:R-:W-:Y:S01]  /*8e80*/  @!P3 IMAD.MOV R27, RZ, RZ, -R27 ;  /* 0x000000ffff1bb224 */ /* 0x000fe200078e0a1b */
[----:B------:R0:W-:Y:S05]  /*8e90*/  STL [R1+0x1d64], R0 ;  /* 0x001d640001007387 */ /* 0x0001ea0000100800 */
[----:B------:R-:W-:Y:S01]  /*8ea0*/  @!P5 IMAD.IADD R34, R34, 0x1, -R26 ;  /* 0x000000012222d824 */ /* 0x000fe200078e0a1a */
[----:B---3--:R-:W-:Y:S01]  /*8eb0*/  IADD3 R26, P5, PT, R0, UR10, RZ ;  /* 0x0000000a001a7c10 */ /* 0x008fe2000ffbe0ff */
[----:B------:R-:W-:-:S02]  /*8ec0*/  @!P4 IMAD.MOV R36, RZ, RZ, -R36 ;  /* 0x000000ffff24c224 */ /* 0x000fc400078e0a24 */
[----:B------:R-:W-:Y:S01]  /*8ed0*/  @!P1 IMAD.MOV R35, RZ, RZ, -R35 ;  /* 0x000000ffff239224 */ /* 0x000fe200078e0a23 */
[----:B0-----:R-:W-:Y:S01]  /*8ee0*/  SEL R0, R32, R33, !P2 ;  /* 0x0000002120007207 */ /* 0x001fe20005000000 */
[----:B------:R-:W-:Y:S01]  /*8ef0*/  STL [R1+0x1d14], R26 ;  /* 0x001d141a01007387 */ /* 0x000fe20000100800 */
[----:B------:R-:W-:-:S03]  /*8f00*/  @!P6 IMAD.MOV R34, RZ, RZ, -R34 ;  /* 0x000000ffff22e224 */ /* 0x000fc600078e0a22 */
[----:B------:R-:W-:Y:S04]  /*8f10*/  STL [R1+0x1d68], R23 ;  /* 0x001d681701007387 */ /* 0x000fe80000100800 */
[----:B------:R-:W-:Y:S04]  /*8f20*/  STL [R1+0x1d6c], R27 ;  /* 0x001d6c1b01007387 */ /* 0x000fe80000100800 */
[----:B------:R-:W-:Y:S04]  /*8f30*/  STL [R1+0x1d70], R36 ;  /* 0x001d702401007387 */ /* 0x000fe80000100800 */
[----:B------:R-:W-:Y:S04]  /*8f40*/  STL [R1+0x1d74], R35 ;  /* 0x001d742301007387 */ /* 0x000fe80000100800 */
[----:B------:R-:W-:Y:S04]  /*8f50*/  STL [R1+0x1d78], R34 ;  /* 0x001d782201007387 */ /* 0x000fe80000100800 */
[----:B------:R0:W-:Y:S01]  /*8f60*/  STL [R1+0x44], R0 ;  /* 0x0000440001007387 */ /* 0x0001e20000100800 */
[----:B------:R-:W-:-:S02]  /*8f70*/  SEL R9, R32, R9, !P2 ;  /* 0x0000000920097207 */ /* 0x000fc40005000000 */
[C---:B0-----:R-:W-:Y:S02]  /*8f80*/  SEL R0, R32.reuse, R37, !P2 ;  /* 0x0000002520007207 */ /* 0x041fe40005000000 */
[C---:B----4-:R-:W-:Y:S02]  /*8f90*/  SEL R10, R32.reuse, R16, !P2 ;  /* 0x00000010200a7207 */ /* 0x050fe40005000000 */
[----:B------:R-:W-:-:S03]  /*8fa0*/  SEL R7, R32, R7, !P2 ;  /* 0x0000000720077207 */ /* 0x000fc60005000000 */
[----:B------:R-:W-:Y:S04]  /*8fb0*/  STL [R1+0x40], R10 ;  /* 0x0000400a01007387 */ /* 0x000fe80000100800 */
[----:B------:R0:W-:Y:S04]  /*8fc0*/  STL [R1+0x38], R7 ;  /* 0x0000380701007387 */ /* 0x0001e80000100800 */
[----:B------:R1:W-:Y:S01]  /*8fd0*/  STL [R1+0x34], R0 ;  /* 0x0000340001007387 */ /* 0x0003e20000100800 */
[----:B0-----:R-:W-:-:S03]  /*8fe0*/  SEL R7, R32, R2, !P2 ;  /* 0x0000000220077207 */ /* 0x001fc60005000000 */
[----:B------:R-:W-:Y:S01]  /*8ff0*/  STL [R1+0x2c], R9 ;  /* 0x00002c0901007387 */ /* 0x000fe20000100800 */
[----:B-1----:R-:W-:-:S03]  /*9000*/  SEL R0, R32, R5, !P2 ;  /* 0x0000000520007207 */ /* 0x002fc60005000000 */
[----:B------:R-:W-:Y:S01]  /*9010*/  STL [R1+0x28], R7 ;  /* 0x0000280701007387 */ /* 0x000fe20000100800 */
[C---:B------:R-:W-:Y:S02]  /*9020*/  SEL R2, R32.reuse, R30, !P2 ;  /* 0x0000001e20027207 */ /* 0x040fe40005000000 */
[C---:B------:R-:W-:Y:S01]  /*9030*/  SEL R5, R32.reuse, R12, !P2 ;  /* 0x0000000c20057207 */ /* 0x040fe20005000000 */
[----:B------:R0:W-:Y:S04]  /*9040*/  STL [R1+0x20], R0 ;  /* 0x0000200001007387 */ /* 0x0001e80000100800 */
[----:B------:R1:W-:Y:S01]  /*9050*/  STL [R1+0x1c], R2 ;  /* 0x00001c0201007387 */ /* 0x0003e20000100800 */
[----:B0-----:R-:W-:-:S03]  /*9060*/  SEL R0, R32, R31, !P2 ;  /* 0x0000001f20007207 */ /* 0x001fc60005000000 */
[----:B------:R0:W-:Y:S01]  /*9070*/  STL [R1+0x18], R5 ;  /* 0x0000180501007387 */ /* 0x0001e20000100800 */
[----:B-1----:R-:W-:-:S03]  /*9080*/  SEL R2, R32, R21, !P2 ;  /* 0x0000001520027207 */ /* 0x002fc60005000000 */
[----:B------:R1:W-:Y:S01]  /*9090*/  STL [R1+0x14], R0 ;  /* 0x0000140001007387 */ /* 0x0003e20000100800 */
[----:B0-----:R-:W-:-:S03]  /*90a0*/  SEL R5, R32, R18, !P2 ;  /* 0x0000001220057207 */ /* 0x001fc60005000000 */
[----:B------:R5:W-:Y:S01]  /*90b0*/  STL [R1+0x10], R2 ;  /* 0x0000100201007387 */ /* 0x000be20000100800 */
[----:B-1----:R-:W-:-:S03]  /*90c0*/  SEL R0, R32, R8, !P2 ;  /* 0x0000000820007207 */ /* 0x002fc60005000000 */
[----:B------:R-:W-:Y:S04]  /*90d0*/  STL [R1+0xc], R5 ;  /* 0x00000c0501007387 */ /* 0x000fe80000100800 */
[----:B------:R-:W3:Y:S04]  /*90e0*/  LDL.LU R9, [R1+0x194] ;  /* 0x0001940001097983 */ /* 0x000ee80000300800 */
[----:B------:R0:W-:Y:S01]  /*90f0*/  STL [R1+0x8], R0 ;  /* 0x0000080001007387 */ /* 0x0001e20000100800 */
[C---:B-----5:R-:W-:Y:S02]  /*9100*/  SEL R2, R32.reuse, R6, !P2 ;  /* 0x0000000620027207 */ /* 0x060fe40005000000 */
[----:B0-----:R-:W-:-:S03]  /*9110*/  SEL R0, R32, R4, !P2 ;  /* 0x0000000420007207 */ /* 0x001fc60005000000 */
[----:B------:R-:W-:Y:S01]  /*9120*/  STL [R1+0x4], R2 ;  /* 0x0000040201007387 */ /* 0x000fe20000100800 */
[----:B------:R-:W-:-:S03]  /*9130*/  SEL R37, R32, R3, !P2 ;  /* 0x0000000320257207 */ /* 0x000fc60005000000 */
[----:B------:R-:W4:Y:S04]  /*9140*/  LDL.LU R34, [R1+0x19c] ;  /* 0x00019c0001227983 */ /* 0x000f280000300800 */
[----:B------:R0:W-:Y:S04]  /*9150*/  STL [R1], R0 ;  /* 0x0000000001007387 */ /* 0x0001e80000100800 */
[----:B------:R-:W5:Y:S04]  /*9160*/  LDL.LU R35, [R1+0x1a8] ;  /* 0x0001a80001237983 */ /* 0x000f680000300800 */
[----:B------:R-:W5:Y:S04]  /*9170*/  LDL.LU R36, [R1+0x1b0] ;  /* 0x0001b00001247983 */ /* 0x000f680000300800 */
[----:B------:R-:W-:Y:S04]  /*9180*/  STL [R1+0x1d7c], R37 ;  /* 0x001d7c2501007387 */ /* 0x000fe80000100800 */
[----:B------:R-:W5:Y:S04]  /*9190*/  LDL.LU R27, [R1+0x1ac] ;  /* 0x0001ac00011b7983 */ /* 0x000f680000300800 */
[----:B------:R-:W5:Y:S04]  /*91a0*/  LDL.LU R23, [R1+0x1a0] ;  /* 0x0001a00001177983 */ /* 0x000f680000300800 */
[----:B------:R-:W5:Y:S04]  /*91b0*/  LDL.LU R26, [R1+0x1a4] ;  /* 0x0001a400011a7983 */ /* 0x000f680000300800 */
[----:B0-----:R-:W5:Y:S04]  /*91c0*/  LDL.LU R0, [R1+0x198] ;  /* 0x0001980001007983 */ /* 0x001f680000300800 */
[----:B------:R-:W5:Y:S04]  /*91d0*/  LDL.LU R19, [R1+0x190] ;  /* 0x0001900001137983 */ /* 0x000f680000300800 */
        /* <DEDUP_REMOVED lines=15> */
[----:B------:R-:W5:Y:S01]  /*92d0*/  LDL.LU R3, [R1+0x110] ;  /* 0x0001100001037983 */ /* 0x000f620000300800 */
[----:B--2---:R-:W-:-:S03]  /*92e0*/  SEL R33, R32, R17, !P2 ;  /* 0x0000001120217207 */ /* 0x004fc60005000000 */
[----:B------:R-:W2:Y:S04]  /*92f0*/  LDL.LU R17, [R1+0x118] ;  /* 0x0001180001117983 */ /* 0x000ea80000300800 */
[----:B------:R-:W-:Y:S01]  /*9300*/  STL [R1+0x1d80], R33 ;  /* 0x001d802101007387 */ /* 0x000fe20000100800 */
[----:B---3--:R-:W-:-:S05]  /*9310*/  SEL R2, R32, R9, !P2 ;  /* 0x0000000920027207 */ /* 0x008fca0005000000 */
[----:B------:R0:W-:Y:S01]  /*9320*/  STL [R1+0x1d84], R2 ;  /* 0x001d840201007387 */ /* 0x0001e20000100800 */
[C---:B----4-:R-:W-:Y:S02]  /*9330*/  SEL R5, R32.reuse, R34, !P2 ;  /* 0x0000002220057207 */ /* 0x050fe40005000000 */
[----:B-----5:R-:W-:-:S03]  /*9340*/  SEL R8, R32, R35, !P2 ;  /* 0x0000002320087207 */ /* 0x020fc60005000000 */
[----:B------:R1:W-:Y:S01]  /*9350*/  STL [R1+0x1d88], R5 ;  /* 0x001d880501007387 */ /* 0x0003e20000100800 */
[----:B------:R-:W-:-:S03]  /*9360*/  SEL R9, R32, R36, !P2 ;  /* 0x0000002420097207 */ /* 0x000fc60005000000 */
[----:B------:R-:W-:Y:S04]  /*9370*/  STL [R1+0x1d8c], R8 ;  /* 0x001d8c0801007387 */ /* 0x000fe80000100800 */
[----:B------:R-:W-:Y:S01]  /*9380*/  STL [R1+0x1d90], R9 ;  /* 0x001d900901007387 */ /* 0x000fe20000100800 */
[C---:B------:R-:W-:Y:S02]  /*9390*/  SEL R30, R32.reuse, R0, !P2 ;  /* 0x00000000201e7207 */ /* 0x040fe40005000000 */
[C---:B0-----:R-:W-:Y:S02]  /*93a0*/  SEL R2, R32.reuse, R15, !P2 ;  /* 0x0000000f20027207 */ /* 0x041fe40005000000 */
[----:B------:R-:W-:-:S03]  /*93b0*/  SEL R0, R32, R10, !P2 ;  /* 0x0000000a20007207 */ /* 0x000fc60005000000 */
[----:B------:R0:W-:Y:S01]  /*93c0*/  STL [R1+0x48], R2 ;  /* 0x0000480201007387 */ /* 0x0001e20000100800 */
[----:B-1----:R-:W-:-:S03]  /*93d0*/  SEL R5, R32, R29, !P2 ;  /* 0x0000001d20057207 */ /* 0x002fc60005000000 */
        /* <DEDUP_REMOVED lines=8> */
[----:B------:R1:W-:Y:S04]  /*9460*/  STL [R1+0x84], R5 ;  /* 0x0000840501007387 */ /* 0x0003e80000100800 */
[----:B------:R3:W-:Y:S01]  /*9470*/  STL [R1+0xa0], R2 ;  /* 0x0000a00201007387 */ /* 0x0007e20000100800 */
[C---:B0-----:R-:W-:Y:S02]  /*9480*/  SEL R0, R32.reuse, R11, !P2 ;  /* 0x0000000b20007207 */ /* 0x041fe40005000000 */
[----:B-1----:R-:W-:-:S03]  /*9490*/  SEL R5, R32, R20, !P2 ;  /* 0x0000001420057207 */ /* 0x002fc60005000000 */
[----:B------:R0:W-:Y:S01]  /*94a0*/  STL [R1+0xa8], R0 ;  /* 0x0000a80001007387 */ /* 0x0001e20000100800 */
[----:B---3--:R-:W-:-:S03]  /*94b0*/  SEL R2, R32, R24, !P2 ;  /* 0x0000001820027207 */ /* 0x008fc60005000000 */
[----:B------:R1:W-:Y:S04]  /*94c0*/  STL [R1+0xc0], R5 ;  /* 0x0000c00501007387 */ /* 0x0003e80000100800 */
[----:B------:R3:W-:Y:S01]  /*94d0*/  STL [R1+0xc8], R2 ;  /* 0x0000c80201007387 */ /* 0x0007e20000100800 */
[C---:B0-----:R-:W-:Y:S02]  /*94e0*/  SEL R0, R32.reuse, R25, !P2 ;  /* 0x0000001920007207 */ /* 0x041fe40005000000 */
[----:B-1----:R-:W-:-:S03]  /*94f0*/  SEL R5, R32, R16, !P2 ;  /* 0x0000001020057207 */ /* 0x002fc60005000000 */
[----:B------:R0:W-:Y:S01]  /*9500*/  STL [R1+0xd0], R0 ;  /* 0x0000d00001007387 */ /* 0x0001e20000100800 */
[----:B---3--:R-:W-:-:S03]  /*9510*/  SEL R2, R32, R7, !P2 ;  /* 0x0000000720027207 */ /* 0x008fc60005000000 */
[----:B------:R-:W-:Y:S01]  /*9520*/  STL [R1+0xe4], R5 ;  /* 0x0000e40501007387 */ /* 0x000fe20000100800 */
[----:B------:R-:W-:-:S03]  /*9530*/  SEL R4, R32, R4, !P2 ;  /* 0x0000000420047207 */ /* 0x000fc60005000000 */
[----:B------:R1:W-:Y:S01]  /*9540*/  STL [R1+0xec], R2 ;  /* 0x0000ec0201007387 */ /* 0x0003e20000100800 */
[----:B0-----:R-:W-:-:S05]  /*9550*/  SEL R0, R32, R6, !P2 ;  /* 0x0000000620007207 */ /* 0x001fca0005000000 */
[----:B------:R2:W-:Y:S01]  /*9560*/  STL [R1+0x100], R0 ;  /* 0x0001000001007387 */ /* 0x0005e20000100800 */
[----:B-1----:R-:W-:-:S03]  /*9570*/  SEL R2, R32, R3, !P2 ;  /* 0x0000000320027207 */ /* 0x002fc60005000000 */
[----:B------:R-:W-:Y:S04]  /*9580*/  STL [R1+0x108], R4 ;  /* 0x0001080401007387 */ /* 0x000fe80000100800 */
[----:B------:R-:W3:Y:S01]  /*9590*/  LDL.LU R9, [R1+0x128] ;  /* 0x0001280001097983 */ /* 0x000ee20000300800 */
[----:B--2---:R-:W-:-:S03]  /*95a0*/  SEL R0, R32, R17, !P2 ;  /* 0x0000001120007207 */ /* 0x004fc60005000000 */
[----:B------:R0:W-:Y:S04]  /*95b0*/  STL [R1+0x110], R2 ;  /* 0x0001100201007387 */ /* 0x0001e80000100800 */
[----:B------:R-:W2:Y:S04]  /*95c0*/  LDL.LU R8, [R1+0x138] ;  /* 0x0001380001087983 */ /* 0x000ea80000300800 */
[----:B------:R1:W-:Y:S04]  /*95d0*/  STL [R1+0x118], R0 ;  /* 0x0001180001007387 */ /* 0x0003e80000100800 */
[----:B------:R-:W4:Y:S04]  /*95e0*/  LDL.LU R5, [R1+0x140] ;  /* 0x0001400001057983 */ /* 0x000f280000300800 */
[----:B0-----:R-:W5:Y:S04]  /*95f0*/  LDL.LU R2, [R1+0x148] ;  /* 0x0001480001027983 */ /* 0x001f680000300800 */
[----:B------:R-:W5:Y:S04]  /*9600*/  LDL.LU R33, [R1+0x168] ;  /* 0x0001680001217983 */ /* 0x000f680000300800 */
[----:B------:R-:W5:Y:S04]  /*9610*/  LDL.LU R37, [R1+0x174] ;  /* 0x0001740001257983 */ /* 0x000f680000300800 */
[----:B------:R-:W5:Y:S04]  /*9620*/  LDL.LU R34, [R1+0x17c] ;  /* 0x00017c0001227983 */ /* 0x000f680000300800 */
[----:B------:R-:W5:Y:S01]  /*9630*/  LDL.LU R35, [R1+0x178] ;  /* 0x0001780001237983 */ /* 0x000f620000300800 */
[----:B------:R-:W-:-:S03]  /*9640*/  SEL R12, R32, R27, !P2 ;  /* 0x0000001b200c7207 */ /* 0x000fc60005000000 */
[----:B------:R-:W5:Y:S01]  /*9650*/  LDL.LU R36, [R1+0x170] ;  /* 0x0001700001247983 */ /* 0x000f620000300800 */
[C---:B------:R-:W-:Y:S02]  /*9660*/  SEL R18, R32.reuse, R23, !P2 ;  /* 0x0000001720127207 */ /* 0x040fe40005000000 */
[C---:B------:R-:W-:Y:S01]  /*9670*/  SEL R21, R32.reuse, R26, !P2 ;  /* 0x0000001a20157207 */ /* 0x040fe20005000000 */
[----:B------:R-:W5:Y:S04]  /*9680*/  LDL.LU R27, [R1+0x16c] ;  /* 0x00016c00011b7983 */ /* 0x000f680000300800 */
[----:B------:R-:W5:Y:S04]  /*9690*/  LDL.LU R23, [R1+0x164] ;  /* 0x0001640001177983 */ /* 0x000f680000300800 */
[----:B------:R-:W5:Y:S01]  /*96a0*/  LDL.LU R26, [R1+0x160] ;  /* 0x00016000011a7983 */ /* 0x000f620000300800 */
[----:B------:R-:W-:-:S03]  /*96b0*/  SEL R31, R32, R19, !P2 ;  /* 0x00000013201f7207 */ /* 0x000fc60005000000 */
[----:B-1----:R-:W5:Y:S04]  /*96c0*/  LDL.LU R0, [R1+0x15c] ;  /* 0x00015c0001007983 */ /* 0x002f680000300800 */
        /* <DEDUP_REMOVED lines=18> */
[----:B---3--:R-:W-:-:S02]  /*97f0*/  SEL R9, R32, R9, !P2 ;  /* 0x0000000920097207 */ /* 0x008fc40005000000 */
[----:B--2---:R-:W-:-:S03]  /*9800*/  SEL R8, R32, R8, !P2 ;  /* 0x0000000820087207 */ /* 0x004fc60005000000 */
[----:B------:R4:W-:Y:S04]  /*9810*/  STL [R1+0x128], R9 ;  /* 0x0001280901007387 */ /* 0x0009e80000100800 */
[----:B------:R5:W-:Y:S01]  /*9820*/  STL [R1+0x138], R8 ;  /* 0x0001380801007387 */ /* 0x000be20000100800 */
[C---:B----4-:R-:W-:Y:S02]  /*9830*/  SEL R9, R32.reuse, R5, !P2 ;  /* 0x0000000520097207 */ /* 0x050fe40005000000 */
[C---:B-----5:R-:W-:Y:S02]  /*9840*/  SEL R8, R32.reuse, R2, !P2 ;  /* 0x0000000220087207 */ /* 0x060fe40005000000 */
[C---:B------:R-:W-:Y:S01]  /*9850*/  SEL R5, R32.reuse, R33, !P2 ;  /* 0x0000002120057207 */ /* 0x040fe20005000000 */
[----:B------:R-:W-:Y:S01]  /*9860*/  STL [R1+0x140], R9 ;  /* 0x0001400901007387 */ /* 0x000fe20000100800 */
[----:B------:R-:W-:-:S03]  /*9870*/  SEL R2, R32, R37, !P2 ;  /* 0x0000002520027207 */ /* 0x000fc60005000000 */
[----:B------:R0:W-:Y:S04]  /*9880*/  STL [R1+0x148], R8 ;  /* 0x0001480801007387 */ /* 0x0001e80000100800 */
[----:B------:R1:W-:Y:S04]  /*9890*/  STL [R1+0x168], R5 ;  /* 0x0001680501007387 */ /* 0x0003e80000100800 */
[----:B------:R2:W-:Y:S01]  /*98a0*/  STL [R1+0x174], R2 ;  /* 0x0001740201007387 */ /* 0x0005e20000100800 */
[C---:B0-----:R-:W-:Y:S02]  /*98b0*/  SEL R8, R32.reuse, R34, !P2 ;  /* 0x0000002220087207 */ /* 0x041fe40005000000 */
[----:B-1----:R-:W-:-:S03]  /*98c0*/  SEL R5, R32, R35, !P2 ;  /* 0x0000002320057207 */ /* 0x002fc60005000000 */
[----:B------:R0:W-:Y:S01]  /*98d0*/  STL [R1+0x17c], R8 ;  /* 0x00017c0801007387 */ /* 0x0001e20000100800 */
[----:B--2---:R-:W-:-:S03]  /*98e0*/  SEL R2, R32, R36, !P2 ;  /* 0x0000002420027207 */ /* 0x004fc60005000000 */
[----:B------:R1:W-:Y:S04]  /*98f0*/  STL [R1+0x18c], R5 ;  /* 0x00018c0501007387 */ /* 0x0003e80000100800 */
[----:B------:R2:W-:Y:S01]  /*9900*/  STL [R1+0x19c], R2 ;  /* 0x00019c0201007387 */ /* 0x0005e20000100800 */
[C---:B0-----:R-:W-:Y:S02]  /*9910*/  SEL R8, R32.reuse, R27, !P2 ;  /* 0x0000001b20087207 */ /* 0x041fe40005000000 */
[----:B-1----:R-:W-:-:S03]  /*9920*/  SEL R5, R32, R23, !P2 ;  /* 0x0000001720057207 */ /* 0x002fc60005000000 */
[----:B------:R-:W-:Y:S01]  /*9930*/  STL [R1+0x1a4], R8 ;  /* 0x0001a40801007387 */ /* 0x000fe20000100800 */
[C---:B------:R-:W-:Y:S02]  /*9940*/  SEL R0, R32.reuse, R0, !P2 ;  /* 0x0000000020007207 */ /* 0x040fe40005000000 */
[C---:B--2---:R-:W-:Y:S01]  /*9950*/  SEL R2, R32.reuse, R26, !P2 ;  /* 0x0000001a20027207 */ /* 0x044fe20005000000 */
[----:B------:R0:W-:Y:S04]  /*9960*/  STL [R1+0x1b0], R5 ;  /* 0x0001b00501007387 */ /* 0x0001e80000100800 */
[----:B------:R1:W-:Y:S04]  /*9970*/  STL [R1+0x1b8], R2 ;  /* 0x0001b80201007387 */ /* 0x0003e80000100800 */
[----:B------:R2:W-:Y:S01]  /*9980*/  STL [R1+0x1c0], R0 ;  /* 0x0001c00001007387 */ /* 0x0005e20000100800 */
[----:B0-----:R-:W-:-:S02]  /*9990*/  SEL R5, R32, R19, !P2 ;  /* 0x0000001320057207 */ /* 0x001fc40005000000 */
[----:B-1----:R-:W-:-:S03]  /*99a0*/  SEL R2, R32, R15, !P2 ;  /* 0x0000000f20027207 */ /* 0x002fc60005000000 */
[----:B------:R0:W-:Y:S01]  /*99b0*/  STL [R1+0x1cc], R5 ;  /* 0x0001cc0501007387 */ /* 0x0001e20000100800 */
[----:B--2---:R-:W-:-:S03]  /*99c0*/  SEL R0, R32, R10, !P2 ;  /* 0x0000000a20007207 */ /* 0x004fc60005000000 */
        /* <DEDUP_REMOVED lines=18> */
[----:B------:R1:W-:Y:S01]  /*9af0*/  STL [R1+0x1e4], R2 ;  /* 0x0001e40201007387 */ /* 0x0003e20000100800 */
[----:B------:R-:W-:-:S03]  /*9b00*/  SEL R4, R32, R4, !P2 ;  /* 0x0000000420047207 */ /* 0x000fc60005000000 */
[----:B------:R2:W-:Y:S01]  /*9b10*/  STL [R1+0x1e0], R0 ;  /* 0x0001e00001007387 */ /* 0x0005e20000100800 */
[C---:B0-----:R-:W-:Y:S02]  /*9b20*/  SEL R5, R32.reuse, R16, !P2 ;  /* 0x0000001020057207 */ /* 0x041fe40005000000 */
[----:B-1----:R-:W-:-:S03]  /*9b30*/  SEL R2, R32, R7, !P2 ;  /* 0x0000000720027207 */ /* 0x002fc60005000000 */
[----:B------:R-:W-:Y:S01]  /*9b40*/  STL [R1+0x1dc], R5 ;  /* 0x0001dc0501007387 */ /* 0x000fe20000100800 */
[----:B--2---:R-:W-:-:S03]  /*9b50*/  SEL R0, R32, R6, !P2 ;  /* 0x0000000620007207 */ /* 0x004fc60005000000 */
[----:B------:R0:W-:Y:S04]  /*9b60*/  STL [R1+0x1d8], R2 ;  /* 0x0001d80201007387 */ /* 0x0001e80000100800 */
[----:B------:R1:W-:Y:S01]  /*9b70*/  STL [R1+0x1d4], R0 ;  /* 0x0001d40001007387 */ /* 0x0003e20000100800 */
[----:B0-----:R-:W-:-:S03]  /*9b80*/  SEL R2, R32, R3, !P2 ;  /* 0x0000000320027207 */ /* 0x001fc60005000000 */
[----:B------:R-:W-:Y:S01]  /*9b90*/  STL [R1+0x1d0], R4 ;  /* 0x0001d00401007387 */ /* 0x000fe20000100800 */
[----:B-1----:R-:W-:-:S03]  /*9ba0*/  SEL R0, R32, R17, !P2 ;  /* 0x0000001120007207 */ /* 0x002fc60005000000 */
[----:B------:R-:W2:Y:S04]  /*9bb0*/  LDL.LU R9, [R1+0xf0] ;  /* 0x0000f00001097983 */ /* 0x000ea80000300800 */
[----:B------:R0:W-:Y:S04]  /*9bc0*/  STL [R1+0x1c8], R2 ;  /* 0x0001c80201007387 */ /* 0x0001e80000100800 */
[----:B------:R-:W3:Y:S04]  /*9bd0*/  LDL.LU R8, [R1+0xe8] ;  /* 0x0000e80001087983 */ /* 0x000ee80000300800 */
[----:B------:R1:W-:Y:S04]  /*9be0*/  STL [R1+0x1c4], R0 ;  /* 0x0001c40001007387 */ /* 0x0003e80000100800 */
[----:B------:R-:W4:Y:S04]  /*9bf0*/  LDL.LU R5, [R1+0xe0] ;  /* 0x0000e00001057983 */ /* 0x000f280000300800 */
        /* <DEDUP_REMOVED lines=28> */
[----:B--2---:R-:W-:-:S05]  /*9dc0*/  SEL R9, R32, R9, !P2 ;  /* 0x0000000920097207 */ /* 0x004fca0005000000 */
[----:B------:R0:W-:Y:S01]  /*9dd0*/  STL [R1+0x1bc], R9 ;  /* 0x0001bc0901007387 */ /* 0x0001e20000100800 */
[----:B---3--:R-:W-:-:S03]  /*9de0*/  SEL R8, R32, R8, !P2 ;  /* 0x0000000820087207 */ /* 0x008fc60005000000 */
[----:B0-----:R-:W2:Y:S01]  /*9df0*/  LDL.LU R9, [R1+0x1d90] ;  /* 0x001d900001097983 */ /* 0x001ea20000300800 */
[----:B----4-:R-:W-:-:S03]  /*9e00*/  SEL R5, R32, R5, !P2 ;  /* 0x0000000520057207 */ /* 0x010fc60005000000 */
[----:B------:R0:W-:Y:S01]  /*9e10*/  STL [R1+0x1b4], R8 ;  /* 0x0001b40801007387 */ /* 0x0001e20000100800 */
[C---:B-----5:R-:W-:Y:S02]  /*9e20*/  SEL R2, R32.reuse, R2, !P2 ;  /* 0x0000000220027207 */ /* 0x060fe40005000000 */
[C---:B------:R-:W-:Y:S01]  /*9e30*/  SEL R33, R32.reuse, R33, !P2 ;  /* 0x0000002120217207 */ /* 0x040fe20005000000 */
[----:B0-----:R-:W3:Y:S01]  /*9e40*/  LDL.LU R8, [R1+0x1d8c] ;  /* 0x001d8c0001087983 */ /* 0x001ee20000300800 */
[----:B------:R-:W-:-:S03]  /*9e50*/  SEL R37, R32, R37, !P2 ;  /* 0x0000002520257207 */ /* 0x000fc60005000000 */
[----:B------:R0:W-:Y:S01]  /*9e60*/  STL [R1+0x1ac], R5 ;  /* 0x0001ac0501007387 */ /* 0x0001e20000100800 */
[C---:B------:R-:W-:Y:S02]  /*9e70*/  SEL R34, R32.reuse, R34, !P2 ;  /* 0x0000002220227207 */ /* 0x040fe40005000000 */
[C---:B------:R-:W-:Y:S01]  /*9e80*/  SEL R35, R32.reuse, R35, !P2 ;  /* 0x0000002320237207 */ /* 0x040fe20005000000 */
[----:B0-----:R-:W4:Y:S04]  /*9e90*/  LDL.LU R5, [R1+0x1d88] ;  /* 0x001d880001057983 */ /* 0x001f280000300800 */
[----:B------:R0:W-:Y:S01]  /*9ea0*/  STL [R1+0x1a8], R2 ;  /* 0x0001a80201007387 */ /* 0x0001e20000100800 */
[C---:B------:R-:W-:Y:S02]  /*9eb0*/  SEL R36, R32.reuse, R36, !P2 ;  /* 0x0000002420247207 */ /* 0x040fe40005000000 */
[C---:B------:R-:W-:Y:S01]  /*9ec0*/  SEL R27, R32.reuse, R27, !P2 ;  /* 0x0000001b201b7207 */ /* 0x040fe20005000000 */
[----:B0-----:R-:W5:Y:S04]  /*9ed0*/  LDL.LU R2, [R1+0x1d84] ;  /* 0x001d840001027983 */ /* 0x001f680000300800 */
[----:B------:R0:W-:Y:S01]  /*9ee0*/  STL [R1+0x1a0], R33 ;  /* 0x0001a02101007387 */ /* 0x0001e20000100800 */
[----:B------:R-:W-:-:S03]  /*9ef0*/  SEL R23, R32, R23, !P2 ;  /* 0x0000001720177207 */ /* 0x000fc60005000000 */
[----:B0-----:R-:W2:Y:S04]  /*9f00*/  LDL.LU R33, [R1+0x1d80] ;  /* 0x001d800001217983 */ /* 0x001ea80000300800 */
        /* <DEDUP_REMOVED lines=57> */
[----:B------:R0:W-:Y:S04]  /*a2a0*/  STL [R1+0x130], R16 ;  /* 0x0001301001007387 */ /* 0x0001e80000100800 */
        /* <DEDUP_REMOVED lines=10> */
[----:B0-----:R-:W2:Y:S01]  /*a350*/  LDL.LU R17, [R1+0x1d1c] ;  /* 0x001d1c0001117983 */ /* 0x001ea20000300800 */
[----:B------:R-:W-:-:S05]  /*a360*/  SEL R26, R32, R26, !P2 ;  /* 0x0000001a201a7207 */ /* 0x000fca0005000000 */
[----:B------:R2:W-:Y:S02]  /*a370*/  STL [R1+0x10c], R26 ;  /* 0x00010c1a01007387 */ /* 0x0005e40000100800 */
[C---:B--2---:R-:W-:Y:S02]  /*a380*/  SEL R26, R32.reuse, R17, !P2 ;  /* 0x00000011201a7207 */ /* 0x044fe40005000000 */
[----:B------:R-:W2:Y:S04]  /*a390*/  LDL.LU R17, [R1+0x1d18] ;  /* 0x001d180001117983 */ /* 0x000ea80000300800 */
[----:B------:R0:W-:Y:S02]  /*a3a0*/  STL [R1+0x104], R26 ;  /* 0x0001041a01007387 */ /* 0x0001e40000100800 */
[----:B0-----:R-:W-:-:S02]  /*a3b0*/  SEL R26, R32, R3, !P2 ;  /* 0x00000003201a7207 */ /* 0x001fc40005000000 */
[C---:B------:R-:W-:Y:S02]  /*a3c0*/  SEL R3, R32.reuse, R4, !P2 ;  /* 0x0000000420037207 */ /* 0x040fe40005000000 */
[C---:B------:R-:W-:Y:S01]  /*a3d0*/  SEL R4, R32.reuse, R6, !P2 ;  /* 0x0000000620047207 */ /* 0x040fe20005000000 */
[----:B------:R-:W-:Y:S01]  /*a3e0*/  STL [R1+0xfc], R26 ;  /* 0x0000fc1a01007387 */ /* 0x000fe20000100800 */
[----:B------:R-:W-:-:S03]  /*a3f0*/  SEL R6, R32, R7, !P2 ;  /* 0x0000000720067207 */ /* 0x000fc60005000000 */
        /* <DEDUP_REMOVED lines=9> */
[----:B------:R-:W-:Y:S01]  /*a490*/  STL [R1+0xdc], R6 ;  /* 0x0000dc0601007387 */ /* 0x000fe20000100800 */
[----:B0-----:R-:W-:-:S03]  /*a4a0*/  SEL R4, R32, R11, !P2 ;  /* 0x0000000b20047207 */ /* 0x001fc60005000000 */
[----:B------:R-:W3:Y:S04]  /*a4b0*/  LDL.LU R11, [R1+0x1c] ;  /* 0x00001c00010b7983 */ /* 0x000ee80000300800 */
[----:B------:R0:W-:Y:S04]  /*a4c0*/  STL [R1+0xd8], R3 ;  /* 0x0000d80301007387 */ /* 0x0001e80000100800 */
[----:B------:R-:W-:Y:S01]  /*a4d0*/  STL [R1+0xd4], R4 ;  /* 0x0000d40401007387 */ /* 0x000fe20000100800 */
[----:B0-----:R-:W-:-:S03]  /*a4e0*/  SEL R3, R32, R13, !P2 ;  /* 0x0000000d20037207 */ /* 0x001fc60005000000 */
[----:B------:R-:W3:Y:S04]  /*a4f0*/  LDL.LU R13, [R1+0x20] ;  /* 0x00002000010d7983 */ /* 0x000ee80000300800 */
[----:B------:R-:W4:Y:S04]  /*a500*/  LDL.LU R24, [R1+0x18] ;  /* 0x0000180001187983 */ /* 0x000f280000300800 */
[----:B------:R0:W-:Y:S02]  /*a510*/  STL [R1+0xcc], R3 ;  /* 0x0000cc0301007387 */ /* 0x0001e40000100800 */
[----:B0-----:R-:W-:-:S02]  /*a520*/  SEL R3, R32, R28, !P2 ;  /* 0x0000001c20037207 */ /* 0x001fc40005000000 */
[----:B------:R-:W4:Y:S04]  /*a530*/  LDL.LU R28, [R1+0x28] ;  /* 0x00002800011c7983 */ /* 0x000f280000300800 */
[----:B------:R-:W4:Y:S04]  /*a540*/  LDL.LU R20, [R1+0x14] ;  /* 0x0000140001147983 */ /* 0x000f280000300800 */
[----:B------:R0:W-:Y:S04]  /*a550*/  STL [R1+0xc4], R3 ;  /* 0x0000c40301007387 */ /* 0x0001e80000100800 */
[----:B------:R-:W4:Y:S01]  /*a560*/  LDL.LU R25, [R1+0x10] ;  /* 0x0000100001197983 */ /* 0x000f220000300800 */
[----:B0-----:R-:W-:-:S03]  /*a570*/  SEL R3, R32, R14, !P2 ;  /* 0x0000000e20037207 */ /* 0x001fc60005000000 */
[----:B------:R-:W4:Y:S04]  /*a580*/  LDL.LU R14, [R1+0x2c] ;  /* 0x00002c00010e7983 */ /* 0x000f280000300800 */
[----:B------:R-:W4:Y:S04]  /*a590*/  LDL.LU R16, [R1+0xc] ;  /* 0x00000c0001107983 */ /* 0x000f280000300800 */
[----:B------:R0:W-:Y:S01]  /*a5a0*/  STL [R1+0xbc], R3 ;  /* 0x0000bc0301007387 */ /* 0x0001e20000100800 */
[----:B------:R-:W-:-:S03]  /*a5b0*/  SEL R26, R32, R29, !P2 ;  /* 0x0000001d201a7207 */ /* 0x000fc60005000000 */
[----:B------:R-:W4:Y:S04]  /*a5c0*/  LDL.LU R7, [R1+0x8] ;  /* 0x0000080001077983 */ /* 0x000f280000300800 */
[----:B------:R-:W4:Y:S01]  /*a5d0*/  LDL.LU R6, [R1+0x4] ;  /* 0x0000040001067983 */ /* 0x000f220000300800 */
[----:B0-----:R-:W-:-:S03]  /*a5e0*/  SEL R3, R32, R22, !P2 ;  /* 0x0000001620037207 */ /* 0x001fc60005000000 */
[----:B------:R-:W4:Y:S04]  /*a5f0*/  LDL.LU R22, [R1+0x34] ;  /* 0x0000340001167983 */ /* 0x000f280000300800 */
[----:B------:R-:W4:Y:S04]  /*a600*/  LDL.LU R4, [R1] ;  /* 0x0000000001047983 */ /* 0x000f280000300800 */
[----:B------:R0:W-:Y:S04]  /*a610*/  STL [R1+0xb8], R3 ;  /* 0x0000b80301007387 */ /* 0x0001e80000100800 */
[----:B------:R-:W4:Y:S01]  /*a620*/  LDL.LU R29, [R1+0x38] ;  /* 0x00003800011d7983 */ /* 0x000f220000300800 */
[----:B0-----:R-:W-:-:S03]  /*a630*/  SEL R3, R32, R10, !P2 ;  /* 0x0000000a20037207 */ /* 0x001fc60005000000 */
[----:B------:R0:W-:Y:S04]  /*a640*/  STL [R1+0xb4], R26 ;  /* 0x0000b41a01007387 */ /* 0x0001e80000100800 */
[----:B------:R-:W5:Y:S04]  /*a650*/  LDL.LU R10, [R1+0x40] ;  /* 0x00004000010a7983 */ /* 0x000f680000300800 */
[----:B------:R1:W-:Y:S01]  /*a660*/  STL [R1+0xb0], R3 ;  /* 0x0000b00301007387 */ /* 0x0003e20000100800 */
[----:B0-----:R-:W-:-:S03]  /*a670*/  SEL R26, R32, R15, !P2 ;  /* 0x0000000f201a7207 */ /* 0x001fc60005000000 */
[----:B------:R-:W5:Y:S01]  /*a680*/  LDL.LU R15, [R1+0x44] ;  /* 0x00004400010f7983 */ /* 0x000f620000300800 */
[C---:B-1----:R-:W-:Y:S02]  /*a690*/  SEL R3, R32.reuse, R19, !P2 ;  /* 0x0000001320037207 */ /* 0x042fe40005000000 */
[C---:B------:R-:W-:Y:S01]  /*a6a0*/  SEL R19, R32.reuse, R27, !P2 ;  /* 0x0000001b20137207 */ /* 0x040fe20005000000 */
[----:B------:R0:W-:Y:S04]  /*a6b0*/  STL [R1+0xac], R26 ;  /* 0x0000ac1a01007387 */ /* 0x0001e80000100800 */
[----:B------:R1:W-:Y:S04]  /*a6c0*/  STL [R1+0xa4], R3 ;  /* 0x0000a40301007387 */ /* 0x0003e80000100800 */
[----:B------:R1:W-:Y:S01]  /*a6d0*/  STL [R1+0x98], R19 ;  /* 0x0000981301007387 */ /* 0x0003e20000100800 */
[----:B0-----:R-:W-:-:S02]  /*a6e0*/  SEL R26, R32, R23, !P2 ;  /* 0x00000017201a7207 */ /* 0x001fc40005000000 */
[C---:B------:R-:W-:Y:S02]  /*a6f0*/  SEL R23, R32.reuse, R35, !P2 ;  /* 0x0000002320177207 */ /* 0x040fe40005000000 */
[C---:B-1----:R-:W-:Y:S02]  /*a700*/  SEL R3, R32.reuse, R36, !P2 ;  /* 0x0000002420037207 */ /* 0x042fe40005000000 */
[----:B------:R-:W-:-:S03]  /*a710*/  SEL R19, R32, R34, !P2 ;  /* 0x0000002220137207 */ /* 0x000fc60005000000 */
[----:B------:R0:W-:Y:S04]  /*a720*/  STL [R1+0x94], R3 ;  /* 0x0000940301007387 */ /* 0x0001e80000100800 */
[----:B------:R-:W-:Y:S04]  /*a730*/  STL [R1+0x8c], R23 ;  /* 0x00008c1701007387 */ /* 0x000fe80000100800 */
[----:B------:R-:W-:Y:S01]  /*a740*/  STL [R1+0x78], R19 ;  /* 0x0000781301007387 */ /* 0x000fe20000100800 */
[----:B0-----:R-:W-:Y:S01]  /*a750*/  LEA.HI.X.SX32 R3, R0, UR11, 0x1, P5 ;  /* 0x0000000b00037c11 */ /* 0x001fe2000a8f0eff */
[----:B--2---:R-:W-:-:S02]  /*a760*/  IMAD R0, R17, UR7, RZ ;  /* 0x0000000711007c24 */ /* 0x004fc4000f8e02ff */
[----:B---3--:R-:W-:Y:S02]  /*a770*/  IMAD R13, R13, UR12, RZ ;  /* 0x0000000c0d0d7c24 */ /* 0x008fe4000f8e02ff */
[----:B----4-:R-:W-:Y:S02]  /*a780*/  IMAD R17, R29, UR12, RZ ;  /* 0x0000000c1d117c24 */ /* 0x010fe4000f8e02ff */
[----:B-----5:R-:W-:Y:S02]  /*a790*/  IMAD R10, R10, UR12, RZ ;  /* 0x0000000c0a0a7c24 */ /* 0x020fe4000f8e02ff */
[----:B------:R-:W-:-:S05]  /*a7a0*/  IMAD R15, R15, UR12, RZ ;  /* 0x0000000c0f0f7c24 */ /* 0x000fca000f8e02ff */
[----:B------:R0:W-:Y:S04]  /*a7b0*/  STL [R1+0x90], R15 ;  /* 0x0000900f01007387 */ /* 0x0001e80000100800 */
[----:B------:R1:W-:Y:S01]  /*a7c0*/  STL [R1+0x88], R10 ;  /* 0x0000880a01007387 */ /* 0x0003e20000100800 */
[----:B0-----:R-:W-:-:S03]  /*a7d0*/  IMAD R15, R22, UR12, RZ ;  /* 0x0000000c160f7c24 */ /* 0x001fc6000f8e02ff */
[----:B------:R-:W-:Y:S01]  /*a7e0*/  STL [R1+0x7c], R17 ;  /* 0x00007c1101007387 */ /* 0x000fe20000100800 */
[----:B-1----:R-:W-:Y:S02]  /*a7f0*/  IMAD R10, R14, UR12, RZ ;  /* 0x0000000c0e0a7c24 */ /* 0x002fe4000f8e02ff */
[----:B------:R-:W-:Y:S01]  /*a800*/  IMAD R14, R28, UR12, RZ ;  /* 0x0000000c1c0e7c24 */ /* 0x000fe2000f8e02ff */
[----:B------:R-:W-:Y:S04]  /*a810*/  STL [R1+0x70], R15 ;  /* 0x0000700f01007387 */ /* 0x000fe80000100800 */
[----:B------:R0:W-:Y:S04]  /*a820*/  STL [R1+0x6c], R10 ;  /* 0x00006c0a01007387 */ /* 0x0001e80000100800 */
[----:B------:R1:W-:Y:S01]  /*a830*/  STL [R1+0x64], R14 ;  /* 0x0000640e01007387 */ /* 0x0003e20000100800 */
[----:B0-----:R-:W-:-:S03]  /*a840*/  IMAD R10, R11, UR12, RZ ;  /* 0x0000000c0b0a7c24 */ /* 0x001fc6000f8e02ff */
[----:B-1----:R-:W2:Y:S04]  /*a850*/  LDL.LU R14, [R1+0x48] ;  /* 0x00004800010e7983 */ /* 0x002ea80000300800 */
[----:B------:R0:W-:Y:S04]  /*a860*/  STL [R1+0x60], R13 ;  /* 0x0000600d01007387 */ /* 0x0001e80000100800 */
[----:B0-----:R-:W3:Y:S04]  /*a870*/  LDL.LU R13, [R1+0x4c] ;  /* 0x00004c00010d7983 */ /* 0x001ee80000300800 */
[----:B------:R0:W-:Y:S02]  /*a880*/  STL [R1+0x5c], R10 ;  /* 0x00005c0a01007387 */ /* 0x0001e40000100800 */
[----:B0-----:R-:W-:-:S02]  /*a890*/  IMAD R10, R24, UR12, RZ ;  /* 0x0000000c180a7c24 */ /* 0x001fc4000f8e02ff */
[----:B------:R-:W4:Y:S01]  /*a8a0*/  LDL.LU R24, [R1+0x68] ;  /* 0x0000680001187983 */ /* 0x000f220000300800 */
[----:B------:R-:W-:-:S03]  /*a8b0*/  IMAD R11, R20, UR12, RZ ;  /* 0x0000000c140b7c24 */ /* 0x000fc6000f8e02ff */
[----:B------:R0:W-:Y:S02]  /*a8c0*/  STL [R1+0x58], R10 ;  /* 0x0000580a01007387 */ /* 0x0001e40000100800 */
[----:B0-----:R-:W-:Y:S02]  /*a8d0*/  IMAD R10, R25, UR12, RZ ;  /* 0x0000000c190a7c24 */ /* 0x001fe4000f8e02ff */
[----:B------:R-:W5:Y:S04]  /*a8e0*/  LDL.LU R25, [R1+0x74] ;  /* 0x0000740001197983 */ /* 0x000f680000300800 */
[----:B------:R0:W-:Y:S04]  /*a8f0*/  STL [R1+0x54], R11 ;  /* 0x0000540b01007387 */ /* 0x0001e80000100800 */
[----:B------:R1:W-:Y:S01]  /*a900*/  STL [R1+0x50], R10 ;  /* 0x0000500a01007387 */ /* 0x0003e20000100800 */
[----:B0-----:R-:W-:-:S02]  /*a910*/  IMAD R11, R16, UR12, RZ ;  /* 0x0000000c100b7c24 */ /* 0x001fc4000f8e02ff */
[----:B-1----:R-:W-:Y:S02]  /*a920*/  IMAD R10, R7, UR12, RZ ;  /* 0x0000000c070a7c24 */ /* 0x002fe4000f8e02ff */
[----:B------:R-:W-:Y:S01]  /*a930*/  IMAD R7, R6, UR12, RZ ;  /* 0x0000000c06077c24 */ /* 0x000fe2000f8e02ff */
[----:B------:R-:W-:Y:S01]  /*a940*/  STL [R1+0x44], R11 ;  /* 0x0000440b01007387 */ /* 0x000fe20000100800 */
[----:B------:R-:W-:-:S03]  /*a950*/  IMAD R6, R4, UR12, RZ ;  /* 0x0000000c04067c24 */ /* 0x000fc6000f8e02ff */
[----:B------:R-:W5:Y:S04]  /*a960*/  LDL.LU R16, [R1+0x80] ;  /* 0x0000800001107983 */ /* 0x000f680000300800 */
[----:B------:R-:W-:Y:S04]  /*a970*/  STL [R1+0x40], R10 ;  /* 0x0000400a01007387 */ /* 0x000fe80000100800 */
[----:B------:R0:W-:Y:S01]  /*a980*/  STL [R1+0x3c], R7 ;  /* 0x00003c0701007387 */ /* 0x0001e20000100800 */
[----:B------:R-:W-:-:S03]  /*a990*/  IMAD R2, R2, UR12, RZ ;  /* 0x0000000c02027c24 */ /* 0x000fc6000f8e02ff */
[----:B------:R-:W5:Y:S04]  /*a9a0*/  LDL.LU R4, [R1+0x84] ;  /* 0x0000840001047983 */ /* 0x000f680000300800 */
[----:B------:R1:W-:Y:S01]  /*a9b0*/  STL [R1+0x38], R6 ;  /* 0x0000380601007387 */ /* 0x0003e20000100800 */
[----:B0-----:R-:W-:Y:S02]  /*a9c0*/  IMAD R7, R37, UR12, RZ ;  /* 0x0000000c25077c24 */ /* 0x001fe4000f8e02ff */
[----:B------:R-:W-:-:S03]  /*a9d0*/  IMAD R5, R5, UR12, RZ ;  /* 0x0000000c05057c24 */ /* 0x000fc6000f8e02ff */
[----:B------:R-:W-:Y:S01]  /*a9e0*/  STL [R1+0x34], R7 ;  /* 0x0000340701007387 */ /* 0x000fe20000100800 */
[----:B-1----:R-:W-:-:S03]  /*a9f0*/  IMAD R6, R33, UR12, RZ ;  /* 0x0000000c21067c24 */ /* 0x002fc6000f8e02ff */
[----:B------:R-:W5:Y:S04]  /*aa00*/  LDL.LU R28, [R1+0xa0] ;  /* 0x0000a000011c7983 */ /* 0x000f680000300800 */
[----:B------:R0:W-:Y:S04]  /*aa10*/  STL [R1+0x30], R6 ;  /* 0x0000300601007387 */ /* 0x0001e80000100800 */
[----:B------:R1:W-:Y:S04]  /*aa20*/  STL [R1+0x2c], R2 ;  /* 0x00002c0201007387 */ /* 0x0003e80000100800 */
[----:B0-----:R-:W5:Y:S01]  /*aa30*/  LDL.LU R6, [R1+0xa8] ;  /* 0x0000a80001067983 */ /* 0x001f620000300800 */
[----:B-1----:R-:W-:-:S03]  /*aa40*/  IMAD R2, R8, UR12, RZ ;  /* 0x0000000c08027c24 */ /* 0x002fc6000f8e02ff */
[----:B------:R0:W-:Y:S04]  /*aa50*/  STL [R1+0x28], R5 ;  /* 0x0000280501007387 */ /* 0x0001e80000100800 */
[----:B------:R-:W5:Y:S01]  /*aa60*/  LDL.LU R7, [R1+0xc0] ;  /* 0x0000c00001077983 */ /* 0x000f620000300800 */
[----:B0-----:R-:W-:-:S03]  /*aa70*/  IMAD R5, R9, UR12, RZ ;  /* 0x0000000c09057c24 */ /* 0x001fc6000f8e02ff */
[----:B------:R0:W-:Y:S04]  /*aa80*/  STL [R1+0x20], R2 ;  /* 0x0000200201007387 */ /* 0x0001e80000100800 */
[----:B------:R1:W-:Y:S04]  /*aa90*/  STL [R1+0x1c], R5 ;  /* 0x00001c0501007387 */ /* 0x0003e80000100800 */
[----:B------:R-:W5:Y:S01]  /*aaa0*/  LDL.LU R10, [R1+0xc8] ;  /* 0x0000c800010a7983 */ /* 0x000f620000300800 */
[----:B0-----:R-:W-:Y:S02]  /*aab0*/  IMAD R2, R12, UR12, RZ ;  /* 0x0000000c0c027c24 */ /* 0x001fe4000f8e02ff */
[----:B-1----:R-:W-:-:S03]  /*aac0*/  IMAD R5, R18, UR12, RZ ;  /* 0x0000000c12057c24 */ /* 0x002fc6000f8e02ff */
[----:B------:R0:W-:Y:S04]  /*aad0*/  STL [R1+0x18], R2 ;  /* 0x0000180201007387 */ /* 0x0001e80000100800 */
[----:B------:R-:W5:Y:S04]  /*aae0*/  LDL.LU R29, [R1+0xd0] ;  /* 0x0000d000011d7983 */ /* 0x000f680000300800 */
[----:B------:R1:W-:Y:S01]  /*aaf0*/  STL [R1+0x14], R5 ;  /* 0x0000140501007387 */ /* 0x0003e20000100800 */
[----:B0-----:R-:W-:-:S03]  /*ab00*/  IMAD R2, R21, UR12, RZ ;  /* 0x0000000c15027c24 */ /* 0x001fc6000f8e02ff */
[----:B------:R-:W5:Y:S01]  /*ab10*/  LDL.LU R11, [R1+0xe4] ;  /* 0x0000e400010b7983 */ /* 0x000f620000300800 */
[----:B-1----:R-:W-:-:S03]  /*ab20*/  IMAD R5, R30, UR12, RZ ;  /* 0x0000000c1e057c24 */ /* 0x002fc6000f8e02ff */
[----:B------:R0:W-:Y:S04]  /*ab30*/  STL [R1+0x10], R2 ;  /* 0x0000100201007387 */ /* 0x0001e80000100800 */
[----:B------:R2:W-:Y:S04]  /*ab40*/  STL [R1+0xc], R5 ;  /* 0x00000c0501007387 */ /* 0x0005e80000100800 */
[----:B------:R-:W5:Y:S01]  /*ab50*/  LDL.LU R20, [R1+0xec] ;  /* 0x0000ec0001147983 */ /* 0x000f620000300800 */
[----:B0-----:R-:W-:-:S05]  /*ab60*/  IMAD R2, R31, UR12, RZ ;  /* 0x0000000c1f027c24 */ /* 0x001fca000f8e02ff */
[----:B------:R3:W-:Y:S04]  /*ab70*/  STL [R1+0x8], R2 ;  /* 0x0000080201007387 */ /* 0x0007e80000100800 */
[----:B------:R-:W5:Y:S01]  /*ab80*/  LDL.LU R22, [R1+0x100] ;  /* 0x0001000001167983 */ /* 0x000f620000300800 */
[----:B--2---:R-:W-:-:S05]  /*ab90*/  IMAD R5, R14, UR12, RZ ;  /* 0x0000000c0e057c24 */ /* 0x004fca000f8e02ff */
[----:B------:R-:W-:Y:S01]  /*aba0*/  STL [R1+0x4], R5 ;  /* 0x0000040501007387 */ /* 0x000fe20000100800 */
[----:B---3--:R-:W-:-:S05]  /*abb0*/  IMAD R2, R13, UR12, RZ ;  /* 0x0000000c0d027c24 */ /* 0x008fca000f8e02ff */
[----:B------:R0:W-:Y:S04]  /*abc0*/  STL [R1], R2 ;  /* 0x0000000201007387 */ /* 0x0001e80000100800 */
[----:B------:R-:W2:Y:S01]  /*abd0*/  LDL.LU R13, [R1+0x108] ;  /* 0x00010800010d7983 */ /* 0x000ea20000300800 */
[----:B----4-:R-:W-:-:S05]  /*abe0*/  IMAD R37, R24, UR12, RZ ;  /* 0x0000000c18257c24 */ /* 0x010fca000f8e02ff */
[----:B------:R-:W-:Y:S04]  /*abf0*/  STL [R1+0x1cd4], R37 ;  /* 0x001cd42501007387 */ /* 0x000fe80000100800 */
[----:B------:R-:W3:Y:S04]  /*ac00*/  LDL.LU R14, [R1+0x110] ;  /* 0x00011000010e7983 */ /* 0x000ee80000300800 */
[----:B------:R-:W4:Y:S01]  /*ac10*/  LDL.LU R24, [R1+0x118] ;  /* 0x0001180001187983 */ /* 0x000f220000300800 */
[----:B-----5:R-:W-:-:S05]  /*ac20*/  IMAD R36, R25, UR12, RZ ;  /* 0x0000000c19247c24 */ /* 0x020fca000f8e02ff */
[----:B------:R-:W-:Y:S01]  /*ac30*/  STL [R1+0x1cd0], R36 ;  /* 0x001cd02401007387 */ /* 0x000fe20000100800 */
[----:B0-----:R-:W-:-:S03]  /*ac40*/  IMAD R2, R16, UR12, RZ ;  /* 0x0000000c10027c24 */ /* 0x001fc6000f8e02ff */
[----:B------:R-:W5:Y:S04]  /*ac50*/  LDL.LU R16, [R1+0x128] ;  /* 0x0001280001107983 */ /* 0x000f680000300800 */
[----:B------:R-:W-:Y:S04]  /*ac60*/  STL [R1+0x1ccc], R2 ;  /* 0x001ccc0201007387 */ /* 0x000fe80000100800 */
[----:B------:R-:W5:Y:S01]  /*ac70*/  LDL.LU R25, [R1+0x138] ;  /* 0x0001380001197983 */ /* 0x000f620000300800 */
[----:B------:R-:W-:-:S05]  /*ac80*/  IMAD R4, R4, UR12, RZ ;  /* 0x0000000c04047c24 */ /* 0x000fca000f8e02ff */
[----:B------:R-:W-:Y:S01]  /*ac90*/  STL [R1+0x1cc8], R4 ;  /* 0x001cc80401007387 */ /* 0x000fe20000100800 */
[----:B------:R-:W-:-:S05]  /*aca0*/  IMAD R5, R28, UR12, RZ ;  /* 0x0000000c1c057c24 */ /* 0x000fca000f8e02ff */
[----:B------:R-:W-:Y:S04]  /*acb0*/  STL [R1+0x1cc4], R5 ;  /* 0x001cc40501007387 */ /* 0x000fe80000100800 */
[----:B------:R-:W5:Y:S01]  /*acc0*/  LDL.LU R28, [R1+0x140] ;  /* 0x00014000011c7983 */ /* 0x000f620000300800 */
[----:B------:R-:W-:-:S05]  /*acd0*/  IMAD R6, R6, UR12, RZ ;  /* 0x0000000c06067c24 */ /* 0x000fca000f8e02ff */
[----:B------:R-:W-:Y:S01]  /*ace0*/  STL [R1+0x1cc0], R6 ;  /* 0x001cc00601007387 */ /* 0x000fe20000100800 */
[----:B------:R-:W-:-:S05]  /*acf0*/  IMAD R7, R7, UR12, RZ ;  /* 0x0000000c07077c24 */ /* 0x000fca000f8e02ff */
[----:B------:R-:W-:Y:S01]  /*ad00*/  STL [R1+0x1cbc], R7 ;  /* 0x001cbc0701007387 */ /* 0x000fe20000100800 */
[----:B------:R-:W-:-:S05]  /*ad10*/  IMAD R8, R10, UR12, RZ ;  /* 0x0000000c0a087c24 */ /* 0x000fca000f8e02ff */
[----:B------:R-:W-:Y:S04]  /*ad20*/  STL [R1+0x1cd8], R8 ;  /* 0x001cd80801007387 */ /* 0x000fe80000100800 */
[----:B------:R-:W5:Y:S01]  /*ad30*/  LDL.LU R19, [R1+0x148] ;  /* 0x0001480001137983 */ /* 0x000f620000300800 */
[----:B------:R-:W-:Y:S02]  /*ad40*/  IMAD R9, R29, UR12, RZ ;  /* 0x0000000c1d097c24 */ /* 0x000fe4000f8e02ff */
[----:B------:R-:W-:-:S03]  /*ad50*/  IMAD R10, R11, UR12, RZ ;  /* 0x0000000c0b0a7c24 */ /* 0x000fc6000f8e02ff */
[----:B------:R-:W-:Y:S04]  /*ad60*/  STL [R1+0x1cdc], R9 ;  /* 0x001cdc0901007387 */ /* 0x000fe80000100800 */
[----:B------:R-:W-:Y:S01]  /*ad70*/  STL [R1+0x1ce0], R10 ;  /* 0x001ce00a01007387 */ /* 0x000fe20000100800 */
[----:B------:R-:W-:-:S03]  /*ad80*/  IMAD R11, R20, UR12, RZ ;  /* 0x0000000c140b7c24 */ /* 0x000fc6000f8e02ff */
[----:B------:R-:W5:Y:S04]  /*ad90*/  LDL.LU R20, [R1+0x168] ;  /* 0x0001680001147983 */ /* 0x000f680000300800 */
[----:B------:R-:W-:Y:S01]  /*ada0*/  STL [R1+0x1ce4], R11 ;  /* 0x001ce40b01007387 */ /* 0x000fe20000100800 */
[----:B------:R-:W-:-:S05]  /*adb0*/  IMAD R12, R22, UR12, RZ ;  /* 0x0000000c160c7c24 */ /* 0x000fca000f8e02ff */
[----:B------:R-:W-:Y:S04]  /*adc0*/  STL [R1+0x1ce8], R12 ;  /* 0x001ce80c01007387 */ /* 0x000fe80000100800 */
[----:B------:R-:W5:Y:S01]  /*add0*/  LDL.LU R21, [R1+0x174] ;  /* 0x0001740001157983 */ /* 0x000f620000300800 */
[----:B--2---:R-:W-:-:S05]  /*ade0*/  IMAD R13, R13, UR12, RZ ;  /* 0x0000000c0d0d7c24 */ /* 0x004fca000f8e02ff */
[----:B------:R-:W-:Y:S01]  /*adf0*/  STL [R1+0x1cec], R13 ;  /* 0x001cec0d01007387 */ /* 0x000fe20000100800 */
[----:B---3--:R-:W-:Y:S02]  /*ae00*/  IMAD R14, R14, UR12, RZ ;  /* 0x0000000c0e0e7c24 */ /* 0x008fe4000f8e02ff */
[----:B----4-:R-:W-:-:S03]  /*ae10*/  IMAD R15, R24, UR12, RZ ;  /* 0x0000000c180f7c24 */ /* 0x010fc6000f8e02ff */
[----:B------:R0:W-:Y:S04]  /*ae20*/  STL [R1+0x1cf0], R14 ;  /* 0x001cf00e01007387 */ /* 0x0001e80000100800 */
[----:B------:R1:W-:Y:S04]  /*ae30*/  STL [R1+0x1cf4], R15 ;  /* 0x001cf40f01007387 */ /* 0x0003e80000100800 */
[----:B------:R-:W2:Y:S01]  /*ae40*/  LDL.LU R22, [R1+0x17c] ;  /* 0x00017c0001167983 */ /* 0x000ea20000300800 */
[----:B-----5:R-:W-:-:S05]  /*ae50*/  IMAD R16, R16, UR12, RZ ;  /* 0x0000000c10107c24 */ /* 0x020fca000f8e02ff */
[----:B------:R-:W-:Y:S01]  /*ae60*/  STL [R1+0x1cf8], R16 ;  /* 0x001cf81001007387 */ /* 0x000fe20000100800 */
[----:B------:R-:W-:-:S03]  /*ae70*/  IMAD R17, R25, UR12, RZ ;  /* 0x0000000c19117c24 */ /* 0x000fc6000f8e02ff */
[----:B------:R-:W3:Y:S04]  /*ae80*/  LDL.LU R23, [R1+0x18c] ;  /* 0x00018c0001177983 */ /* 0x000ee80000300800 */
[----:B------:R-:W4:Y:S04]  /*ae90*/  LDL.LU R24, [R1+0x19c] ;  /* 0x00019c0001187983 */ /* 0x000f280000300800 */
[----:B------:R-:W5:Y:S04]  /*aea0*/  LDL.LU R25, [R1+0x1a4] ;  /* 0x0001a40001197983 */ /* 0x000f680000300800 */
[----:B------:R-:W-:Y:S04]  /*aeb0*/  STL [R1+0x1cfc], R17 ;  /* 0x001cfc1101007387 */ /* 0x000fe80000100800 */
[----:B------:R-:W3:Y:S01]  /*aec0*/  LDL.LU R27, [R1+0x1b0] ;  /* 0x0001b000011b7983 */ /* 0x000ee20000300800 */
[----:B------:R-:W-:-:S03]  /*aed0*/  IMAD R18, R28, UR12, RZ ;  /* 0x0000000c1c127c24 */ /* 0x000fc6000f8e02ff */
[----:B------:R-:W3:Y:S04]  /*aee0*/  LDL.LU R28, [R1+0x1b8] ;  /* 0x0001b800011c7983 */ /* 0x000ee80000300800 */
[----:B------:R-:W3:Y:S04]  /*aef0*/  LDL.LU R29, [R1+0x1c0] ;  /* 0x0001c000011d7983 */ /* 0x000ee80000300800 */
[----:B------:R-:W3:Y:S04]  /*af00*/  LDL.LU R30, [R1+0x1cc] ;  /* 0x0001cc00011e7983 */ /* 0x000ee80000300800 */
[----:B------:R-:W3:Y:S04]  /*af10*/  LDL.LU R31, [R1+0x1f4] ;  /* 0x0001f400011f7983 */ /* 0x000ee80000300800 */
[----:B------:R-:W3:Y:S04]  /*af20*/  LDL.LU R32, [R1+0x208] ;  /* 0x0002080001207983 */ /* 0x000ee80000300800 */
[----:B------:R-:W-:Y:S04]  /*af30*/  STL [R1+0x1d00], R18 ;  /* 0x001d001201007387 */ /* 0x000fe80000100800 */
[----:B------:R-:W3:Y:S04]  /*af40*/  LDL.LU R33, [R1+0x204] ;  /* 0x0002040001217983 */ /* 0x000ee80000300800 */
[----:B------:R-:W3:Y:S01]  /*af50*/  LDL.LU R34, [R1+0x200] ;  /* 0x0002000001227983 */ /* 0x000ee20000300800 */
[----:B------:R-:W-:-:S05]  /*af60*/  IMAD R19, R19, UR12, RZ ;  /* 0x0000000c13137c24 */ /* 0x000fca000f8e02ff */
[----:B------:R-:W-:Y:S04]  /*af70*/  STL [R1+0x1d04], R19 ;  /* 0x001d041301007387 */ /* 0x000fe80000100800 */
[----:B------:R-:W3:Y:S04]  /*af80*/  LDL.LU R35, [R1+0x1fc] ;  /* 0x0001fc0001237983 */ /* 0x000ee80000300800 */
[----:B0-----:R-:W3:Y:S04]  /*af90*/  LDL.LU R14, [R1+0x1f8] ;  /* 0x0001f800010e7983 */ /* 0x001ee80000300800 */
[----:B------:R-:W1:Y:S04]  /*afa0*/  LDL.LU R36, [R1+0x1f0] ;  /* 0x0001f00001247983 */ /* 0x000e680000300800 */
[----:B------:R-:W4:Y:S01]  /*afb0*/  LDL.LU R37, [R1+0x1ec] ;  /* 0x0001ec0001257983 */ /* 0x000f220000300800 */
[----:B------:R-:W-:-:S05]  /*afc0*/  IMAD R20, R20, UR12, RZ ;  /* 0x0000000c14147c24 */ /* 0x000fca000f8e02ff */
[----:B------:R-:W-:Y:S04]  /*afd0*/  STL [R1+0x1d08], R20 ;  /* 0x001d081401007387 */ /* 0x000fe80000100800 */
[----:B------:R-:W5:Y:S04]  /*afe0*/  LDL.LU R2, [R1+0x1e8] ;  /* 0x0001e80001027983 */ /* 0x000f680000300800 */
[----:B------:R-:W5:Y:S04]  /*aff0*/  LDL.LU R13, [R1+0x1e4] ;  /* 0x0001e400010d7983 */ /* 0x000f680000300800 */
[----:B------:R-:W5:Y:S01]  /*b000*/  LDL.LU R11, [R1+0x1e0] ;  /* 0x0001e000010b7983 */ /* 0x000f620000300800 */
[----:B------:R-:W-:-:S03]  /*b010*/  IMAD R21, R21, UR12, RZ ;  /* 0x0000000c15157c24 */ /* 0x000fc6000f8e02ff */
[----:B------:R-:W5:Y:S04]  /*b020*/  LDL.LU R5, [R1+0x1dc] ;  /* 0x0001dc0001057983 */ /* 0x000f680000300800 */
[----:B------:R-:W-:Y:S04]  /*b030*/  STL [R1+0x1d0c], R21 ;  /* 0x001d0c1501007387 */ /* 0x000fe80000100800 */
[----:B------:R-:W5:Y:S04]  /*b040*/  LDL.LU R7, [R1+0x1d8] ;  /* 0x0001d80001077983 */ /* 0x000f680000300800 */
[----:B------:R-:W5:Y:S01]  /*b050*/  LDL.LU R10, [R1+0x1d4] ;  /* 0x0001d400010a7983 */ /* 0x000f620000300800 */
[----:B--2---:R-:W-:-:S05]  /*b060*/  IMAD R22, R22, UR12, RZ ;  /* 0x0000000c16167c24 */ /* 0x004fca000f8e02ff */
[----:B------:R-:W-:Y:S04]  /*b070*/  STL [R1+0x1d10], R22 ;  /* 0x001d101601007387 */ /* 0x000fe80000100800 */
[----:B------:R-:W2:Y:S04]  /*b080*/  LDL.LU R9, [R1+0x1d0] ;  /* 0x0001d00001097983 */ /* 0x000ea80000300800 */
[----:B------:R-:W2:Y:S04]  /*b090*/  LDL.LU R8, [R1+0x1c8] ;  /* 0x0001c80001087983 */ /* 0x000ea80000300800 */
[----:B------:R-:W2:Y:S04]  /*b0a0*/  LDL.LU R6, [R1+0x1c4] ;  /* 0x0001c40001067983 */ /* 0x000ea80000300800 */
[----:B------:R-:W2:Y:S04]  /*b0b0*/  LDL.LU R12, [R1+0x1bc] ;  /* 0x0001bc00010c7983 */ /* 0x000ea80000300800 */
[----:B------:R-:W2:Y:S01]  /*b0c0*/  LDL.LU R4, [R1+0x1b4] ;  /* 0x0001b40001047983 */ /* 0x000ea20000300800 */
[----:B---3--:R-:W-:-:S02]  /*b0d0*/  IMAD R14, R14, UR12, RZ ;  /* 0x0000000c0e0e7c24 */ /* 0x008fc4000f8e02ff */
[----:B-1----:R-:W-:Y:S02]  /*b0e0*/  IMAD R15, R36, UR12, RZ ;  /* 0x0000000c240f7c24 */ /* 0x002fe4000f8e02ff */
[----:B------:R-:W3:Y:S04]  /*b0f0*/  LDL.LU R36, [R1+0x1ac] ;  /* 0x0001ac0001247983 */ /* 0x000ee80000300800 */
[----:B------:R4:W-:Y:S04]  /*b100*/  STL [R1+0x48], R14 ;  /* 0x0000480e01007387 */ /* 0x0009e80000100800 */
[----:B------:R5:W-:Y:S01]  /*b110*/  STL [R1+0x4c], R15 ;  /* 0x00004c0f01007387 */ /* 0x000be20000100800 */
[----:B----4-:R-:W-:-:S03]  /*b120*/  IMAD R14, R37, UR12, RZ ;  /* 0x0000000c250e7c24 */ /* 0x010fc6000f8e02ff */
[----:B------:R-:W4:Y:S01]  /*b130*/  LDL.LU R37, [R1+0x1a8] ;  /* 0x0001a80001257983 */ /* 0x000f220000300800 */
[----:B-----5:R-:W-:-:S03]  /*b140*/  IMAD R15, R2, UR12, RZ ;  /* 0x0000000c020f7c24 */ /* 0x020fc6000f8e02ff */
[----:B------:R0:W-:Y:S04]  /*b150*/  STL [R1+0x68], R14 ;  /* 0x0000680e01007387 */ /* 0x0001e80000100800 */
[----:B------:R-:W5:Y:S01]  /*b160*/  LDL.LU R2, [R1+0x1a0] ;  /* 0x0001a00001027983 */ /* 0x000f620000300800 */
[----:B------:R-:W-:Y:S02]  /*b170*/  IMAD R11, R11, UR12, RZ ;  /* 0x0000000c0b0b7c24 */ /* 0x000fe4000f8e02ff */
[----:B0-----:R-:W-:Y:S01]  /*b180*/  IMAD R14, R13, UR12, RZ ;  /* 0x0000000c0d0e7c24 */ /* 0x001fe2000f8e02ff */
[----:B------:R-:W-:Y:S01]  /*b190*/  STL [R1+0x74], R15 ;  /* 0x0000740f01007387 */ /* 0x000fe20000100800 */
[----:B------:R-:W-:-:S03]  /*b1a0*/  IMAD R13, R5, UR12, RZ ;  /* 0x0000000c050d7c24 */ /* 0x000fc6000f8e02ff */
[----:B------:R-:W-:Y:S04]  /*b1b0*/  STL [R1+0x80], R14 ;  /* 0x0000800e01007387 */ /* 0x000fe80000100800 */
[----:B------:R-:W5:Y:S04]  /*b1c0*/  LDL.LU R5, [R1+0x198] ;  /* 0x0001980001057983 */ /* 0x000f680000300800 */
[----:B------:R0:W-:Y:S04]  /*b1d0*/  STL [R1+0x84], R11 ;  /* 0x0000840b01007387 */ /* 0x0001e80000100800 */
[----:B------:R-:W-:Y:S01]  /*b1e0*/  STL [R1+0xa0], R13 ;  /* 0x0000a00d01007387 */ /* 0x000fe20000100800 */
[----:B0-----:R-:W-:-:S03]  /*b1f0*/  IMAD R11, R7, UR12, RZ ;  /* 0x0000000c070b7c24 */ /* 0x001fc6000f8e02ff */
[----:B------:R-:W5:Y:S01]  /*b200*/  LDL.LU R7, [R1+0x194] ;  /* 0x0001940001077983 */ /* 0x000f620000300800 */
[----:B------:R-:W-:-:S03]  /*b210*/  IMAD R10, R10, UR12, RZ ;  /* 0x0000000c0a0a7c24 */ /* 0x000fc6000f8e02ff */
[----:B------:R0:W-:Y:S04]  /*b220*/  STL [R1+0xa8], R11 ;  /* 0x0000a80b01007387 */ /* 0x0001e80000100800 */
[----:B------:R-:W5:Y:S04]  /*b230*/  LDL.LU R21, [R1+0x190] ;  /* 0x0001900001157983 */ /* 0x000f680000300800 */
[----:B------:R-:W5:Y:S04]  /*b240*/  LDL.LU R20, [R1+0x188] ;  /* 0x0001880001147983 */ /* 0x000f680000300800 */
[----:B------:R1:W-:Y:S04]  /*b250*/  STL [R1+0xc0], R10 ;  /* 0x0000c00a01007387 */ /* 0x0003e80000100800 */
[----:B0-----:R-:W5:Y:S04]  /*b260*/  LDL.LU R11, [R1+0x184] ;  /* 0x00018400010b7983 */ /* 0x001f680000300800 */
[----:B------:R-:W5:Y:S04]  /*b270*/  LDL.LU R19, [R1+0x180] ;  /* 0x0001800001137983 */ /* 0x000f680000300800 */
[----:B------:R-:W5:Y:S01]  /*b280*/  LDL.LU R18, [R1+0x178] ;  /* 0x0001780001127983 */ /* 0x000f620000300800 */
[----:B--2---:R-:W-:-:S05]  /*b290*/  IMAD R9, R9, UR12, RZ ;  /* 0x0000000c09097c24 */ /* 0x004fca000f8e02ff */
[----:B------:R0:W-:Y:S04]  /*b2a0*/  STL [R1+0xc8], R9 ;  /* 0x0000c80901007387 */ /* 0x0001e80000100800 */
[----:B-1----:R-:W2:Y:S01]  /*b2b0*/  LDL.LU R10, [R1+0x170] ;  /* 0x00017000010a7983 */ /* 0x002ea20000300800 */
[----:B------:R-:W-:-:S03]  /*b2c0*/  IMAD R8, R8, UR12, RZ ;  /* 0x0000000c08087c24 */ /* 0x000fc6000f8e02ff */
[----:B------:R-:W2:Y:S04]  /*b2d0*/  LDL.LU R17, [R1+0x16c] ;  /* 0x00016c0001117983 */ /* 0x000ea80000300800 */
[----:B------:R-:W2:Y:S04]  /*b2e0*/  LDL.LU R16, [R1+0x164] ;  /* 0x0001640001107983 */ /* 0x000ea80000300800 */
[----:B------:R1:W-:Y:S04]  /*b2f0*/  STL [R1+0xd0], R8 ;  /* 0x0000d00801007387 */ /* 0x0003e80000100800 */
[----:B0-----:R-:W2:Y:S01]  /*b300*/  LDL.LU R9, [R1+0x160] ;  /* 0x0001600001097983 */ /* 0x001ea20000300800 */
[----:B------:R-:W-:-:S03]  /*b310*/  IMAD R13, R6, UR12, RZ ;  /* 0x0000000c060d7c24 */ /* 0x000fc6000f8e02ff */
[----:B-1----:R-:W2:Y:S04]  /*b320*/  LDL.LU R8, [R1+0x15c] ;  /* 0x00015c0001087983 */ /* 0x002ea80000300800 */
[----:B------:R-:W2:Y:S01]  /*b330*/  LDL.LU R6, [R1+0x158] ;  /* 0x0001580001067983 */ /* 0x000ea20000300800 */
[----:B------:R-:W-:Y:S02]  /*b340*/  IMAD R12, R12, UR12, RZ ;  /* 0x0000000c0c0c7c24 */ /* 0x000fe4000f8e02ff */
[----:B------:R-:W-:Y:S01]  /*b350*/  IMAD R4, R4, UR12, RZ ;  /* 0x0000000c04047c24 */ /* 0x000fe2000f8e02ff */
[----:B------:R-:W-:Y:S04]  /*b360*/  STL [R1+0xe4], R13 ;  /* 0x0000e40d01007387 */ /* 0x000fe80000100800 */
[----:B------:R-:W2:Y:S04]  /*b370*/  LDL.LU R15, [R1+0x154] ;  /* 0x00015400010f7983 */ /* 0x000ea80000300800 */
[----:B------:R-:W-:Y:S04]  /*b380*/  STL [R1+0xec], R12 ;  /* 0x0000ec0c01007387 */ /* 0x000fe80000100800 */
[----:B------:R-:W2:Y:S04]  /*b390*/  LDL.LU R14, [R1+0x150] ;  /* 0x00015000010e7983 */ /* 0x000ea80000300800 */
[----:B------:R0:W-:Y:S04]  /*b3a0*/  STL [R1+0x100], R4 ;  /* 0x0001000401007387 */ /* 0x0001e80000100800 */
[----:B0-----:R-:W2:Y:S01]  /*b3b0*/  LDL.LU R4, [R1+0x14c] ;  /* 0x00014c0001047983 */ /* 0x001ea20000300800 */
[----:B---3--:R-:W-:-:S03]  /*b3c0*/  IMAD R13, R36, UR12, RZ ;  /* 0x0000000c240d7c24 */ /* 0x008fc6000f8e02ff */
[----:B------:R-:W3:Y:S04]  /*b3d0*/  LDL.LU R36, [R1+0x144] ;  /* 0x0001440001247983 */ /* 0x000ee80000300800 */
[----:B------:R0:W-:Y:S01]  /*b3e0*/  STL [R1+0x108], R13 ;  /* 0x0001080d01007387 */ /* 0x0001e20000100800 */
[----:B----4-:R-:W-:-:S03]  /*b3f0*/  IMAD R12, R37, UR12, RZ ;  /* 0x0000000c250c7c24 */ /* 0x010fc6000f8e02ff */
[----:B------:R-:W4:Y:S04]  /*b400*/  LDL.LU R37, [R1+0x13c] ;  /* 0x00013c0001257983 */ /* 0x000f280000300800 */
[----:B------:R1:W-:Y:S01]  /*b410*/  STL [R1+0x110], R12 ;  /* 0x0001100c01007387 */ /* 0x0003e20000100800 */
[----:B-----5:R-:W-:-:S03]  /*b420*/  IMAD R2, R2, UR12, RZ ;  /* 0x0000000c02027c24 */ /* 0x020fc6000f8e02ff */
[----:B0-----:R-:W5:Y:S04]  /*b430*/  LDL.LU R13, [R1+0x134] ;  /* 0x00013400010d7983 */ /* 0x001f680000300800 */
[----:B-1----:R-:W5:Y:S04]  /*b440*/  LDL.LU R12, [R1+0x130] ;  /* 0x00013000010c7983 */ /* 0x002f680000300800 */
[----:B------:R0:W-:Y:S01]  /*b450*/  STL [R1+0x118], R2 ;  /* 0x0001180201007387 */ /* 0x0001e20000100800 */
[----:B------:R-:W-:-:S03]  /*b460*/  IMAD R22, R5, UR12, RZ ;  /* 0x0000000c05167c24 */ /* 0x000fc6000f8e02ff */
[----:B0-----:R-:W5:Y:S04]  /*b470*/  LDL.LU R2, [R1+0x12c] ;  /* 0x00012c0001027983 */ /* 0x001f680000300800 */
[----:B------:R-:W5:Y:S04]  /*b480*/  LDL.LU R5, [R1+0x124] ;  /* 0x0001240001057983 */ /* 0x000f680000300800 */
[----:B------:R0:W-:Y:S02]  /*b490*/  STL [R1+0x128], R22 ;  /* 0x0001281601007387 */ /* 0x0001e40000100800 */
[----:B0-----:R-:W-:-:S02]  /*b4a0*/  IMAD R22, R7, UR12, RZ ;  /* 0x0000000c07167c24 */ /* 0x001fc4000f8e02ff */
[----:B------:R-:W5:Y:S01]  /*b4b0*/  LDL.LU R7, [R1+0x120] ;  /* 0x0001200001077983 */ /* 0x000f620000300800 */
[----:B------:R-:W-:-:S03]  /*b4c0*/  IMAD R20, R20, UR12, RZ ;  /* 0x0000000c14147c24 */ /* 0x000fc6000f8e02ff */
[----:B------:R0:W-:Y:S02]  /*b4d0*/  STL [R1+0x138], R22 ;  /* 0x0001381601007387 */ /* 0x0001e40000100800 */
[----:B0-----:R-:W-:Y:S02]  /*b4e0*/  IMAD R22, R21, UR12, RZ ;  /* 0x0000000c15167c24 */ /* 0x001fe4000f8e02ff */
[----:B------:R-:W-:-:S03]  /*b4f0*/  IMAD R21, R11, UR12, RZ ;  /* 0x0000000c0b157c24 */ /* 0x000fc6000f8e02ff */
[----:B------:R-:W-:Y:S04]  /*b500*/  STL [R1+0x140], R22 ;  /* 0x0001401601007387 */ /* 0x000fe80000100800 */
[----:B------:R-:W5:Y:S04]  /*b510*/  LDL.LU R11, [R1+0x11c] ;  /* 0x00011c00010b7983 */ /* 0x000f680000300800 */
[----:B------:R0:W-:Y:S04]  /*b520*/  STL [R1+0x148], R20 ;  /* 0x0001481401007387 */ /* 0x0001e80000100800 */
[----:B------:R-:W-:Y:S01]  /*b530*/  STL [R1+0x168], R21 ;  /* 0x0001681501007387 */ /* 0x000fe20000100800 */
[----:B0-----:R-:W-:-:S05]  /*b540*/  IMAD R20, R19, UR12, RZ ;  /* 0x0000000c13147c24 */ /* 0x001fca000f8e02ff */
[----:B------:R-:W-:Y:S01]  /*b550*/  STL [R1+0x174], R20 ;  /* 0x0001741401007387 */ /* 0x000fe20000100800 */
[----:B------:R-:W-:Y:S02]  /*b560*/  IMAD R18, R18, UR12, RZ ;  /* 0x0000000c12127c24 */ /* 0x000fe4000f8e02ff */
[----:B--2---:R-:W-:Y:S02]  /*b570*/  IMAD R19, R10, UR12, RZ ;  /* 0x0000000c0a137c24 */ /* 0x004fe4000f8e02ff */
[----:B------:R-:W2:Y:S04]  /*b580*/  LDL.LU R10, [R1+0x114] ;  /* 0x00011400010a7983 */ /* 0x000ea80000300800 */
[----:B------:R0:W-:Y:S04]  /*b590*/  STL [R1+0x178], R18 ;  /* 0x0001781201007387 */ /* 0x0001e80000100800 */
[----:B------:R-:W-:Y:S01]  /*b5a0*/  STL [R1+0x170], R19 ;  /* 0x0001701301007387 */ /* 0x000fe20000100800 */
[----:B0-----:R-:W-:-:S02]  /*b5b0*/  IMAD R18, R17, UR12, RZ ;  /* 0x0000000c11127c24 */ /* 0x001fc4000f8e02ff */
[----:B------:R-:W-:Y:S02]  /*b5c0*/  IMAD R17, R16, UR12, RZ ;  /* 0x0000000c10117c24 */ /* 0x000fe4000f8e02ff */
[----:B------:R-:W-:Y:S01]  /*b5d0*/  IMAD R16, R9, UR12, RZ ;  /* 0x0000000c09107c24 */ /* 0x000fe2000f8e02ff */
[----:B------:R-:W-:Y:S04]  /*b5e0*/  STL [R1+0x16c], R18 ;  /* 0x00016c1201007387 */ /* 0x000fe80000100800 */
[----:B------:R-:W2:Y:S04]  /*b5f0*/  LDL.LU R9, [R1+0x10c] ;  /* 0x00010c0001097983 */ /* 0x000ea80000300800 */
[----:B------:R0:W-:Y:S04]  /*b600*/  STL [R1+0x164], R17 ;  /* 0x0001641101007387 */ /* 0x0001e80000100800 */
[----:B------:R1:W-:Y:S01]  /*b610*/  STL [R1+0x160], R16 ;  /* 0x0001601001007387 */ /* 0x0003e20000100800 */
[----:B0-----:R-:W-:-:S03]  /*b620*/  IMAD R17, R8, UR12, RZ ;  /* 0x0000000c08117c24 */ /* 0x001fc6000f8e02ff */
[----:B------:R-:W2:Y:S01]  /*b630*/  LDL.LU R8, [R1+0x104] ;  /* 0x0001040001087983 */ /* 0x000ea20000300800 */
[----:B-1----:R-:W-:-:S03]  /*b640*/  IMAD R16, R6, UR12, RZ ;  /* 0x0000000c06107c24 */ /* 0x002fc6000f8e02ff */
[----:B------:R-:W-:Y:S04]  /*b650*/  STL [R1+0x15c], R17 ;  /* 0x00015c1101007387 */ /* 0x000fe80000100800 */
[----:B------:R-:W2:Y:S01]  /*b660*/  LDL.LU R6, [R1+0xfc] ;  /* 0x0000fc0001067983 */ /* 0x000ea20000300800 */
[----:B------:R-:W-:-:S03]  /*b670*/  IMAD R14, R14, UR12, RZ ;  /* 0x0000000c0e0e7c24 */ /* 0x000fc6000f8e02ff */
[----:B------:R0:W-:Y:S02]  /*b680*/  STL [R1+0x158], R16 ;  /* 0x0001581001007387 */ /* 0x0001e40000100800 */
[----:B0-----:R-:W-:Y:S02]  /*b690*/  IMAD R16, R15, UR12, RZ ;  /* 0x0000000c0f107c24 */ /* 0x001fe4000f8e02ff */
[----:B------:R-:W-:-:S03]  /*b6a0*/  IMAD R15, R4, UR12, RZ ;  /* 0x0000000c040f7c24 */ /* 0x000fc6000f8e02ff */
[----:B------:R-:W-:Y:S04]  /*b6b0*/  STL [R1+0x154], R16 ;  /* 0x0001541001007387 */ /* 0x000fe80000100800 */
[----:B------:R-:W2:Y:S04]  /*b6c0*/  LDL.LU R4, [R1+0xf8] ;  /* 0x0000f80001047983 */ /* 0x000ea80000300800 */
[----:B------:R3:W-:Y:S04]  /*b6d0*/  STL [R1+0x150], R14 ;  /* 0x0001500e01007387 */ /* 0x0007e80000100800 */
[----:B------:R4:W-:Y:S01]  /*b6e0*/  STL [R1+0x14c], R15 ;  /* 0x00014c0f01007387 */ /* 0x0009e20000100800 */
[----:B---3--:R-:W-:-:S03]  /*b6f0*/  IMAD R14, R36, UR12, RZ ;  /* 0x0000000c240e7c24 */ /* 0x008fc6000f8e02ff */
[----:B------:R-:W3:Y:S04]  /*b700*/  LDL.LU R36, [R1+0xf4] ;  /* 0x0000f40001247983 */ /* 0x000ee80000300800 */
[----:B------:R5:W-:Y:S01]  /*b710*/  STL [R1+0x144], R14 ;  /* 0x0001440e01007387 */ /* 0x000be20000100800 */
[----:B----4-:R-:W-:-:S03]  /*b720*/  IMAD R15, R37, UR12, RZ ;  /* 0x0000000c250f7c24 */ /* 0x010fc6000f8e02ff */
[----:B------:R-:W4:Y:S01]  /*b730*/  LDL.LU R37, [R1+0xf0] ;  /* 0x0000f00001257983 */ /* 0x000f220000300800 */
[----:B-----5:R-:W-:-:S03]  /*b740*/  IMAD R14, R13, UR12, RZ ;  /* 0x0000000c0d0e7c24 */ /* 0x020fc6000f8e02ff */
[----:B------:R-:W-:Y:S04]  /*b750*/  STL [R1+0x13c], R15 ;  /* 0x00013c0f01007387 */ /* 0x000fe80000100800 */
[----:B------:R-:W-:Y:S01]  /*b760*/  STL [R1+0x134], R14 ;  /* 0x0001340e01007387 */ /* 0x000fe20000100800 */
[----:B------:R-:W-:Y:S02]  /*b770*/  IMAD R12, R12, UR12, RZ ;  /* 0x0000000c0c0c7c24 */ /* 0x000fe4000f8e02ff */
[----:B------:R-:W-:Y:S02]  /*b780*/  IMAD R13, R2, UR12, RZ ;  /* 0x0000000c020d7c24 */ /* 0x000fe4000f8e02ff */
[----:B------:R-:W5:Y:S04]  /*b790*/  LDL.LU R2, [R1+0xe8] ;  /* 0x0000e80001027983 */ /* 0x000f680000300800 */
[----:B------:R0:W-:Y:S04]  /*b7a0*/  STL [R1+0x130], R12 ;  /* 0x0001300c01007387 */ /* 0x0001e80000100800 */
[----:B------:R-:W-:Y:S01]  /*b7b0*/  STL [R1+0x12c], R13 ;  /* 0x00012c0d01007387 */ /* 0x000fe20000100800 */
[----:B0-----:R-:W-:-:S03]  /*b7c0*/  IMAD R12, R5, UR12, RZ ;  /* 0x0000000c050c7c24 */ /* 0x001fc6000f8e02ff */
[----:B------:R-:W5:Y:S01]  /*b7d0*/  LDL.LU R5, [R1+0xe0] ;  /* 0x0000e00001057983 */ /* 0x000f620000300800 */
[----:B------:R-:W-:-:S03]  /*b7e0*/  IMAD R7, R7, UR12, RZ ;  /* 0x0000000c07077c24 */ /* 0x000fc6000f8e02ff */
[----:B------:R-:W-:Y:S04]  /*b7f0*/  STL [R1+0x124], R12 ;  /* 0x0001240c01007387 */ /* 0x000fe80000100800 */
[----:B------:R-:W5:Y:S04]  /*b800*/  LDL.LU R21, [R1+0xdc] ;  /* 0x0000dc0001157983 */ /* 0x000f680000300800 */
[----:B------:R-:W5:Y:S04]  /*b810*/  LDL.LU R20, [R1+0xd8] ;  /* 0x0000d80001147983 */ /* 0x000f680000300800 */
[----:B------:R0:W-:Y:S01]  /*b820*/  STL [R1+0x120], R7 ;  /* 0x0001200701007387 */ /* 0x0001e20000100800 */
[----:B------:R-:W-:-:S03]  /*b830*/  IMAD R11, R11, UR12, RZ ;  /* 0x0000000c0b0b7c24 */ /* 0x000fc6000f8e02ff */
[----:B0-----:R-:W5:Y:S04]  /*b840*/  LDL.LU R7, [R1+0xd4] ;  /* 0x0000d40001077983 */ /* 0x001f680000300800 */
[----:B------:R-:W5:Y:S04]  /*b850*/  LDL.LU R19, [R1+0xcc] ;  /* 0x0000cc0001137983 */ /* 0x000f680000300800 */
[----:B------:R-:W5:Y:S04]  /*b860*/  LDL.LU R18, [R1+0xc4] ;  /* 0x0000c40001127983 */ /* 0x000f680000300800 */
[----:B------:R0:W-:Y:S04]  /*b870*/  STL [R1+0x11c], R11 ;  /* 0x00011c0b01007387 */ /* 0x0001e80000100800 */
[----:B------:R-:W5:Y:S04]  /*b880*/  LDL.LU R17, [R1+0xbc] ;  /* 0x0000bc0001117983 */ /* 0x000f680000300800 */
[----:B------:R-:W5:Y:S04]  /*b890*/  LDL.LU R16, [R1+0xb8] ;  /* 0x0000b80001107983 */ /* 0x000f680000300800 */
[----:B------:R-:W5:Y:S01]  /*b8a0*/  LDL.LU R15, [R1+0xb4] ;  /* 0x0000b400010f7983 */ /* 0x000f620000300800 */
[----:B--2---:R-:W-:-:S05]  /*b8b0*/  IMAD R10, R10, UR12, RZ ;  /* 0x0000000c0a0a7c24 */ /* 0x004fca000f8e02ff */
[----:B------:R1:W-:Y:S04]  /*b8c0*/  STL [R1+0x114], R10 ;  /* 0x0001140a01007387 */ /* 0x0003e80000100800 */
[----:B------:R-:W2:Y:S04]  /*b8d0*/  LDL.LU R14, [R1+0xb0] ;  /* 0x0000b000010e7983 */ /* 0x000ea80000300800 */
[----:B------:R-:W2:Y:S04]  /*b8e0*/  LDL.LU R13, [R1+0xac] ;  /* 0x0000ac00010d7983 */ /* 0x000ea80000300800 */
[----:B------:R-:W2:Y:S01]  /*b8f0*/  LDL.LU R12, [R1+0xa4] ;  /* 0x0000a400010c7983 */ /* 0x000ea20000300800 */
[----:B------:R-:W-:-:S05]  /*b900*/  IMAD R9, R9, UR12, RZ ;  /* 0x0000000c09097c24 */ /* 0x000fca000f8e02ff */
[----:B------:R1:W-:Y:S04]  /*b910*/  STL [R1+0x10c], R9 ;  /* 0x00010c0901007387 */ /* 0x0003e80000100800 */
[----:B0-----:R-:W2:Y:S01]  /*b920*/  LDL.LU R11, [R1+0x98] ;  /* 0x00009800010b7983 */ /* 0x001ea20000300800 */
[----:B------:R-:W-:-:S05]  /*b930*/  IMAD R8, R8, UR12, RZ ;  /* 0x0000000c08087c24 */ /* 0x000fca000f8e02ff */
[----:B------:R0:W-:Y:S01]  /*b940*/  STL [R1+0x104], R8 ;  /* 0x0001040801007387 */ /* 0x0001e20000100800 */
[----:B------:R-:W-:-:S03]  /*b950*/  IMAD R6, R6, UR12, RZ ;  /* 0x0000000c06067c24 */ /* 0x000fc6000f8e02ff */
[----:B-1----:R-:W2:Y:S04]  /*b960*/  LDL.LU R10, [R1+0x94] ;  /* 0x00009400010a7983 */ /* 0x002ea80000300800 */
[----:B------:R1:W-:Y:S04]  /*b970*/  STL [R1+0xfc], R6 ;  /* 0x0000fc0601007387 */ /* 0x0003e80000100800 */
[----:B------:R-:W2:Y:S04]  /*b980*/  LDL.LU R9, [R1+0x8c] ;  /* 0x00008c0001097983 */ /* 0x000ea80000300800 */
[----:B0-----:R-:W2:Y:S01]  /*b990*/  LDL.LU R8, [R1+0x78] ;  /* 0x0000780001087983 */ /* 0x001ea20000300800 */
[----:B-1----:R-:W-:-:S05]  /*b9a0*/  IMAD R6, R4, UR12, RZ ;  /* 0x0000000c04067c24 */ /* 0x002fca000f8e02ff */
[----:B------:R0:W-:Y:S04]  /*b9b0*/  STL [R1+0xf8], R6 ;  /* 0x0000f80601007387 */ /* 0x0001e80000100800 */
[----:B0-----:R-:W2:Y:S01]  /*b9c0*/  LDL.LU R6, [R1+0x90] ;  /* 0x0000900001067983 */ /* 0x001ea20000300800 */
[----:B---3--:R-:W-:-:S05]  /*b9d0*/  IMAD R4, R36, UR12, RZ ;  /* 0x0000000c24047c24 */ /* 0x008fca000f8e02ff */
[----:B------:R0:W-:Y:S04]  /*b9e0*/  STL [R1+0xf4], R4 ;  /* 0x0000f40401007387 */ /* 0x0001e80000100800 */
[----:B0-----:R-:W3:Y:S01]  /*b9f0*/  LDL.LU R4, [R1+0x88] ;  /* 0x0000880001047983 */ /* 0x001ee20000300800 */
[----:B----4-:R-:W-:-:S03]  /*ba00*/  IMAD R22, R37, UR12, RZ ;  /* 0x0000000c25167c24 */ /* 0x010fc6000f8e02ff */
[----:B------:R-:W4:Y:S04]  /*ba10*/  LDL.LU R36, [R1+0x7c] ;  /* 0x00007c0001247983 */ /* 0x000f280000300800 */
[----:B------:R5:W-:Y:S04]  /*ba20*/  STL [R1+0xf0], R22 ;  /* 0x0000f01601007387 */ /* 0x000be80000100800 */
[----:B------:R-:W3:Y:S01]  /*ba30*/  LDL.LU R37, [R1+0x70] ;  /* 0x0000700001257983 */ /* 0x000ee20000300800 */
[----:B-----5:R-:W-:-:S03]  /*ba40*/  IMAD R22, R2, UR12, RZ ;  /* 0x0000000c02167c24 */ /* 0x020fc6000f8e02ff */
[----:B------:R-:W5:Y:S04]  /*ba50*/  LDL.LU R2, [R1+0x6c] ;  /* 0x00006c0001027983 */ /* 0x000f680000300800 */
[----:B------:R0:W-:Y:S02]  /*ba60*/  STL [R1+0xe8], R22 ;  /* 0x0000e81601007387 */ /* 0x0001e40000100800 */
[----:B0-----:R-:W-:Y:S02]  /*ba70*/  IMAD R22, R5, UR12, RZ ;  /* 0x0000000c05167c24 */ /* 0x001fe4000f8e02ff */
[----:B------:R-:W3:Y:S04]  /*ba80*/  LDL.LU R5, [R1+0x64] ;  /* 0x0000640001057983 */ /* 0x000ee80000300800 */
[----:B------:R0:W-:Y:S01]  /*ba90*/  STL [R1+0xe0], R22 ;  /* 0x0000e01601007387 */ /* 0x0001e20000100800 */
[----:B------:R-:W-:-:S02]  /*baa0*/  IMAD R20, R20, UR12, RZ ;  /* 0x0000000c14147c24 */ /* 0x000fc4000f8e02ff */
[----:B0-----:R-:W-:-:S05]  /*bab0*/  IMAD R22, R21, UR12, RZ ;  /* 0x0000000c15167c24 */ /* 0x001fca000f8e02ff */
[----:B------:R-:W-:Y:S01]  /*bac0*/  STL [R1+0xdc], R22 ;  /* 0x0000dc1601007387 */ /* 0x000fe20000100800 */
[----:B------:R-:W-:-:S03]  /*bad0*/  IMAD R21, R7, UR12, RZ ;  /* 0x0000000c07157c24 */ /* 0x000fc6000f8e02ff */
[----:B------:R-:W3:Y:S04]  /*bae0*/  LDL.LU R7, [R1+0x60] ;  /* 0x0000600001077983 */ /* 0x000ee80000300800 */
[----:B------:R0:W-:Y:S04]  /*baf0*/  STL [R1+0xd8], R20 ;  /* 0x0000d81401007387 */ /* 0x0001e80000100800 */
[----:B------:R1:W-:Y:S01]  /*bb00*/  STL [R1+0xd4], R21 ;  /* 0x0000d41501007387 */ /* 0x0003e20000100800 */
[----:B0-----:R-:W-:Y:S02]  /*bb10*/  IMAD R20, R19, UR12, RZ ;  /* 0x0000000c13147c24 */ /* 0x001fe4000f8e02ff */
[----:B------:R-:W-:-:S02]  /*bb20*/  IMAD R19, R18, UR12, RZ ;  /* 0x0000000c12137c24 */ /* 0x000fc4000f8e02ff */
[----:B------:R-:W-:Y:S01]  /*bb30*/  IMAD R18, R17, UR12, RZ ;  /* 0x0000000c11127c24 */ /* 0x000fe2000f8e02ff */
[----:B------:R0:W-:Y:S01]  /*bb40*/  STL [R1+0xcc], R20 ;  /* 0x0000cc1401007387 */ /* 0x0001e20000100800 */
[----:B------:R-:W-:Y:S02]  /*bb50*/  IMAD R17, R16, UR12, RZ ;  /* 0x0000000c10117c24 */ /* 0x000fe4000f8e02ff */
[----:B------:R-:W-:Y:S01]  /*bb60*/  IMAD R16, R15, UR12, RZ ;  /* 0x0000000c0f107c24 */ /* 0x000fe2000f8e02ff */
[----:B-1----:R-:W3:Y:S04]  /*bb70*/  LDL.LU R21, [R1+0x5c] ;  /* 0x00005c0001157983 */ /* 0x002ee80000300800 */
[----:B------:R1:W-:Y:S04]  /*bb80*/  STL [R1+0xc4], R19 ;  /* 0x0000c41301007387 */ /* 0x0003e80000100800 */
[----:B------:R1:W-:Y:S04]  /*bb90*/  STL [R1+0xbc], R18 ;  /* 0x0000bc1201007387 */ /* 0x0003e80000100800 */
[----:B------:R-:W-:Y:S04]  /*bba0*/  STL [R1+0xb8], R17 ;  /* 0x0000b81101007387 */ /* 0x000fe80000100800 */
[----:B0-----:R-:W3:Y:S04]  /*bbb0*/  LDL.LU R20, [R1+0x58] ;  /* 0x0000580001147983 */ /* 0x001ee80000300800 */
[----:B------:R-:W-:Y:S01]  /*bbc0*/  STL [R1+0xb4], R16 ;  /* 0x0000b41001007387 */ /* 0x000fe20000100800 */
[----:B--2---:R-:W-:-:S02]  /*bbd0*/  IMAD R15, R14, UR12, RZ ;  /* 0x0000000c0e0f7c24 */ /* 0x004fc4000f8e02ff */
[----:B------:R-:W-:-:S03]  /*bbe0*/  IMAD R14, R13, UR12, RZ ;  /* 0x0000000c0d0e7c24 */ /* 0x000fc6000f8e02ff */
[----:B------:R-:W-:Y:S01]  /*bbf0*/  STL [R1+0xb0], R15 ;  /* 0x0000b00f01007387 */ /* 0x000fe20000100800 */
[----:B------:R-:W-:-:S03]  /*bc00*/  IMAD R13, R12, UR12, RZ ;  /* 0x0000000c0c0d7c24 */ /* 0x000fc6000f8e02ff */
[----:B------:R-:W-:Y:S01]  /*bc10*/  STL [R1+0xac], R14 ;  /* 0x0000ac0e01007387 */ /* 0x000fe20000100800 */
[----:B------:R-:W-:-:S03]  /*bc20*/  IMAD R12, R26, UR12, RZ ;  /* 0x0000000c1a0c7c24 */ /* 0x000fc6000f8e02ff */
[----:B------:R-:W2:Y:S04]  /*bc30*/  LDL.LU R26, [R1+0x1d14] ;  /* 0x001d1400011a7983 */ /* 0x000ea80000300800 */
[----:B------:R-:W-:Y:S04]  /*bc40*/  STL [R1+0xa4], R13 ;  /* 0x0000a40d01007387 */ /* 0x000fe80000100800 */
[----:B-1----:R-:W4:Y:S01]  /*bc50*/  LDL.LU R19, [R1+0x54] ;  /* 0x0000540001137983 */ /* 0x002f220000300800 */
[----:B------:R-:W-:-:S03]  /*bc60*/  IMAD R11, R11, UR12, RZ ;  /* 0x0000000c0b0b7c24 */ /* 0x000fc6000f8e02ff */
[----:B------:R-:W-:Y:S04]  /*bc70*/  STL [R1+0x9c], R12 ;  /* 0x00009c0c01007387 */ /* 0x000fe80000100800 */
[----:B------:R-:W-:Y:S04]  /*bc80*/  STL [R1+0x98], R11 ;  /* 0x0000980b01007387 */ /* 0x000fe80000100800 */
[----:B------:R-:W5:Y:S01]  /*bc90*/  LDL.LU R18, [R1+0x50] ;  /* 0x0000500001127983 */ /* 0x000f620000300800 */
[----:B------:R-:W-:-:S05]  /*bca0*/  IMAD R10, R10, UR12, RZ ;  /* 0x0000000c0a0a7c24 */ /* 0x000fca000f8e02ff */
[----:B------:R0:W-:Y:S01]  /*bcb0*/  STL [R1+0x94], R10 ;  /* 0x0000940a01007387 */ /* 0x0001e20000100800 */
[----:B------:R-:W-:Y:S02]  /*bcc0*/  IMAD R9, R9, UR12, RZ ;  /* 0x0000000c09097c24 */ /* 0x000fe4000f8e02ff */
[----:B0-----:R-:W-:-:S03]  /*bcd0*/  IMAD R10, R8, UR12, RZ ;  /* 0x0000000c080a7c24 */ /* 0x001fc6000f8e02ff */
[----:B------:R0:W-:Y:S04]  /*bce0*/  STL [R1+0x8c], R9 ;  /* 0x00008c0901007387 */ /* 0x0001e80000100800 */
[----:B------:R3:W-:Y:S04]  /*bcf0*/  STL [R1+0x78], R10 ;  /* 0x0000780a01007387 */ /* 0x0007e80000100800 */
[----:B------:R-:W5:Y:S01]  /*bd00*/  LDL.LU R17, [R1+0x44] ;  /* 0x0000440001117983 */ /* 0x000f620000300800 */
[----:B0-----:R-:W-:-:S05]  /*bd10*/  IADD3 R9, P0, PT, R0, UR8, RZ ;  /* 0x0000000800097c10 */ /* 0x001fca000ff1e0ff */
[----:B------:R0:W-:Y:S01]  /*bd20*/  STL [R1+0xe8c], R9 ;  /* 0x000e8c0901007387 */ /* 0x0001e20000100800 */
[-C--:B--2---:R-:W-:Y:S02]  /*bd30*/  IADD3 R8, P1, PT, R6, R26.reuse, RZ ;  /* 0x0000001a06087210 */ /* 0x084fe40007f3e0ff */
[----:B---3--:R-:W-:-:S03]  /*bd40*/  IADD3 R10, P6, PT, R4, R26, RZ ;  /* 0x0000001a040a7210 */ /* 0x008fc60007fde0ff */
[----:B------:R4:W-:Y:S01]  /*bd50*/  STL [R1+0x1908], R8 ;  /* 0x0019080801007387 */ /* 0x0009e20000100800 */
[----:B0-----:R-:W-:-:S03]  /*bd60*/  IADD3 R9, P4, PT, R37, R26, RZ ;  /* 0x0000001a25097210 */ /* 0x001fc60007f9e0ff */
[----:B------:R-:W-:Y:S04]  /*bd70*/  STL [R1+0x18f4], R10 ;  /* 0x0018f40a01007387 */ /* 0x000fe80000100800 */
[----:B------:R-:W2:Y:S01]  /*bd80*/  LDL.LU R16, [R1+0x40] ;  /* 0x0000400001107983 */ /* 0x000ea20000300800 */
[----:B----4-:R-:W-:-:S05]  /*bd90*/  IADD3 R8, P5, PT, R36, R26, RZ ;  /* 0x0000001a24087210 */ /* 0x010fca0007fbe0ff */
[----:B------:R5:W-:Y:S04]  /*bda0*/  STL [R1+0x18f8], R8 ;  /* 0x0018f80801007387 */ /* 0x000be80000100800 */
[----:B------:R0:W-:Y:S04]  /*bdb0*/  STL [R1+0x18fc], R9 ;  /* 0x0018fc0901007387 */ /* 0x0001e80000100800 */
[----:B------:R-:W3:Y:S01]  /*bdc0*/  LDL.LU R15, [R1+0x3c] ;  /* 0x00003c00010f7983 */ /* 0x000ee20000300800 */
[----:B-----5:R-:W-:-:S05]  /*bdd0*/  IADD3 R8, P3, PT, R2, R26, RZ ;  /* 0x0000001a02087210 */ /* 0x020fca0007f7e0ff */
[----:B------:R1:W-:Y:S01]  /*bde0*/  STL [R1+0x1900], R8 ;  /* 0x0019000801007387 */ /* 0x0003e20000100800 */
[----:B0-----:R-:W-:-:S03]  /*bdf0*/  IADD3 R9, P2, PT, R5, R26, RZ ;  /* 0x0000001a05097210 */ /* 0x001fc60007f5e0ff */
[----:B------:R-:W4:Y:S04]  /*be00*/  LDL.LU R14, [R1+0x38] ;  /* 0x00003800010e7983 */ /* 0x000f280000300800 */
[----:B------:R-:W-:Y:S01]  /*be10*/  STL [R1+0x1904], R9 ;  /* 0x0019040901007387 */ /* 0x000fe20000100800 */
[----:B-1----:R-:W-:-:S03]  /*be20*/  LEA.HI.X.SX32 R8, R6, R3, 0x1, P1 ;  /* 0x0000000306087211 */ /* 0x002fc600008f0eff */
[----:B------:R-:W5:Y:S01]  /*be30*/  LDL.LU R13, [R1+0x34] ;  /* 0x00003400010d7983 */ /* 0x000f620000300800 */
[----:B------:R-:W-:-:S03]  /*be40*/  IADD3 R6, P1, PT, R7, R26, RZ ;  /* 0x0000001a07067210 */ /* 0x000fc60007f3e0ff */
[----:B------:R-:W-:Y:S04]  /*be50*/  STL [R1+0x18f0], R8 ;  /* 0x0018f00801007387 */ /* 0x000fe80000100800 */
[----:B------:R-:W4:Y:S01]  /*be60*/  LDL.LU R12, [R1+0x30] ;  /* 0x00003000010c7983 */ /* 0x000f220000300800 */
[----:B------:R-:W-:-:S03]  /*be70*/  LEA.HI.X.SX32 R4, R4, R3, 0x1, P6 ;  /* 0x0000000304047211 */ /* 0x000fc600030f0eff */
[----:B------:R0:W-:Y:S04]  /*be80*/  STL [R1+0x18ec], R6 ;  /* 0x0018ec0601007387 */ /* 0x0001e80000100800 */
[----:B------:R-:W4:Y:S04]  /*be90*/  LDL.LU R11, [R1+0x2c] ;  /* 0x00002c00010b7983 */ /* 0x000f280000300800 */
[----:B------:R1:W-:Y:S01]  /*bea0*/  STL [R1+0x18e4], R4 ;  /* 0x0018e40401007387 */ /* 0x0003e20000100800 */
[----:B0-----:R-:W-:-:S03]  /*beb0*/  IADD3 R6, P6, PT, R21, R26, RZ ;  /* 0x0000001a15067210 */ /* 0x001fc60007fde0ff */
[----:B------:R-:W5:Y:S04]  /*bec0*/  LDL.LU R10, [R1+0x28] ;  /* 0x00002800010a7983 */ /* 0x000f680000300800 */
[----:B------:R0:W-:Y:S01]  /*bed0*/  STL [R1+0x18e8], R6 ;  /* 0x0018e80601007387 */ /* 0x0001e20000100800 */
[----:B-1----:R-:W-:-:S03]  /*bee0*/  LEA.HI.X.SX32 R4, R36, R3, 0x1, P5 ;  /* 0x0000000324047211 */ /* 0x002fc600028f0eff */
[----:B------:R-:W5:Y:S04]  /*bef0*/  LDL R9, [R1+0x20] ;  /* 0x0000200001097983 */ /* 0x000f680000100800 */
[----:B------:R1:W-:Y:S01]  /*bf00*/  STL [R1+0x18dc], R4 ;  /* 0x0018dc0401007387 */ /* 0x0003e20000100800 */
[----:B0-----:R-:W-:-:S03]  /*bf10*/  IADD3 R6, P5, PT, R20, R26, RZ ;  /* 0x0000001a14067210 */ /* 0x001fc60007fbe0ff */
[----:B------:R-:W5:Y:S04]  /*bf20*/  LDL.LU R8, [R1+0x1c] ;  /* 0x00001c0001087983 */ /* 0x000f680000300800 */
[----:B------:R0:W-:Y:S01]  /*bf30*/  STL [R1+0x18e0], R6 ;  /* 0x0018e00601007387 */ /* 0x0001e20000100800 */
[----:B-1----:R-:W-:-:S03]  /*bf40*/  LEA.HI.X.SX32 R4, R37, R3, 0x1, P4 ;  /* 0x0000000325047211 */ /* 0x002fc600020f0eff */
[----:B------:R-:W5:Y:S04]  /*bf50*/  LDL.LU R37, [R1+0x18] ;  /* 0x0000180001257983 */ /* 0x000f680000300800 */
[----:B------:R1:W-:Y:S01]  /*bf60*/  STL [R1+0x18d4], R4 ;  /* 0x0018d40401007387 */ /* 0x0003e20000100800 */
[----:B0-----:R-:W-:-:S03]  /*bf70*/  IADD3 R6, P4, PT, R19, R26, RZ ;  /* 0x0000001a13067210 */ /* 0x001fc60007f9e0ff */
[----:B------:R-:W5:Y:S04]  /*bf80*/  LDL.LU R36, [R1+0x14] ;  /* 0x0000140001247983 */ /* 0x000f680000300800 */
[----:B------:R0:W-:Y:S01]  /*bf90*/  STL [R1+0x18d8], R6 ;  /* 0x0018d80601007387 */ /* 0x0001e20000100800 */
[----:B-1----:R-:W-:-:S03]  /*bfa0*/  LEA.HI.X.SX32 R4, R2, R3, 0x1, P3 ;  /* 0x0000000302047211 */ /* 0x002fc600018f0eff */
[----:B------:R-:W5:Y:S01]  /*bfb0*/  LDL.LU R2, [R1+0x10] ;  /* 0x0000100001027983 */ /* 0x000f620000300800 */
[----:B------:R-:W-:-:S03]  /*bfc0*/  IADD3 R22, P3, PT, R18, R26, RZ ;  /* 0x0000001a12167210 */ /* 0x000fc60007f7e0ff */
[----:B------:R1:W-:Y:S01]  /*bfd0*/  STL [R1+0x18cc], R4 ;  /* 0x0018cc0401007387 */ /* 0x0003e20000100800 */
[----:B0-----:R-:W-:-:S03]  /*bfe0*/  LEA.HI.X.SX32 R6, R5, R3, 0x1, P2 ;  /* 0x0000000305067211 */ /* 0x001fc600010f0eff */
[----:B-1----:R-:W5:Y:S04]  /*bff0*/  LDL.LU R4, [R1+0xc] ;  /* 0x00000c0001047983 */ /* 0x002f680000300800 */
[----:B------:R0:W-:Y:S04]  /*c000*/  STL [R1+0x18d0], R22 ;  /* 0x0018d01601007387 */ /* 0x0001e80000100800 */
[----:B------:R-:W5:Y:S04]  /*c010*/  LDL.LU R5, [R1+0x8] ;  /* 0x0000080001057983 */ /* 0x000f680000300800 */
[----:B------:R1:W-:Y:S01]  /*c020*/  STL [R1+0x18c4], R6 ;  /* 0x0018c40601007387 */ /* 0x0003e20000100800 */
[----:B0-----:R-:W-:-:S03]  /*c030*/  IADD3 R22, P2, PT, R17, R26, RZ ;  /* 0x0000001a11167210 */ /* 0x001fc60007f5e0ff */
[----:B-1----:R-:W5:Y:S04]  /*c040*/  LDL.LU R6, [R1+0x4] ;  /* 0x0000040001067983 */ /* 0x002f680000300800 */
[----:B------:R0:W-:Y:S02]  /*c050*/  STL [R1+0x18c8], R22 ;  /* 0x0018c81601007387 */ /* 0x0001e40000100800 */
[-C--:B0-----:R-:W-:Y:S02]  /*c060*/  LEA.HI.X.SX32 R22, R7, R3.reuse, 0x1, P1 ;  /* 0x0000000307167211 */ /* 0x081fe400008f0eff */
[----:B------:R-:W5:Y:S01]  /*c070*/  LDL.LU R7, [R1] ;  /* 0x0000000001077983 */ /* 0x000f620000300800 */
[----:B------:R-:W-:-:S03]  /*c080*/  LEA.HI.X.SX32 R21, R21, R3, 0x1, P6 ;  /* 0x0000000315157211 */ /* 0x000fc600030f0eff */
[----:B------:R2:W-:Y:S01]  /*c090*/  STL [R1+0x18bc], R22 ;  /* 0x0018bc1601007387 */ /* 0x0005e20000100800 */
[-C--:B------:R-:W-:Y:S02]  /*c0a0*/  LEA.HI.X.SX32 R20, R20, R3.reuse, 0x1, P5 ;  /* 0x0000000314147211 */ /* 0x080fe400028f0eff */
[-C--:B------:R-:W-:Y:S02]  /*c0b0*/  LEA.HI.X.SX32 R19, R19, R3.reuse, 0x1, P4 ;  /* 0x0000000313137211 */ /* 0x080fe400020f0eff */
[-C--:B------:R-:W-:Y:S02]  /*c0c0*/  LEA.HI.X.SX32 R18, R18, R3.reuse, 0x1, P3 ;  /* 0x0000000312127211 */ /* 0x080fe400018f0eff */
[----:B------:R-:W-:Y:S02]  /*c0d0*/  LEA.HI.X.SX32 R17, R17, R3, 0x1, P2 ;  /* 0x0000000311117211 */ /* 0x000fe400010f0eff */
[----:B--2---:R-:W-:-:S05]  /*c0e0*/  IADD3 R22, P1, PT, R16, R26, RZ ;  /* 0x0000001a10167210 */ /* 0x004fca0007f3e0ff */
[----:B------:R0:W-:Y:S04]  /*c0f0*/  STL [R1+0x18c0], R22 ;  /* 0x0018c01601007387 */ /* 0x0001e80000100800 */
[----:B0-----:R-:W2:Y:S04]  /*c100*/  LDL.LU R22, [R1+0x1d10] ;  /* 0x001d100001167983 */ /* 0x001ea80000300800 */
[----:B------:R3:W-:Y:S02]  /*c110*/  STL [R1+0x18b4], R21 ;  /* 0x0018b41501007387 */ /* 0x0007e40000100800 */
[----:B---3--:R-:W-:-:S05]  /*c120*/  IADD3 R21, P6, PT, R15, R26, RZ ;  /* 0x0000001a0f157210 */ /* 0x008fca0007fde0ff */
[----:B------:R0:W-:Y:S04]  /*c130*/  STL [R1+0x18b8], R21 ;  /* 0x0018b81501007387 */ /* 0x0001e80000100800 */
[----:B0-----:R-:W3:Y:S04]  /*c140*/  LDL.LU R21, [R1+0x1d0c] ;  /* 0x001d0c0001157983 */ /* 0x001ee80000300800 */
[----:B------:R4:W-:Y:S02]  /*c150*/  STL [R1+0x18ac], R20 ;  /* 0x0018ac1401007387 */ /* 0x0009e40000100800 */
[----:B----4-:R-:W-:-:S05]  /*c160*/  IADD3 R20, P5, PT, R14, R26, RZ ;  /* 0x0000001a0e147210 */ /* 0x010fca0007fbe0ff */
[----:B------:R0:W-:Y:S04]  /*c170*/  STL [R1+0x18b0], R20 ;  /* 0x0018b01401007387 */ /* 0x0001e80000100800 */
[----:B0-----:R-:W4:Y:S04]  /*c180*/  LDL.LU R20, [R1+0x1d08] ;  /* 0x001d080001147983 */ /* 0x001f280000300800 */
[----:B------:R5:W-:Y:S02]  /*c190*/  STL [R1+0x18a4], R19 ;  /* 0x0018a41301007387 */ /* 0x000be40000100800 */
[----:B-----5:R-:W-:-:S05]  /*c1a0*/  IADD3 R19, P4, PT, R13, R26, RZ ;  /* 0x0000001a0d137210 */ /* 0x020fca0007f9e0ff */
[----:B------:R0:W-:Y:S04]  /*c1b0*/  STL [R1+0x18a8], R19 ;  /* 0x0018a81301007387 */ /* 0x0001e80000100800 */
[----:B0-----:R-:W5:Y:S04]  /*c1c0*/  LDL.LU R19, [R1+0x1d04] ;  /* 0x001d040001137983 */ /* 0x001f680000300800 */
[----:B------:R0:W-:Y:S02]  /*c1d0*/  STL [R1+0x189c], R18 ;  /* 0x00189c1201007387 */ /* 0x0001e40000100800 */
[----:B0-----:R-:W-:-:S05]  /*c1e0*/  IADD3 R18, P3, PT, R12, R26, RZ ;  /* 0x0000001a0c127210 */ /* 0x001fca0007f7e0ff */
[----:B------:R0:W-:Y:S01]  /*c1f0*/  STL [R1+0x18a0], R18 ;  /* 0x0018a01201007387 */ /* 0x0001e20000100800 */
[----:B------:R-:W-:-:S03]  /*c200*/  LEA.HI.X.SX32 R16, R16, R3, 0x1, P1 ;  /* 0x0000000310107211 */ /* 0x000fc600008f0eff */
[----:B0-----:R-:W2:Y:S04]  /*c210*/  LDL.LU R18, [R1+0x1d00] ;  /* 0x001d000001127983 */ /* 0x001ea80000300800 */
        /* <DEDUP_REMOVED lines=47> */
[----:B------:R0:W-:Y:S04]  /*c510*/  STL [R1+0x1850], R8 ;  /* 0x0018500801007387 */ /* 0x0001e80000100800 */
[----:B0-----:R-:W2:Y:S04]  /*c520*/  LDL.LU R8, [R1+0x1cd8] ;  /* 0x001cd80001087983 */ /* 0x001ea80000300800 */
[----:B------:R0:W-:Y:S02]  /*c530*/  STL [R1+0x1844], R37 ;  /* 0x0018442501007387 */ /* 0x0001e40000100800 */
[----:B0-----:R-:W-:-:S05]  /*c540*/  IADD3 R37, P4, PT, R7, R26, RZ ;  /* 0x0000001a07257210 */ /* 0x001fca0007f9e0ff */
[----:B------:R0:W-:Y:S04]  /*c550*/  STL [R1+0x1848], R37 ;  /* 0x0018482501007387 */ /* 0x0001e80000100800 */
[----:B0-----:R-:W2:Y:S01]  /*c560*/  LDL.LU R37, [R1+0x1cd4] ;  /* 0x001cd40001257983 */ /* 0x001ea20000300800 */
[----:B------:R-:W-:-:S05]  /*c570*/  LEA.HI.X.SX32 R36, R36, R3, 0x1, P3 ;  /* 0x0000000324247211 */ /* 0x000fca00018f0eff */
[----:B------:R2:W-:Y:S02]  /*c580*/  STL [R1+0x183c], R36 ;  /* 0x00183c2401007387 */ /* 0x0005e40000100800 */
[----:B--2---:R-:W-:-:S05]  /*c590*/  IADD3 R36, P3, PT, R37, R26, RZ ;  /* 0x0000001a25247210 */ /* 0x004fca0007f7e0ff */
        /* <DEDUP_REMOVED lines=28> */
[----:B------:R2:W-:Y:S01]  /*c760*/  STL [R1+0x180c], R37 ;  /* 0x00180c2501007387 */ /* 0x0005e20000100800 */
[----:B------:R-:W-:Y:S01]  /*c770*/  LEA.HI.X.SX32 R36, R36, R3, 0x1, P2 ;  /* 0x0000000324247211 */ /* 0x000fe200010f0eff */
[----:B------:R-:W-:Y:S02]  /*c780*/  IMAD R23, R23, UR12, RZ ;  /* 0x0000000c17177c24 */ /* 0x000fe4000f8e02ff */
[----:B------:R-:W-:Y:S02]  /*c790*/  IMAD R24, R24, UR12, RZ ;  /* 0x0000000c18187c24 */ /* 0x000fe4000f8e02ff */
[----:B------:R-:W-:Y:S02]  /*c7a0*/  IMAD R25, R25, UR12, RZ ;  /* 0x0000000c19197c24 */ /* 0x000fe4000f8e02ff */
[----:B------:R-:W-:Y:S01]  /*c7b0*/  IMAD R27, R27, UR12, RZ ;  /* 0x0000000c1b1b7c24 */ /* 0x000fe2000f8e02ff */
[----:B--2---:R-:W-:-:S05]  /*c7c0*/  IADD3 R37, P3, PT, R7, R26, RZ ;  /* 0x0000001a07257210 */ /* 0x004fca0007f7e0ff */
[----:B------:R0:W-:Y:S04]  /*c7d0*/  STL [R1+0x1810], R37 ;  /* 0x0018102501007387 */ /* 0x0001e80000100800 */
[----:B------:R1:W-:Y:S01]  /*c7e0*/  STL [R1+0x1804], R36 ;  /* 0x0018042401007387 */ /* 0x0003e20000100800 */
[----:B0-----:R-:W-:Y:S02]  /*c7f0*/  IADD3 R37, P2, PT, R8, R26, RZ ;  /* 0x0000001a08257210 */ /* 0x001fe40007f5e0ff */
[----:B-1----:R-:W-:-:S03]  /*c800*/  LEA.HI.X.SX32 R36, R2, R3, 0x1, P1 ;  /* 0x0000000302247211 */ /* 0x002fc600008f0eff */
[----:B------:R0:W-:Y:S01]  /*c810*/  STL [R1+0x1808], R37 ;  /* 0x0018082501007387 */ /* 0x0001e20000100800 */
[----:B------:R-:W-:-:S03]  /*c820*/  LEA.HI.X.SX32 R2, R4, R3, 0x1, P6 ;  /* 0x0000000304027211 */ /* 0x000fc600030f0eff */
[----:B------:R1:W-:Y:S01]  /*c830*/  STL [R1+0x17fc], R36 ;  /* 0x0017fc2401007387 */ /* 0x0003e20000100800 */
[-C--:B0-----:R-:W-:Y:S02]  /*c840*/  IADD3 R37, P1, PT, R9, R26.reuse, RZ ;  /* 0x0000001a09257210 */ /* 0x081fe40007f3e0ff */
[-C--:B------:R-:W-:Y:S02]  /*c850*/  LEA.HI.X.SX32 R4, R5, R3.reuse, 0x1, P5 ;  /* 0x0000000305047211 */ /* 0x080fe400028f0eff */
[----:B-1----:R-:W-:Y:S01]  /*c860*/  IADD3 R36, P6, PT, R10, R26, RZ ;  /* 0x0000001a0a247210 */ /* 0x002fe20007fde0ff */
[----:B------:R-:W-:Y:S01]  /*c870*/  STL [R1+0x1800], R37 ;  /* 0x0018002501007387 */ /* 0x000fe20000100800 */
[----:B------:R-:W-:-:S03]  /*c880*/  LEA.HI.X.SX32 R5, R6, R3, 0x1, P4 ;  /* 0x0000000306057211 */ /* 0x000fc600020f0eff */
[----:B------:R0:W-:Y:S04]  /*c890*/  STL [R1+0x17f4], R2 ;  /* 0x0017f40201007387 */ /* 0x0001e80000100800 */
[----:B------:R-:W-:Y:S01]  /*c8a0*/  STL [R1+0x17f8], R36 ;  /* 0x0017f82401007387 */ /* 0x000fe20000100800 */
[----:B0-----:R-:W-:-:S03]  /*c8b0*/  IADD3 R2, P5, PT, R11, R26, RZ ;  /* 0x0000001a0b027210 */ /* 0x001fc60007fbe0ff */
[----:B------:R0:W-:Y:S04]  /*c8c0*/  STL [R1+0x17ec], R4 ;  /* 0x0017ec0401007387 */ /* 0x0001e80000100800 */
[----:B------:R1:W-:Y:S04]  /*c8d0*/  STL [R1+0x17f0], R2 ;  /* 0x0017f00201007387 */ /* 0x0003e80000100800 */
[----:B------:R2:W-:Y:S01]  /*c8e0*/  STL [R1+0x17e4], R5 ;  /* 0x0017e40501007387 */ /* 0x0005e20000100800 */
[----:B0-----:R-:W-:Y:S02]  /*c8f0*/  IADD3 R4, P4, PT, R12, R26, RZ ;  /* 0x0000001a0c047210 */ /* 0x001fe40007f9e0ff */
[----:B-1----:R-:W-:-:S03]  /*c900*/  LEA.HI.X.SX32 R2, R7, R3, 0x1, P3 ;  /* 0x0000000307027211 */ /* 0x002fc600018f0eff */
[----:B------:R0:W-:Y:S01]  /*c910*/  STL [R1+0x17e8], R4 ;  /* 0x0017e80401007387 */ /* 0x0001e20000100800 */
[----:B--2---:R-:W-:-:S03]  /*c920*/  IADD3 R5, P3, PT, R13, R26, RZ ;  /* 0x0000001a0d057210 */ /* 0x004fc60007f7e0ff */
[----:B------:R1:W-:Y:S04]  /*c930*/  STL [R1+0x17dc], R2 ;  /* 0x0017dc0201007387 */ /* 0x0003e80000100800 */
[----:B------:R2:W-:Y:S01]  /*c940*/  STL [R1+0x17e0], R5 ;  /* 0x0017e00501007387 */ /* 0x0005e20000100800 */
[----:B0-----:R-:W-:Y:S02]  /*c950*/  LEA.HI.X.SX32 R4, R8, R3, 0x1, P2 ;  /* 0x0000000308047211 */ /* 0x001fe400010f0eff */
[----:B-1----:R-:W-:-:S03]  /*c960*/  IADD3 R2, P2, PT, R14, R26, RZ ;  /* 0x0000001a0e027210 */ /* 0x002fc60007f5e0ff */
[----:B------:R0:W-:Y:S01]  /*c970*/  STL [R1+0x17d4], R4 ;  /* 0x0017d40401007387 */ /* 0x0001e20000100800 */
[----:B--2---:R-:W-:-:S03]  /*c980*/  LEA.HI.X.SX32 R5, R9, R3, 0x1, P1 ;  /* 0x0000000309057211 */ /* 0x004fc600008f0eff */
        /* <DEDUP_REMOVED lines=17> */
[----:B-----5:R-:W-:-:S03]  /*caa0*/  IADD3 R5, P3, PT, R19, R26, RZ ;  /* 0x0000001a13057210 */ /* 0x020fc60007f7e0ff */
[----:B------:R4:W-:Y:S04]  /*cab0*/  STL [R1+0x17ac], R2 ;  /* 0x0017ac0201007387 */ /* 0x0009e80000100800 */
[----:B------:R1:W-:Y:S01]  /*cac0*/  STL [R1+0x17b0], R5 ;  /* 0x0017b00501007387 */ /* 0x0003e20000100800 */
[----:B0-----:R-:W-:Y:S02]  /*cad0*/  LEA.HI.X.SX32 R4, R14, R3, 0x1, P2 ;  /* 0x000000030e047211 */ /* 0x001fe400010f0eff */
[----:B----4-:R-:W-:-:S03]  /*cae0*/  IADD3 R2, P2, PT, R20, R26, RZ ;  /* 0x0000001a14027210 */ /* 0x010fc60007f5e0ff */
[----:B------:R3:W-:Y:S01]  /*caf0*/  STL [R1+0x17a4], R4 ;  /* 0x0017a40401007387 */ /* 0x0007e20000100800 */
[----:B-1----:R-:W-:-:S03]  /*cb00*/  LEA.HI.X.SX32 R5, R15, R3, 0x1, P1 ;  /* 0x000000030f057211 */ /* 0x002fc600008f0eff */
[----:B------:R0:W-:Y:S04]  /*cb10*/  STL [R1+0x17a8], R2 ;  /* 0x0017a80201007387 */ /* 0x0001e80000100800 */
[----:B------:R1:W-:Y:S01]  /*cb20*/  STL [R1+0x179c], R5 ;  /* 0x00179c0501007387 */ /* 0x0003e20000100800 */
[----:B---3--:R-:W-:Y:S02]  /*cb30*/  IADD3 R4, P1, PT, R21, R26, RZ ;  /* 0x0000001a15047210 */ /* 0x008fe40007f3e0ff */
[----:B0-----:R-:W-:-:S03]  /*cb40*/  LEA.HI.X.SX32 R2, R16, R3, 0x1, P6 ;  /* 0x0000000310027211 */ /* 0x001fc600030f0eff */
[----:B------:R0:W-:Y:S01]  /*cb50*/  STL [R1+0x17a0], R4 ;  /* 0x0017a00401007387 */ /* 0x0001e20000100800 */
[----:B-1----:R-:W-:-:S03]  /*cb60*/  IADD3 R5, P6, PT, R22, R26, RZ ;  /* 0x0000001a16057210 */ /* 0x002fc60007fde0ff */
[----:B------:R1:W-:Y:S04]  /*cb70*/  STL [R1+0x1794], R2 ;  /* 0x0017940201007387 */ /* 0x0003e80000100800 */
[----:B------:R2:W-:Y:S01]  /*cb80*/  STL [R1+0x1798], R5 ;  /* 0x0017980501007387 */ /* 0x0005e20000100800 */
[----:B0-----:R-:W-:Y:S02]  /*cb90*/  LEA.HI.X.SX32 R4, R17, R3, 0x1, P5 ;  /* 0x0000000311047211 */ /* 0x001fe400028f0eff */
[----:B-1----:R-:W-:-:S03]  /*cba0*/  IADD3 R2, P5, PT, R23, R26, RZ ;  /* 0x0000001a17027210 */ /* 0x002fc60007fbe0ff */
[----:B------:R0:W-:Y:S01]  /*cbb0*/  STL [R1+0x178c], R4 ;  /* 0x00178c0401007387 */ /* 0x0001e20000100800 */
[----:B--2---:R-:W-:-:S03]  /*cbc0*/  LEA.HI.X.SX32 R5, R18, R3, 0x1, P4 ;  /* 0x0000000312057211 */ /* 0x004fc600020f0eff */
[----:B------:R1:W-:Y:S04]  /*cbd0*/  STL [R1+0x1790], R2 ;  /* 0x0017900201007387 */ /* 0x0003e80000100800 */
[----:B------:R-:W-:Y:S01]  /*cbe0*/  STL [R1+0x1784], R5 ;  /* 0x0017840501007387 */ /* 0x000fe20000100800 */
[----:B0-----:R-:W-:-:S03]  /*cbf0*/  IADD3 R4, P4, PT, R24, R26, RZ ;  /* 0x0000001a18047210 */ /* 0x001fc60007f9e0ff */
[----:B------:R-:W2:Y:S01]  /*cc00*/  LDL.LU R10, [R1+0x48] ;  /* 0x00004800010a7983 */ /* 0x000ea20000300800 */
[----:B-1----:R-:W-:-:S03]  /*cc10*/  LEA.HI.X.SX32 R2, R19, R3, 0x1, P3 ;  /* 0x0000000313027211 */ /* 0x002fc600018f0eff */
[----:B------:R0:W-:Y:S04]  /*cc20*/  STL [R1+0x1788], R4 ;  /* 0x0017880401007387 */ /* 0x0001e80000100800 */
[----:B------:R1:W-:Y:S04]  /*cc30*/  STL [R1+0x177c], R2 ;  /* 0x00177c0201007387 */ /* 0x0003e80000100800 */
[----:B------:R-:W3:Y:S01]  /*cc40*/  LDL.LU R9, [R1+0x4c] ;  /* 0x00004c0001097983 */ /* 0x000ee20000300800 */
[----:B0-----:R-:W-:Y:S02]  /*cc50*/  IADD3 R4, P3, PT, R25, R26, RZ ;  /* 0x0000001a19047210 */ /* 0x001fe40007f7e0ff */
[----:B-1----:R-:W-:-:S03]  /*cc60*/  LEA.HI.X.SX32 R2, R20, R3, 0x1, P2 ;  /* 0x0000000314027211 */ /* 0x002fc600010f0eff */
[----:B------:R0:W-:Y:S04]  /*cc70*/  STL [R1+0x1780], R4 ;  /* 0x0017800401007387 */ /* 0x0001e80000100800 */
[----:B------:R1:W-:Y:S04]  /*cc80*/  STL [R1+0x1774], R2 ;  /* 0x0017740201007387 */ /* 0x0003e80000100800 */
[----:B------:R-:W4:Y:S01]  /*cc90*/  LDL.LU R8, [R1+0x68] ;  /* 0x0000680001087983 */ /* 0x000f220000300800 */
[----:B0-----:R-:W-:Y:S02]  /*cca0*/  IADD3 R4, P2, PT, R27, R26, RZ ;  /* 0x0000001a1b047210 */ /* 0x001fe40007f5e0ff */
[----:B-1----:R-:W-:-:S03]  /*ccb0*/  LEA.HI.X.SX32 R2, R21, R3, 0x1, P1 ;  /* 0x0000000315027211 */ /* 0x002fc600008f0eff */
[----:B------:R0:W-:Y:S04]  /*ccc0*/  STL [R1+0x1778], R4 ;  /* 0x0017780401007387 */ /* 0x0001e80000100800 */
[----:B------:R1:W-:Y:S04]  /*ccd0*/  STL [R1+0x176c], R2 ;  /* 0x00176c0201007387 */ /* 0x0003e80000100800 */
[----:B------:R-:W5:Y:S01]  /*cce0*/  LDL.LU R7, [R1+0x74] ;  /* 0x0000740001077983 */ /* 0x000f620000300800 */
[----:B------:R-:W-:Y:S02]  /*ccf0*/  IMAD R28, R28, UR12, RZ ;  /* 0x0000000c1c1c7c24 */ /* 0x000fe4000f8e02ff */
[----:B------:R-:W-:-:S03]  /*cd00*/  IMAD R29, R29, UR12, RZ ;  /* 0x0000000c1d1d7c24 */ /* 0x000fc6000f8e02ff */
[-C--:B0-----:R-:W-:Y:S02]  /*cd10*/  IADD3 R4, P1, PT, R28, R26.reuse, RZ ;  /* 0x0000001a1c047210 */ /* 0x081fe40007f3e0ff */
[----:B-1----:R-:W-:Y:S01]  /*cd20*/  LEA.HI.X.SX32 R2, R22, R3, 0x1, P6 ;  /* 0x0000000316027211 */ /* 0x002fe200030f0eff */
[----:B------:R-:W-:Y:S02]  /*cd30*/  IMAD R30, R30, UR12, RZ ;  /* 0x0000000c1e1e7c24 */ /* 0x000fe4000f8e02ff */
[----:B------:R0:W-:Y:S04]  /*cd40*/  STL [R1+0x1770], R4 ;  /* 0x0017700401007387 */ /* 0x0001e80000100800 */
[----:B------:R1:W-:Y:S04]  /*cd50*/  STL [R1+0x1764], R2 ;  /* 0x0017640201007387 */ /* 0x0003e80000100800 */
[----:B------:R-:W5:Y:S01]  /*cd60*/  LDL.LU R6, [R1+0x80] ;  /* 0x0000800001067983 */ /* 0x000f620000300800 */
[----:B0-----:R-:W-:-:S02]  /*cd70*/  IADD3 R4, P6, PT, R29, R26, RZ ;  /* 0x0000001a1d047210 */ /* 0x001fc40007fde0ff */
[----:B-1----:R-:W-:-:S03]  /*cd80*/  LEA.HI.X.SX32 R2, R23, R3, 0x1, P5 ;  /* 0x0000000317027211 */ /* 0x002fc600028f0eff */
[----:B------:R0:W-:Y:S01]  /*cd90*/  STL [R1+0x1768], R4 ;  /* 0x0017680401007387 */ /* 0x0001e20000100800 */
[----:B------:R-:W-:-:S03]  /*cda0*/  IMAD R31, R31, UR12, RZ ;  /* 0x0000000c1f1f7c24 */ /* 0x000fc6000f8e02ff */
[----:B------:R1:W-:Y:S04]  /*cdb0*/  STL [R1+0x175c], R2 ;  /* 0x00175c0201007387 */ /* 0x0003e80000100800 */
[----:B------:R-:W5:Y:S01]  /*cdc0*/  LDL.LU R5, [R1+0x84] ;  /* 0x0000840001057983 */ /* 0x000f620000300800 */
[----:B0-----:R-:W-:Y:S02]  /*cdd0*/  IADD3 R4, P5, PT, R30, R26, RZ ;  /* 0x0000001a1e047210 */ /* 0x001fe40007fbe0ff */
        /* <DEDUP_REMOVED lines=8> */
[----:B------:R-:W-:Y:S01]  /*ce60*/  IADD3 R11, P3, PT, R32, R26, RZ ;  /* 0x0000001a200b7210 */ /* 0x000fe20007f7e0ff */
[----:B------:R-:W-:Y:S02]  /*ce70*/  IMAD R33, R33, UR12, RZ ;  /* 0x0000000c21217c24 */ /* 0x000fe4000f8e02ff */
[----:B------:R1:W-:Y:S04]  /*ce80*/  STL [R1+0x174c], R2 ;  /* 0x00174c0201007387 */ /* 0x0003e80000100800 */
[----:B0-----:R-:W5:Y:S01]  /*ce90*/  LDL.LU R4, [R1+0xa8] ;  /* 0x0000a80001047983 */ /* 0x001f620000300800 */
[----:B-1----:R-:W-:-:S03]  /*cea0*/  LEA.HI.X.SX32 R2, R27, R3, 0x1, P2 ;  /* 0x000000031b027211 */ /* 0x002fc600010f0eff */
[----:B------:R0:W-:Y:S01]  /*ceb0*/  STL [R1+0x1750], R11 ;  /* 0x0017500b01007387 */ /* 0x0001e20000100800 */
[----:B------:R-:W-:Y:S01]  /*cec0*/  IADD3 R12, P2, PT, R33, R26, RZ ;  /* 0x0000001a210c7210 */ /* 0x000fe20007f5e0ff */
[----:B------:R-:W-:Y:S02]  /*ced0*/  IMAD R34, R34, UR12, RZ ;  /* 0x0000000c22227c24 */ /* 0x000fe4000f8e02ff */
[----:B------:R1:W-:Y:S01]  /*cee0*/  STL [R1+0x1744], R2 ;  /* 0x0017440201007387 */ /* 0x0003e20000100800 */
[----:B0-----:R-:W-:-:S03]  /*cef0*/  LEA.HI.X.SX32 R11, R28, R3, 0x1, P1 ;  /* 0x000000031c0b7211 */ /* 0x001fc600008f0eff */
[----:B-1----:R-:W5:Y:S01]  /*cf00*/  LDL.LU R2, [R1+0xc0] ;  /* 0x0000c00001027983 */ /* 0x002f620000300800 */
[----:B------:R-:W-:-:S03]  /*cf10*/  IMAD R35, R35, UR12, RZ ;  /* 0x0000000c23237c24 */ /* 0x000fc6000f8e02ff */
[----:B------:R0:W-:Y:S04]  /*cf20*/  STL [R1+0x1748], R12 ;  /* 0x0017480c01007387 */ /* 0x0001e80000100800 */
[----:B------:R1:W-:Y:S04]  /*cf30*/  STL [R1+0x173c], R11 ;  /* 0x00173c0b01007387 */ /* 0x0003e80000100800 */
[----:B------:R-:W5:Y:S01]  /*cf40*/  LDL.LU R16, [R1+0xc8] ;  /* 0x0000c80001107983 */ /* 0x000f620000300800 */
[----:B0-----:R-:W-:Y:S02]  /*cf50*/  IADD3 R12, P1, PT, R34, R26, RZ ;  /* 0x0000001a220c7210 */ /* 0x001fe40007f3e0ff */
[----:B-1----:R-:W-:-:S03]  /*cf60*/  LEA.HI.X.SX32 R11, R29, R3, 0x1, P6 ;  /* 0x000000031d0b7211 */ /* 0x002fc600030f0eff */
[----:B------:R0:W-:Y:S04]  /*cf70*/  STL [R1+0x1740], R12 ;  /* 0x0017400c01007387 */ /* 0x0001e80000100800 */
[----:B------:R1:W-:Y:S04]  /*cf80*/  STL [R1+0x1734], R11 ;  /* 0x0017340b01007387 */ /* 0x0003e80000100800 */
[----:B------:R-:W5:Y:S01]  /*cf90*/  LDL.LU R36, [R1+0xd0] ;  /* 0x0000d00001247983 */ /* 0x000f620000300800 */
[----:B0-----:R-:W-:Y:S02]  /*cfa0*/  IADD3 R12, P6, PT, R35, R26, RZ ;  /* 0x0000001a230c7210 */ /* 0x001fe40007fde0ff */
[----:B-1----:R-:W-:-:S03]  /*cfb0*/  LEA.HI.X.SX32 R11, R30, R3, 0x1, P5 ;  /* 0x000000031e0b7211 */ /* 0x002fc600028f0eff */
[----:B------:R-:W-:Y:S04]  /*cfc0*/  STL [R1+0x1738], R12 ;  /* 0x0017380c01007387 */ /* 0x000fe80000100800 */
[----:B------:R0:W-:Y:S04]  /*cfd0*/  STL [R1+0x172c], R11 ;  /* 0x00172c0b01007387 */ /* 0x0001e80000100800 */
[----:B------:R-:W5:Y:S01]  /*cfe0*/  LDL.LU R37, [R1+0xe4] ;  /* 0x0000e40001257983 */ /* 0x000f620000300800 */
[----:B0-----:R-:W-:Y:S02]  /*cff0*/  LEA.HI.X.SX32 R11, R31, R3, 0x1, P4 ;  /* 0x000000031f0b7211 */ /* 0x001fe400020f0eff */
[----:B--2---:R-:W-:-:S05]  /*d000*/  IADD3 R12, P5, PT, R10, R26, RZ ;  /* 0x0000001a0a0c7210 */ /* 0x004fca0007fbe0ff */
[----:B------:R3:W-:Y:S04]  /*d010*/  STL [R1+0x1730], R12 ;  /* 0x0017300c01007387 */ /* 0x0007e80000100800 */
[----:B------:R0:W-:Y:S04]  /*d020*/  STL [R1+0x1724], R11 ;  /* 0x0017240b01007387 */ /* 0x0001e80000100800 */
[----:B------:R-:W2:Y:S01]  /*d030*/  LDL.LU R15, [R1+0xec] ;  /* 0x0000ec00010f7983 */ /* 0x000ea20000300800 */
[----:B---3--:R-:W-:Y:S02]  /*d040*/  IADD3 R12, P4, PT, R9, R26, RZ ;  /* 0x0000001a090c7210 */ /* 0x008fe40007f9e0ff */
[----:B0-----:R-:W-:-:S03]  /*d050*/  LEA.HI.X.SX32 R11, R32, R3, 0x1, P3 ;  /* 0x00000003200b7211 */ /* 0x001fc600018f0eff */
[----:B------:R4:W-:Y:S04]  /*d060*/  STL [R1+0x1728], R12 ;  /* 0x0017280c01007387 */ /* 0x0009e80000100800 */
[----:B------:R0:W-:Y:S04]  /*d070*/  STL [R1+0x171c], R11 ;  /* 0x00171c0b01007387 */ /* 0x0001e80000100800 */
[----:B------:R-:W3:Y:S01]  /*d080*/  LDL.LU R14, [R1+0x100] ;  /* 0x00010000010e7983 */ /* 0x000ee20000300800 */
[----:B----4-:R-:W-:Y:S02]  /*d090*/  IADD3 R12, P3, PT, R8, R26, RZ ;  /* 0x0000001a080c7210 */ /* 0x010fe40007f7e0ff */
[----:B0-----:R-:W-:-:S03]  /*d0a0*/  LEA.HI.X.SX32 R11, R33, R3, 0x1, P2 ;  /* 0x00000003210b7211 */ /* 0x001fc600010f0eff */
[----:B------:R5:W-:Y:S04]  /*d0b0*/  STL [R1+0x1720], R12 ;  /* 0x0017200c01007387 */ /* 0x000be80000100800 */
[----:B------:R0:W-:Y:S04]  /*d0c0*/  STL [R1+0x1714], R11 ;  /* 0x0017140b01007387 */ /* 0x0001e80000100800 */
[----:B------:R-:W4:Y:S01]  /*d0d0*/  LDL.LU R13, [R1+0x108] ;  /* 0x00010800010d7983 */ /* 0x000f220000300800 */
[----:B-----5:R-:W-:Y:S02]  /*d0e0*/  IADD3 R12, P2, PT, R7, R26, RZ ;  /* 0x0000001a070c7210 */ /* 0x020fe40007f5e0ff */
[----:B0-----:R-:W-:-:S03]  /*d0f0*/  LEA.HI.X.SX32 R11, R34, R3, 0x1, P1 ;  /* 0x00000003220b7211 */ /* 0x001fc600008f0eff */
[----:B------:R0:W-:Y:S04]  /*d100*/  STL [R1+0x1718], R12 ;  /* 0x0017180c01007387 */ /* 0x0001e80000100800 */
[----:B------:R1:W-:Y:S04]  /*d110*/  STL [R1+0x170c], R11 ;  /* 0x00170c0b01007387 */ /* 0x0003e80000100800 */
[----:B0-----:R-:W5:Y:S01]  /*d120*/  LDL.LU R12, [R1+0x110] ;  /* 0x00011000010c7983 */ /* 0x001f620000300800 */
[----:B------:R-:W-:Y:S02]  /*d130*/  IADD3 R18, P1, PT, R6, R26, RZ ;  /* 0x0000001a06127210 */ /* 0x000fe40007f3e0ff */
[----:B-1----:R-:W-:-:S03]  /*d140*/  LEA.HI.X.SX32 R11, R35, R3, 0x1, P6 ;  /* 0x00000003230b7211 */ /* 0x002fc600030f0eff */
[----:B------:R0:W-:Y:S01]  /*d150*/  STL [R1+0x1710], R18 ;  /* 0x0017101201007387 */ /* 0x0001e20000100800 */
[----:B------:R-:W-:-:S03]  /*d160*/  LEA.HI.X.SX32 R10, R10, R3, 0x1, P5 ;  /* 0x000000030a0a7211 */ /* 0x000fc600028f0eff */
[----:B------:R1:W-:Y:S01]  /*d170*/  STL [R1+0x1528], R11 ;  /* 0x0015280b01007387 */ /* 0x0003e20000100800 */
[----:B0-----:R-:W-:-:S03]  /*d180*/  IADD3 R18, P6, PT, R5, R26, RZ ;  /* 0x0000001a05127210 */ /* 0x001fc60007fde0ff */
[----:B-1----:R-:W5:Y:S01]  /*d190*/  LDL.LU R11, [R1+0x118] ;  /* 0x00011800010b7983 */ /* 0x002f620000300800 */
[----:B------:R-:W-:-:S03]  /*d1a0*/  LEA.HI.X.SX32 R9, R9, R3, 0x1, P4 ;  /* 0x0000000309097211 */ /* 0x000fc600020f0eff */
[----:B------:R0:W-:Y:S04]  /*d1b0*/  STL [R1+0x1544], R18 ;  /* 0x0015441201007387 */ /* 0x0001e80000100800 */
[----:B------:R1:W-:Y:S01]  /*d1c0*/  STL [R1+0x152c], R10 ;  /* 0x00152c0a01007387 */ /* 0x0003e20000100800 */
[----:B0-----:R-:W-:-:S03]  /*d1d0*/  IADD3 R18, P5, PT, R17, R26, RZ ;  /* 0x0000001a11127210 */ /* 0x001fc60007fbe0ff */
[----:B-1----:R-:W5:Y:S04]  /*d1e0*/  LDL.LU R10, [R1+0x128] ;  /* 0x00012800010a7983 */ /* 0x002f680000300800 */
[----:B------:R0:W-:Y:S01]  /*d1f0*/  STL [R1+0x154c], R18 ;  /* 0x00154c1201007387 */ /* 0x0001e20000100800 */
[----:B------:R-:W-:-:S03]  /*d200*/  LEA.HI.X.SX32 R19, R8, R3, 0x1, P3 ;  /* 0x0000000308137211 */ /* 0x000fc600018f0eff */
[----:B------:R1:W-:Y:S01]  /*d210*/  STL [R1+0x1530], R9 ;  /* 0x0015300901007387 */ /* 0x0003e20000100800 */
[----:B0-----:R-:W-:-:S03]  /*d220*/  IADD3 R18, P4, PT, R4, R26, RZ ;  /* 0x0000001a04127210 */ /* 0x001fc60007f9e0ff */
[----:B-1----:R-:W5:Y:S04]  /*d230*/  LDL.LU R9, [R1+0x138] ;  /* 0x0001380001097983 */ /* 0x002f680000300800 */
[----:B------:R0:W-:Y:S04]  /*d240*/  STL [R1+0x1554], R18 ;  /* 0x0015541201007387 */ /* 0x0001e80000100800 */
[----:B------:R-:W5:Y:S04]  /*d250*/  LDL.LU R8, [R1+0x140] ;  /* 0x0001400001087983 */ /* 0x000f680000300800 */
[----:B------:R1:W-:Y:S01]  /*d260*/  STL [R1+0x1534], R19 ;  /* 0x0015341301007387 */ /* 0x0003e20000100800 */
[----:B0-----:R-:W-:-:S05]  /*d270*/  IADD3 R18, P3, PT, R2, R26, RZ ;  /* 0x0000001a02127210 */ /* 0x001fca0007f7e0ff */
[----:B------:R0:W-:Y:S01]  /*d280*/  STL [R1+0x155c], R18 ;  /* 0x00155c1201007387 */ /* 0x0001e20000100800 */
[----:B-1----:R-:W-:-:S03]  /*d290*/  LEA.HI.X.SX32 R19, R7, R3, 0x1, P2 ;  /* 0x0000000307137211 */ /* 0x002fc600010f0eff */
[----:B------:R-:W5:Y:S01]  /*d2a0*/  LDL.LU R7, [R1+0x148] ;  /* 0x0001480001077983 */ /* 0x000f620000300800 */
[----:B0-----:R-:W-:-:S03]  /*d2b0*/  IADD3 R18, P2, PT, R16, R26, RZ ;  /* 0x0000001a10127210 */ /* 0x001fc60007f5e0ff */
[----:B------:R0:W-:Y:S04]  /*d2c0*/  STL [R1+0x1538], R19 ;  /* 0x0015381301007387 */ /* 0x0001e80000100800 */
[----:B------:R1:W-:Y:S01]  /*d2d0*/  STL [R1+0x1564], R18 ;  /* 0x0015641201007387 */ /* 0x0003e20000100800 */
[----:B0-----:R-:W-:-:S03]  /*d2e0*/  LEA.HI.X.SX32 R19, R6, R3, 0x1, P1 ;  /* 0x0000000306137211 */ /* 0x001fc600008f0eff */
[----:B------:R-:W5:Y:S01]  /*d2f0*/  LDL.LU R6, [R1+0x168] ;  /* 0x0001680001067983 */ /* 0x000f620000300800 */
[----:B-1----:R-:W-:-:S03]  /*d300*/  IADD3 R18, P1, PT, R36, R26, RZ ;  /* 0x0000001a24127210 */ /* 0x002fc60007f3e0ff */
[----:B------:R0:W-:Y:S04]  /*d310*/  STL [R1+0x153c], R19 ;  /* 0x00153c1301007387 */ /* 0x0001e80000100800 */
[----:B------:R1:W-:Y:S01]  /*d320*/  STL [R1+0x156c], R18 ;  /* 0x00156c1201007387 */ /* 0x0003e20000100800 */
[----:B0-----:R-:W-:-:S03]  /*d330*/  LEA.HI.X.SX32 R19, R5, R3, 0x1, P6 ;  /* 0x0000000305137211 */ /* 0x001fc600030f0eff */
[----:B------:R-:W5:Y:S01]  /*d340*/  LDL.LU R5, [R1+0x174] ;  /* 0x0001740001057983 */ /* 0x000f620000300800 */
[----:B-1----:R-:W-:-:S03]  /*d350*/  IADD3 R18, P6, PT, R37, R26, RZ ;  /* 0x0000001a25127210 */ /* 0x002fc60007fde0ff */
[----:B------:R0:W-:Y:S04]  /*d360*/  STL [R1+0x1540], R19 ;  /* 0x0015401301007387 */ /* 0x0001e80000100800 */
[----:B------:R1:W-:Y:S01]  /*d370*/  STL [R1+0x1574], R18 ;  /* 0x0015741201007387 */ /* 0x0003e20000100800 */
[-C--:B0-----:R-:W-:Y:S02]  /*d380*/  LEA.HI.X.SX32 R19, R17, R3.reuse, 0x1, P5 ;  /* 0x0000000311137211 */ /* 0x081fe400028f0eff */
[----:B-1----:R-:W-:-:S03]  /*d390*/  LEA.HI.X.SX32 R18, R4, R3, 0x1, P4 ;  /* 0x0000000304127211 */ /* 0x002fc600020f0eff */
[----:B------:R-:W-:Y:S04]  /*d3a0*/  STL [R1+0x1548], R19 ;  /* 0x0015481301007387 */ /* 0x000fe80000100800 */
[----:B------:R-:W5:Y:S01]  /*d3b0*/  LDL.LU R4, [R1+0x178] ;  /* 0x0001780001047983 */ /* 0x000f620000300800 */
[----:B------:R-:W-:Y:S02]  /*d3c0*/  LEA.HI.X.SX32 R16, R16, R3, 0x1, P2 ;  /* 0x0000000310107211 */ /* 0x000fe400010f0eff */
[----:B--2---:R-:W-:-:S05]  /*d3d0*/  IADD3 R17, P5, PT, R15, R26, RZ ;  /* 0x0000001a0f117210 */ /* 0x004fca0007fbe0ff */
[----:B------:R3:W-:Y:S04]  /*d3e0*/  STL [R1+0x157c], R17 ;  /* 0x00157c1101007387 */ /* 0x0007e80000100800 */
[----:B------:R0:W-:Y:S01]  /*d3f0*/  STL [R1+0x1550], R18 ;  /* 0x0015501201007387 */ /* 0x0001e20000100800 */
[-C--:B---3--:R-:W-:Y:S02]  /*d400*/  IADD3 R17, P4, PT, R14, R26.reuse, RZ ;  /* 0x0000001a0e117210 */ /* 0x088fe40007f9e0ff */
[----:B0-----:R-:W-:Y:S02]  /*d410*/  LEA.HI.X.SX32 R18, R2, R3, 0x1, P3 ;  /* 0x0000000302127211 */ /* 0x001fe400018f0eff */
[----:B------:R-:W2:Y:S04]  /*d420*/  LDL.LU R2, [R1+0x170] ;  /* 0x0001700001027983 */ /* 0x000ea80000300800 */
[----:B------:R4:W-:Y:S04]  /*d430*/  STL [R1+0x1584], R17 ;  /* 0x0015841101007387 */ /* 0x0009e80000100800 */
[----:B------:R0:W-:Y:S01]  /*d440*/  STL [R1+0x1558], R18 ;  /* 0x0015581201007387 */ /* 0x0001e20000100800 */
[----:B----4-:R-:W-:-:S03]  /*d450*/  IADD3 R17, P3, PT, R13, R26, RZ ;  /* 0x0000001a0d117210 */ /* 0x010fc60007f7e0ff */
[----:B0-----:R-:W3:Y:S04]  /*d460*/  LDL.LU R18, [R1+0x16c] ;  /* 0x00016c0001127983 */ /* 0x001ee80000300800 */
[----:B------:R5:W-:Y:S04]  /*d470*/  STL [R1+0x158c], R17 ;  /* 0x00158c1101007387 */ /* 0x000be80000100800 */
[----:B------:R0:W-:Y:S01]  /*d480*/  STL [R1+0x1560], R16 ;  /* 0x0015601001007387 */ /* 0x0001e20000100800 */
[----:B-----5:R-:W-:Y:S02]  /*d490*/  IADD3 R17, P2, PT, R12, R26, RZ ;  /* 0x0000001a0c117210 */ /* 0x020fe40007f5e0ff */
[----:B0-----:R-:W-:-:S02]  /*d4a0*/  LEA.HI.X.SX32 R16, R36, R3, 0x1, P1 ;  /* 0x0000000324107211 */ /* 0x001fc400008f0eff */
[----:B------:R-:W4:Y:S04]  /*d4b0*/  LDL.LU R36, [R1+0x164] ;  /* 0x0001640001247983 */ /* 0x000f280000300800 */
[----:B------:R-:W-:Y:S04]  /*d4c0*/  STL [R1+0x1594], R17 ;  /* 0x0015941101007387 */ /* 0x000fe80000100800 */
[----:B------:R0:W-:Y:S02]  /*d4d0*/  STL [R1+0x1568], R16 ;  /* 0x0015681001007387 */ /* 0x0001e40000100800 */
[----:B0-----:R-:W-:-:S02]  /*d4e0*/  LEA.HI.X.SX32 R16, R37, R3, 0x1, P6 ;  /* 0x0000000325107211 */ /* 0x001fc400030f0eff */
[----:B------:R-:W5:Y:S01]  /*d4f0*/  LDL.LU R37, [R1+0x160] ;  /* 0x0001600001257983 */ /* 0x000f620000300800 */
[----:B------:R-:W-:-:S05]  /*d500*/  IADD3 R17, P1, PT, R11, R26, RZ ;  /* 0x0000001a0b117210 */ /* 0x000fca0007f3e0ff */
[----:B------:R0:W-:Y:S01]  /*d510*/  STL [R1+0x159c], R17 ;  /* 0x00159c1101007387 */ /* 0x0001e20000100800 */
[----:B------:R-:W-:-:S03]  /*d520*/  LEA.HI.X.SX32 R15, R15, R3, 0x1, P5 ;  /* 0x000000030f0f7211 */ /* 0x000fc600028f0eff */
[----:B------:R1:W-:Y:S01]  /*d530*/  STL [R1+0x1570], R16 ;  /* 0x0015701001007387 */ /* 0x0003e20000100800 */
[----:B0-----:R-:W-:-:S05]  /*d540*/  IADD3 R17, P6, PT, R10, R26, RZ ;  /* 0x0000001a0a117210 */ /* 0x001fca0007fde0ff */
[----:B------:R0:W-:Y:S01]  /*d550*/  STL [R1+0x15a4], R17 ;  /* 0x0015a41101007387 */ /* 0x0001e20000100800 */
[----:B-1----:R-:W-:-:S03]  /*d560*/  IADD3 R16, P5, PT, R9, R26, RZ ;  /* 0x0000001a09107210 */ /* 0x002fc60007fbe0ff */
[----:B0-----:R-:W5:Y:S04]  /*d570*/  LDL.LU R17, [R1+0x15c] ;  /* 0x00015c0001117983 */ /* 0x001f680000300800 */
[----:B------:R0:W-:Y:S04]  /*d580*/  STL [R1+0x1578], R15 ;  /* 0x0015780f01007387 */ /* 0x0001e80000100800 */
[----:B------:R1:W-:Y:S01]  /*d590*/  STL [R1+0x15ac], R16 ;  /* 0x0015ac1001007387 */ /* 0x0003e20000100800 */
[-C--:B------:R-:W-:Y:S02]  /*d5a0*/  LEA.HI.X.SX32 R13, R13, R3.reuse, 0x1, P3 ;  /* 0x000000030d0d7211 */ /* 0x080fe400018f0eff */
[----:B0-----:R-:W-:-:S02]  /*d5b0*/  LEA.HI.X.SX32 R15, R14, R3, 0x1, P4 ;  /* 0x000000030e0f7211 */ /* 0x001fc400020f0eff */
[-C--:B------:R-:W-:Y:S01]  /*d5c0*/  IADD3 R14, P4, PT, R8, R26.reuse, RZ ;  /* 0x0000001a080e7210 */ /* 0x080fe20007f9e0ff */
[----:B-1----:R-:W5:Y:S04]  /*d5d0*/  LDL.LU R16, [R1+0x158] ;  /* 0x0001580001107983 */ /* 0x002f680000300800 */
[----:B------:R0:W-:Y:S04]  /*d5e0*/  STL [R1+0x1580], R15 ;  /* 0x0015800f01007387 */ /* 0x0001e80000100800 */
[----:B------:R1:W-:Y:S04]  /*d5f0*/  STL [R1+0x15b4], R14 ;  /* 0x0015b40e01007387 */ /* 0x0003e80000100800 */
[----:B0-----:R-:W5:Y:S01]  /*d600*/  LDL.LU R15, [R1+0x154] ;  /* 0x00015400010f7983 */ /* 0x001f620000300800 */
[----:B-1----:R-:W-:-:S03]  /*d610*/  IADD3 R14, P3, PT, R7, R26, RZ ;  /* 0x0000001a070e7210 */ /* 0x002fc60007f7e0ff */
[----:B------:R0:W-:Y:S04]  /*d620*/  STL [R1+0x1588], R13 ;  /* 0x0015880d01007387 */ /* 0x0001e80000100800 */
[----:B------:R1:W-:Y:S01]  /*d630*/  STL [R1+0x15bc], R14 ;  /* 0x0015bc0e01007387 */ /* 0x0003e20000100800 */
[-C--:B------:R-:W-:Y:S02]  /*d640*/  LEA.HI.X.SX32 R11, R11, R3.reuse, 0x1, P1 ;  /* 0x000000030b0b7211 */ /* 0x080fe400008f0eff */
[----:B0-----:R-:W-:Y:S02]  /*d650*/  LEA.HI.X.SX32 R13, R12, R3, 0x1, P2 ;  /* 0x000000030c0d7211 */ /* 0x001fe400010f0eff */
        /* <DEDUP_REMOVED lines=8> */
[-C--:B0-----:R-:W-:Y:S02]  /*d6e0*/  LEA.HI.X.SX32 R11, R10, R3.reuse, 0x1, P6 ;  /* 0x000000030a0b7211 */ /* 0x081fe400030f0eff */
[----:B------:R-:W-:Y:S01]  /*d6f0*/  IADD3 R10, P6, PT, R4, R26, RZ ;  /* 0x0000001a040a7210 */ /* 0x000fe20007fde0ff */
[----:B-1----:R-:W5:Y:S01]  /*d700*/  LDL.LU R12, [R1+0x144] ;  /* 0x00014400010c7983 */ /* 0x002f620000300800 */
[----:B------:R-:W-:-:S03]  /*d710*/  LEA.HI.X.SX32 R9, R9, R3, 0x1, P5 ;  /* 0x0000000309097211 */ /* 0x000fc600028f0eff */
[----:B------:R0:W-:Y:S04]  /*d720*/  STL [R1+0x15a0], R11 ;  /* 0x0015a00b01007387 */ /* 0x0001e80000100800 */
[----:B0-----:R-:W5:Y:S04]  /*d730*/  LDL.LU R11, [R1+0x13c] ;  /* 0x00013c00010b7983 */ /* 0x001f680000300800 */
[----:B------:R0:W-:Y:S04]  /*d740*/  STL [R1+0x15d4], R10 ;  /* 0x0015d40a01007387 */ /* 0x0001e80000100800 */
[----:B------:R1:W-:Y:S04]  /*d750*/  STL [R1+0x15a8], R9 ;  /* 0x0015a80901007387 */ /* 0x0003e80000100800 */
[----:B0-----:R-:W5:Y:S01]  /*d760*/  LDL.LU R10, [R1+0x134] ;  /* 0x00013400010a7983 */ /* 0x001f620000300800 */
[----:B-1----:R-:W-:-:S02]  /*d770*/  LEA.HI.X.SX32 R9, R8, R3, 0x1, P4 ;  /* 0x0000000308097211 */ /* 0x002fc400020f0eff */
[----:B--2---:R-:W-:-:S05]  /*d780*/  IADD3 R19, P5, PT, R2, R26, RZ ;  /* 0x0000001a02137210 */ /* 0x004fca0007fbe0ff */
[----:B------:R-:W-:Y:S04]  /*d790*/  STL [R1+0x15dc], R19 ;  /* 0x0015dc1301007387 */ /* 0x000fe80000100800 */
[----:B------:R0:W-:Y:S01]  /*d7a0*/  STL [R1+0x15b0], R9 ;  /* 0x0015b00901007387 */ /* 0x0001e20000100800 */
[----:B---3--:R-:W-:-:S03]  /*d7b0*/  IADD3 R8, P4, PT, R18, R26, RZ ;  /* 0x0000001a12087210 */ /* 0x008fc60007f9e0ff */
[----:B0-----:R-:W2:Y:S01]  /*d7c0*/  LDL.LU R9, [R1+0x130] ;  /* 0x0001300001097983 */ /* 0x001ea20000300800 */
[----:B------:R-:W-:-:S03]  /*d7d0*/  LEA.HI.X.SX32 R19, R7, R3, 0x1, P3 ;  /* 0x0000000307137211 */ /* 0x000fc600018f0eff */
[----:B------:R0:W-:Y:S04]  /*d7e0*/  STL [R1+0x15e4], R8 ;  /* 0x0015e40801007387 */ /* 0x0001e80000100800 */
[----:B0-----:R-:W3:Y:S01]  /*d7f0*/  LDL.LU R8, [R1+0x12c] ;  /* 0x00012c0001087983 */ /* 0x001ee20000300800 */
[----:B----4-:R-:W-:-:S03]  /*d800*/  IADD3 R7, P3, PT, R36, R26, RZ ;  /* 0x0000001a24077210 */ /* 0x010fc60007f7e0ff */
[----:B------:R0:W-:Y:S04]  /*d810*/  STL [R1+0x15b8], R19 ;  /* 0x0015b81301007387 */ /* 0x0001e80000100800 */
[----:B------:R1:W-:Y:S01]  /*d820*/  STL [R1+0x15ec], R7 ;  /* 0x0015ec0701007387 */ /* 0x0003e20000100800 */
[----:B0-----:R-:W-:-:S03]  /*d830*/  LEA.HI.X.SX32 R19, R6, R3, 0x1, P2 ;  /* 0x0000000306137211 */ /* 0x001fc600010f0eff */
[----:B-1----:R-:W4:Y:S01]  /*d840*/  LDL.LU R7, [R1+0x124] ;  /* 0x0001240001077983 */ /* 0x002f220000300800 */
[----:B-----5:R-:W-:-:S03]  /*d850*/  IADD3 R6, P2, PT, R37, R26, RZ ;  /* 0x0000001a25067210 */ /* 0x020fc60007f5e0ff */
[----:B------:R-:W-:Y:S04]  /*d860*/  STL [R1+0x15c0], R19 ;  /* 0x0015c01301007387 */ /* 0x000fe80000100800 */
[----:B------:R0:W-:Y:S04]  /*d870*/  STL [R1+0x15f4], R6 ;  /* 0x0015f40601007387 */ /* 0x0001e80000100800 */
[----:B0-----:R-:W5:Y:S01]  /*d880*/  LDL.LU R6, [R1+0x120] ;  /* 0x0001200001067983 */ /* 0x001f620000300800 */
[-C--:B------:R-:W-:Y:S02]  /*d890*/  LEA.HI.X.SX32 R5, R5, R3.reuse, 0x1, P1 ;  /* 0x0000000305057211 */ /* 0x080fe400008f0eff */
[----:B------:R-:W-:-:S03]  /*d8a0*/  LEA.HI.X.SX32 R4, R4, R3, 0x1, P6 ;  /* 0x0000000304047211 */ /* 0x000fc600030f0eff */
[----:B------:R0:W-:Y:S01]  /*d8b0*/  STL [R1+0x15c8], R5 ;  /* 0x0015c80501007387 */ /* 0x0001e20000100800 */
[----:B------:R-:W-:-:S03]  /*d8c0*/  IADD3 R19, P1, PT, R17, R26, RZ ;  /* 0x0000001a11137210 */ /* 0x000fc60007f3e0ff */
[----:B0-----:R-:W5:Y:S04]  /*d8d0*/  LDL.LU R5, [R1+0x11c] ;  /* 0x00011c0001057983 */ /* 0x001f680000300800 */
[----:B------:R0:W-:Y:S01]  /*d8e0*/  STL [R1+0x15fc], R19 ;  /* 0x0015fc1301007387 */ /* 0x0001e20000100800 */
[----:B------:R-:W-:-:S03]  /*d8f0*/  LEA.HI.X.SX32 R2, R2, R3, 0x1, P5 ;  /* 0x0000000302027211 */ /* 0x000fc600028f0eff */
[----:B------:R1:W-:Y:S01]  /*d900*/  STL [R1+0x15d0], R4 ;  /* 0x0015d00401007387 */ /* 0x0003e20000100800 */
[----:B0-----:R-:W-:-:S03]  /*d910*/  IADD3 R19, P6, PT, R16, R26, RZ ;  /* 0x0000001a10137210 */ /* 0x001fc60007fde0ff */
[----:B-1----:R-:W5:Y:S04]  /*d920*/  LDL.LU R4, [R1+0x114] ;  /* 0x0001140001047983 */ /* 0x002f680000300800 */
[----:B------:R0:W-:Y:S01]  /*d930*/  STL [R1+0x1604], R19 ;  /* 0x0016041301007387 */ /* 0x0001e20000100800 */
[----:B------:R-:W-:-:S03]  /*d940*/  LEA.HI.X.SX32 R20, R18, R3, 0x1, P4 ;  /* 0x0000000312147211 */ /* 0x000fc600020f0eff */
[----:B------:R1:W-:Y:S01]  /*d950*/  STL [R1+0x15d8], R2 ;  /* 0x0015d80201007387 */ /* 0x0003e20000100800 */
[----:B0-----:R-:W-:-:S03]  /*d960*/  IADD3 R19, P5, PT, R15, R26, RZ ;  /* 0x0000001a0f137210 */ /* 0x001fc60007fbe0ff */
[----:B-1----:R-:W5:Y:S01]  /*d970*/  LDL.LU R2, [R1+0x10c] ;  /* 0x00010c0001027983 */ /* 0x002f620000300800 */
[----:B------:R-:W-:-:S03]  /*d980*/  LEA.HI.X.SX32 R18, R36, R3, 0x1, P3 ;  /* 0x0000000324127211 */ /* 0x000fc600018f0eff */
[----:B------:R0:W-:Y:S04]  /*d990*/  STL [R1+0x160c], R19 ;  /* 0x00160c1301007387 */ /* 0x0001e80000100800 */
[----:B------:R1:W-:Y:S04]  /*d9a0*/  STL [R1+0x15e0], R20 ;  /* 0x0015e01401007387 */ /* 0x0003e80000100800 */
[----:B------:R-:W5:Y:S01]  /*d9b0*/  LDL.LU R36, [R1+0x104] ;  /* 0x0001040001247983 */ /* 0x000f620000300800 */
[----:B0-----:R-:W-:-:S05]  /*d9c0*/  IADD3 R19, P4, PT, R14, R26, RZ ;  /* 0x0000001a0e137210 */ /* 0x001fca0007f9e0ff */
[----:B------:R-:W-:Y:S04]  /*d9d0*/  STL [R1+0x1614], R19 ;  /* 0x0016141301007387 */ /* 0x000fe80000100800 */
[----:B------:R0:W-:Y:S01]  /*d9e0*/  STL [R1+0x15e8], R18 ;  /* 0x0015e81201007387 */ /* 0x0001e20000100800 */
[----:B-1----:R-:W-:Y:S02]  /*d9f0*/  IADD3 R20, P3, PT, R13, R26, RZ ;  /* 0x0000001a0d147210 */ /* 0x002fe40007f7e0ff */
[----:B0-----:R-:W-:-:S03]  /*da00*/  LEA.HI.X.SX32 R18, R37, R3, 0x1, P2 ;  /* 0x0000000325127211 */ /* 0x001fc600010f0eff */
[----:B------:R-:W-:Y:S04]  /*da10*/  STL [R1+0x161c], R20 ;  /* 0x00161c1401007387 */ /* 0x000fe80000100800 */
[----:B------:R-:W5:Y:S04]  /*da20*/  LDL.LU R37, [R1+0xfc] ;  /* 0x0000fc0001257983 */ /* 0x000f680000300800 */
[----:B------:R0:W-:Y:S01]  /*da30*/  STL [R1+0x15f0], R18 ;  /* 0x0015f01201007387 */ /* 0x0001e20000100800 */
[----:B------:R-:W-:Y:S02]  /*da40*/  IADD3 R19, P2, PT, R12, R26, RZ ;  /* 0x0000001a0c137210 */ /* 0x000fe40007f5e0ff */
[----:B0-----:R-:W-:-:S03]  /*da50*/  LEA.HI.X.SX32 R18, R17, R3, 0x1, P1 ;  /* 0x0000000311127211 */ /* 0x001fc600008f0eff */
[----:B------:R-:W-:Y:S01]  /*da60*/  STL [R1+0x1624], R19 ;  /* 0x0016241301007387 */ /* 0x000fe20000100800 */
[----:B------:R-:W-:-:S03]  /*da70*/  LEA.HI.X.SX32 R16, R16, R3, 0x1, P6 ;  /* 0x0000000310107211 */ /* 0x000fc600030f0eff */
[----:B------:R-:W-:Y:S01]  /*da80*/  STL [R1+0x15f8], R18 ;  /* 0x0015f81201007387 */ /* 0x000fe20000100800 */
[----:B------:R-:W-:-:S03]  /*da90*/  IADD3 R17, P1, PT, R11, R26, RZ ;  /* 0x0000001a0b117210 */ /* 0x000fc60007f3e0ff */
[----:B------:R-:W5:Y:S01]  /*daa0*/  LDL.LU R21, [R1+0xf8] ;  /* 0x0000f80001157983 */ /* 0x000f620000300800 */
[----:B------:R-:W-:-:S03]  /*dab0*/  LEA.HI.X.SX32 R15, R15, R3, 0x1, P5 ;  /* 0x000000030f0f7211 */ /* 0x000fc600028f0eff */
[----:B------:R0:W-:Y:S04]  /*dac0*/  STL [R1+0x162c], R17 ;  /* 0x00162c1101007387 */ /* 0x0001e80000100800 */
[----:B------:R-:W-:Y:S01]  /*dad0*/  STL [R1+0x1600], R16 ;  /* 0x0016001001007387 */ /* 0x000fe20000100800 */
[----:B0-----:R-:W-:-:S05]  /*dae0*/  IADD3 R17, P6, PT, R10, R26, RZ ;  /* 0x0000001a0a117210 */ /* 0x001fca0007fde0ff */
[----:B------:R-:W-:Y:S04]  /*daf0*/  STL [R1+0x1634], R17 ;  /* 0x0016341101007387 */ /* 0x000fe80000100800 */
[----:B------:R-:W5:Y:S04]  /*db00*/  LDL.LU R20, [R1+0xf4] ;  /* 0x0000f40001147983 */ /* 0x000f680000300800 */
[----:B------:R0:W-:Y:S01]  /*db10*/  STL [R1+0x1608], R15 ;  /* 0x0016080f01007387 */ /* 0x0001e20000100800 */
[-C--:B------:R-:W-:Y:S02]  /*db20*/  LEA.HI.X.SX32 R13, R13, R3.reuse, 0x1, P3 ;  /* 0x000000030d0d7211 */ /* 0x080fe400018f0eff */
[----:B0-----:R-:W-:-:S02]  /*db30*/  LEA.HI.X.SX32 R15, R14, R3, 0x1, P4 ;  /* 0x000000030e0f7211 */ /* 0x001fc400020f0eff */
[----:B------:R-:W-:Y:S02]  /*db40*/  LEA.HI.X.SX32 R12, R12, R3, 0x1, P2 ;  /* 0x000000030c0c7211 */ /* 0x000fe400010f0eff */
[----:B--2---:R-:W-:-:S05]  /*db50*/  IADD3 R16, P5, PT, R9, R26, RZ ;  /* 0x0000001a09107210 */ /* 0x004fca0007fbe0ff */
[----:B------:R-:W-:Y:S04]  /*db60*/  STL [R1+0x163c], R16 ;  /* 0x00163c1001007387 */ /* 0x000fe80000100800 */
[----:B------:R-:W-:Y:S04]  /*db70*/  STL [R1+0x1610], R15 ;  /* 0x0016100f01007387 */ /* 0x000fe80000100800 */
[----:B------:R-:W2:Y:S01]  /*db80*/  LDL.LU R19, [R1+0xf0] ;  /* 0x0000f00001137983 */ /* 0x000ea20000300800 */
[----:B---3--:R-:W-:-:S05]  /*db90*/  IADD3 R14, P4, PT, R8, R26, RZ ;  /* 0x0000001a080e7210 */ /* 0x008fca0007f9e0ff */
[----:B------:R4:W-:Y:S04]  /*dba0*/  STL [R1+0x1644], R14 ;  /* 0x0016440e01007387 */ /* 0x0009e80000100800 */
[----:B------:R5:W-:Y:S01]  /*dbb0*/  STL [R1+0x1618], R13 ;  /* 0x0016180d01007387 */ /* 0x000be20000100800 */
[----:B----4-:R-:W-:-:S05]  /*dbc0*/  IADD3 R14, P3, PT, R7, R26, RZ ;  /* 0x0000001a070e7210 */ /* 0x010fca0007f7e0ff */
[----:B------:R-:W-:Y:S04]  /*dbd0*/  STL [R1+0x164c], R14 ;  /* 0x00164c0e01007387 */ /* 0x000fe80000100800 */
[----:B------:R-:W3:Y:S04]  /*dbe0*/  LDL.LU R18, [R1+0xe8] ;  /* 0x0000e80001127983 */ /* 0x000ee80000300800 */
[----:B------:R0:W-:Y:S01]  /*dbf0*/  STL [R1+0x1620], R12 ;  /* 0x0016200c01007387 */ /* 0x0001e20000100800 */
[----:B-----5:R-:W-:Y:S02]  /*dc00*/  IADD3 R13, P2, PT, R6, R26, RZ ;  /* 0x0000001a060d7210 */ /* 0x020fe40007f5e0ff */
[----:B0-----:R-:W-:-:S03]  /*dc10*/  LEA.HI.X.SX32 R12, R11, R3, 0x1, P1 ;  /* 0x000000030b0c7211 */ /* 0x001fc600008f0eff */
[----:B------:R-:W-:Y:S04]  /*dc20*/  STL [R1+0x1654], R13 ;  /* 0x0016540d01007387 */ /* 0x000fe80000100800 */
[----:B------:R-:W-:Y:S04]  /*dc30*/  STL [R1+0x1628], R12 ;  /* 0x0016280c01007387 */ /* 0x000fe80000100800 */
[----:B------:R-:W4:Y:S01]  /*dc40*/  LDL.LU R17, [R1+0xe0] ;  /* 0x0000e00001117983 */ /* 0x000f220000300800 */
[----:B------:R-:W-:Y:S02]  /*dc50*/  LEA.HI.X.SX32 R10, R10, R3, 0x1, P6 ;  /* 0x000000030a0a7211 */ /* 0x000fe400030f0eff */
[----:B------:R-:W-:-:S05]  /*dc60*/  IADD3 R11, P1, PT, R5, R26, RZ ;  /* 0x0000001a050b7210 */ /* 0x000fca0007f3e0ff */
[----:B------:R0:W-:Y:S04]  /*dc70*/  STL [R1+0x165c], R11 ;  /* 0x00165c0b01007387 */ /* 0x0001e80000100800 */
[----:B------:R1:W-:Y:S01]  /*dc80*/  STL [R1+0x1630], R10 ;  /* 0x0016300a01007387 */ /* 0x0003e20000100800 */
[-C--:B------:R-:W-:Y:S02]  /*dc90*/  LEA.HI.X.SX32 R8, R8, R3.reuse, 0x1, P4 ;  /* 0x0000000308087211 */ /* 0x080fe400020f0eff */
[----:B0-----:R-:W-:Y:S02]  /*dca0*/  IADD3 R11, P6, PT, R4, R26, RZ ;  /* 0x0000001a040b7210 */ /* 0x001fe40007fde0ff */
[----:B-1----:R-:W-:-:S03]  /*dcb0*/  LEA.HI.X.SX32 R10, R9, R3, 0x1, P5 ;  /* 0x00000003090a7211 */ /* 0x002fc600028f0eff */
[----:B------:R-:W-:Y:S04]  /*dcc0*/  STL [R1+0x1664], R11 ;  /* 0x0016640b01007387 */ /* 0x000fe80000100800 */
[----:B------:R-:W5:Y:S04]  /*dcd0*/  LDL.LU R16, [R1+0xdc] ;  /* 0x0000dc0001107983 */ /* 0x000f680000300800 */
[----:B------:R-:W-:Y:S01]  /*dce0*/  STL [R1+0x1638], R10 ;  /* 0x0016380a01007387 */ /* 0x000fe20000100800 */
[----:B------:R-:W-:-:S05]  /*dcf0*/  IADD3 R9, P5, PT, R2, R26, RZ ;  /* 0x0000001a02097210 */ /* 0x000fca0007fbe0ff */
[----:B------:R0:W-:Y:S04]  /*dd00*/  STL [R1+0x166c], R9 ;  /* 0x00166c0901007387 */ /* 0x0001e80000100800 */
[----:B------:R-:W5:Y:S04]  /*dd10*/  LDL.LU R15, [R1+0xd8] ;  /* 0x0000d800010f7983 */ /* 0x000f680000300800 */
[----:B------:R1:W-:Y:S01]  /*dd20*/  STL [R1+0x1640], R8 ;  /* 0x0016400801007387 */ /* 0x0003e20000100800 */
[----:B0-----:R-:W-:-:S03]  /*dd30*/  IADD3 R9, P4, PT, R36, R26, RZ ;  /* 0x0000001a24097210 */ /* 0x001fc60007f9e0ff */
[----:B------:R-:W5:Y:S01]  /*dd40*/  LDL.LU R14, [R1+0xd4] ;  /* 0x0000d400010e7983 */ /* 0x000f620000300800 */
[-C--:B------:R-:W-:Y:S02]  /*dd50*/  LEA.HI.X.SX32 R6, R6, R3.reuse, 0x1, P2 ;  /* 0x0000000306067211 */ /* 0x080fe400010f0eff */
[----:B-1----:R-:W-:Y:S01]  /*dd60*/  LEA.HI.X.SX32 R8, R7, R3, 0x1, P3 ;  /* 0x0000000307087211 */ /* 0x002fe200018f0eff */
[----:B------:R-:W-:Y:S04]  /*dd70*/  STL [R1+0x1674], R9 ;  /* 0x0016740901007387 */ /* 0x000fe80000100800 */
[----:B------:R-:W5:Y:S04]  /*dd80*/  LDL.LU R13, [R1+0xcc] ;  /* 0x0000cc00010d7983 */ /* 0x000f680000300800 */
[----:B------:R-:W-:Y:S04]  /*dd90*/  STL [R1+0x1648], R8 ;  /* 0x0016480801007387 */ /* 0x000fe80000100800 */
[----:B------:R-:W5:Y:S01]  /*dda0*/  LDL.LU R12, [R1+0xc4] ;  /* 0x0000c400010c7983 */ /* 0x000f620000300800 */
[----:B------:R-:W-:-:S05]  /*ddb0*/  IADD3 R7, P3, PT, R37, R26, RZ ;  /* 0x0000001a25077210 */ /* 0x000fca0007f7e0ff */
[----:B------:R0:W-:Y:S04]  /*ddc0*/  STL [R1+0x167c], R7 ;  /* 0x00167c0701007387 */ /* 0x0001e80000100800 */
[----:B------:R-:W5:Y:S04]  /*ddd0*/  LDL.LU R11, [R1+0xbc] ;  /* 0x0000bc00010b7983 */ /* 0x000f680000300800 */
[----:B------:R1:W-:Y:S04]  /*dde0*/  STL [R1+0x1650], R6 ;  /* 0x0016500601007387 */ /* 0x0003e80000100800 */
[----:B------:R-:W5:Y:S01]  /*ddf0*/  LDL.LU R10, [R1+0xb8] ;  /* 0x0000b800010a7983 */ /* 0x000f620000300800 */
[----:B0-----:R-:W-:-:S02]  /*de00*/  IADD3 R7, P2, PT, R21, R26, RZ ;  /* 0x0000001a15077210 */ /* 0x001fc40007f5e0ff */
[----:B-1----:R-:W-:-:S03]  /*de10*/  LEA.HI.X.SX32 R6, R5, R3, 0x1, P1 ;  /* 0x0000000305067211 */ /* 0x002fc600008f0eff */
[----:B------:R0:W-:Y:S01]  /*de20*/  STL [R1+0x1684], R7 ;  /* 0x0016840701007387 */ /* 0x0001e20000100800 */
[----:B------:R-:W-:-:S03]  /*de30*/  LEA.HI.X.SX32 R4, R4, R3, 0x1, P6 ;  /* 0x0000000304047211 */ /* 0x000fc600030f0eff */
[----:B------:R-:W5:Y:S04]  /*de40*/  LDL.LU R9, [R1+0xb4] ;  /* 0x0000b40001097983 */ /* 0x000f680000300800 */
[----:B------:R1:W-:Y:S04]  /*de50*/  STL [R1+0x1658], R6 ;  /* 0x0016580601007387 */ /* 0x0003e80000100800 */
[----:B------:R-:W5:Y:S01]  /*de60*/  LDL.LU R8, [R1+0xb0] ;  /* 0x0000b00001087983 */ /* 0x000f620000300800 */
[----:B------:R-:W-:-:S05]  /*de70*/  IADD3 R5, P1, PT, R20, R26, RZ ;  /* 0x0000001a14057210 */ /* 0x000fca0007f3e0ff */
[----:B------:R-:W-:Y:S04]  /*de80*/  STL [R1+0x168c], R5 ;  /* 0x00168c0501007387 */ /* 0x000fe80000100800 */
[----:B0-----:R-:W5:Y:S04]  /*de90*/  LDL.LU R7, [R1+0xac] ;  /* 0x0000ac0001077983 */ /* 0x001f680000300800 */
[----:B------:R0:W-:Y:S04]  /*dea0*/  STL [R1+0x1660], R4 ;  /* 0x0016600401007387 */ /* 0x0001e80000100800 */
[----:B-1----:R-:W5:Y:S01]  /*deb0*/  LDL.LU R6, [R1+0xa4] ;  /* 0x0000a40001067983 */ /* 0x002f620000300800 */
[----:B------:R-:W-:-:S02]  /*dec0*/  LEA.HI.X.SX32 R22, R36, R3, 0x1, P4 ;  /* 0x0000000324167211 */ /* 0x000fc400020f0eff */
[----:B0-----:R-:W-:Y:S02]  /*ded0*/  LEA.HI.X.SX32 R4, R2, R3, 0x1, P5 ;  /* 0x0000000302047211 */ /* 0x001fe400028f0eff */
[----:B--2---:R-:W-:-:S05]  /*dee0*/  IADD3 R5, P6, PT, R19, R26, RZ ;  /* 0x0000001a13057210 */ /* 0x004fca0007fde0ff */
[----:B------:R0:W-:Y:S04]  /*def0*/  STL [R1+0x1694], R5 ;  /* 0x0016940501007387 */ /* 0x0001e80000100800 */
[----:B0-----:R-:W2:Y:S04]  /*df00*/  LDL.LU R5, [R1+0x9c] ;  /* 0x00009c0001057983 */ /* 0x001ea80000300800 */
[----:B------:R0:W-:Y:S04]  /*df10*/  STL [R1+0x1668], R4 ;  /* 0x0016680401007387 */ /* 0x0001e80000100800 */
[----:B0-----:R-:W2:Y:S01]  /*df20*/  LDL.LU R4, [R1+0x98] ;  /* 0x0000980001047983 */ /* 0x001ea20000300800 */
[----:B---3--:R-:W-:-:S05]  /*df30*/  IADD3 R2, P5, PT, R18, R26, RZ ;  /* 0x0000001a12027210 */ /* 0x008fca0007fbe0ff */
[----:B------:R0:W-:Y:S04]  /*df40*/  STL [R1+0x169c], R2 ;  /* 0x00169c0201007387 */ /* 0x0001e80000100800 */
[----:B0-----:R-:W3:Y:S04]  /*df50*/  LDL.LU R2, [R1+0x94] ;  /* 0x0000940001027983 */ /* 0x001ee80000300800 */
[----:B------:R0:W-:Y:S04]  /*df60*/  STL [R1+0x1670], R22 ;  /* 0x0016701601007387 */ /* 0x0001e80000100800 */
[----:B------:R-:W3:Y:S01]  /*df70*/  LDL.LU R36, [R1+0x8c] ;  /* 0x00008c0001247983 */ /* 0x000ee20000300800 */
[----:B----4-:R-:W-:-:S02]  /*df80*/  IADD3 R23, P4, PT, R17, R26, RZ ;  /* 0x0000001a11177210 */ /* 0x010fc40007f9e0ff */
[----:B0-----:R-:W-:-:S03]  /*df90*/  LEA.HI.X.SX32 R22, R37, R3, 0x1, P3 ;  /* 0x0000000325167211 */ /* 0x001fc600018f0eff */
[----:B------:R0:W-:Y:S04]  /*dfa0*/  STL [R1+0x16a4], R23 ;  /* 0x0016a41701007387 */ /* 0x0001e80000100800 */
[----:B------:R-:W4:Y:S04]  /*dfb0*/  LDL.LU R37, [R1+0x78] ;  /* 0x0000780001257983 */ /* 0x000f280000300800 */
[----:B------:R1:W-:Y:S01]  /*dfc0*/  STL [R1+0x1678], R22 ;  /* 0x0016781601007387 */ /* 0x0003e20000100800 */
[-C--:B0-----:R-:W-:Y:S02]  /*dfd0*/  LEA.HI.X.SX32 R23, R21, R3.reuse, 0x1, P2 ;  /* 0x0000000315177211 */ /* 0x081fe400010f0eff */
[----:B------:R-:W-:-:S02]  /*dfe0*/  LEA.HI.X.SX32 R21, R20, R3, 0x1, P1 ;  /* 0x0000000314157211 */ /* 0x000fc400008f0eff */
[----:B------:R-:W-:Y:S02]  /*dff0*/  LEA.HI.X.SX32 R19, R19, R3, 0x1, P6 ;  /* 0x0000000313137211 */ /* 0x000fe400030f0eff */
[----:B-----5:R-:W-:-:S05]  /*e000*/  IADD3 R24, P3, PT, R16, R26, RZ ;  /* 0x0000001a10187210 */ /* 0x020fca0007f7e0ff */
[----:B------:R-:W-:Y:S04]  /*e010*/  STL [R1+0x16ac], R24 ;  /* 0x0016ac1801007387 */ /* 0x000fe80000100800 */
[----:B------:R-:W-:Y:S01]  /*e020*/  STL [R1+0x1680], R23 ;  /* 0x0016801701007387 */ /* 0x000fe20000100800 */
[----:B-1----:R-:W-:-:S05]  /*e030*/  IADD3 R22, P2, PT, R15, R26, RZ ;  /* 0x0000001a0f167210 */ /* 0x002fca0007f5e0ff */
[----:B------:R-:W-:Y:S01]  /*e040*/  STL [R1+0x16b4], R22 ;  /* 0x0016b41601007387 */ /* 0x000fe20000100800 */
[----:B------:R-:W-:-:S03]  /*e050*/  IADD3 R20, P1, PT, R14, R26, RZ ;  /* 0x0000001a0e147210 */ /* 0x000fc60007f3e0ff */
[----:B------:R0:W-:Y:S04]  /*e060*/  STL [R1+0x1688], R21 ;  /* 0x0016881501007387 */ /* 0x0001e80000100800 */
[----:B------:R1:W-:Y:S04]  /*e070*/  STL [R1+0x16bc], R20 ;  /* 0x0016bc1401007387 */ /* 0x0003e80000100800 */
[----:B------:R5:W-:Y:S01]  /*e080*/  STL [R1+0x1690], R19 ;  /* 0x0016901301007387 */ /* 0x000be20000100800 */
[----:B0-----:R-:W-:Y:S02]  /*e090*/  IADD3 R21, P6, PT, R13, R26, RZ ;  /* 0x0000001a0d157210 */ /* 0x001fe40007fde0ff */
[----:B-1----:R-:W-:-:S02]  /*e0a0*/  LEA.HI.X.SX32 R20, R18, R3, 0x1, P5 ;  /* 0x0000000312147211 */ /* 0x002fc400028f0eff */
[-C--:B------:R-:W-:Y:S02]  /*e0b0*/  LEA.HI.X.SX32 R18, R17, R3.reuse, 0x1, P4 ;  /* 0x0000000311127211 */ /* 0x080fe400020f0eff */
[----:B-----5:R-:W-:Y:S01]  /*e0c0*/  IADD3 R19, P5, PT, R12, R26, RZ ;  /* 0x0000001a0c137210 */ /* 0x020fe20007fbe0ff */
[----:B------:R-:W-:Y:S01]  /*e0d0*/  STL [R1+0x16c4], R21 ;  /* 0x0016c41501007387 */ /* 0x000fe20000100800 */
[----:B------:R-:W-:-:S03]  /*e0e0*/  LEA.HI.X.SX32 R16, R16, R3, 0x1, P3 ;  /* 0x0000000310107211 */ /* 0x000fc600018f0eff */
[----:B------:R-:W-:Y:S01]  /*e0f0*/  STL [R1+0x1698], R20 ;  /* 0x0016981401007387 */ /* 0x000fe20000100800 */
[----:B------:R-:W-:-:S03]  /*e100*/  IADD3 R17, P4, PT, R11, R26, RZ ;  /* 0x0000001a0b117210 */ /* 0x000fc60007f9e0ff */
[----:B------:R-:W-:Y:S04]  /*e110*/  STL [R1+0x16cc], R19 ;  /* 0x0016cc1301007387 */ /* 0x000fe80000100800 */
[----:B------:R0:W-:Y:S04]  /*e120*/  STL [R1+0x16a0], R18 ;  /* 0x0016a01201007387 */ /* 0x0001e80000100800 */
[----:B------:R1:W-:Y:S04]  /*e130*/  STL [R1+0x16d4], R17 ;  /* 0x0016d41101007387 */ /* 0x0003e80000100800 */
[----:B------:R5:W-:Y:S01]  /*e140*/  STL [R1+0x16a8], R16 ;  /* 0x0016a81001007387 */ /* 0x000be20000100800 */
[----:B0-----:R-:W-:-:S02]  /*e150*/  IADD3 R18, P3, PT, R10, R26, RZ ;  /* 0x0000001a0a127210 */ /* 0x001fc40007f7e0ff */
[-C--:B-1----:R-:W-:Y:S02]  /*e160*/  LEA.HI.X.SX32 R17, R15, R3.reuse, 0x1, P2 ;  /* 0x000000030f117211 */ /* 0x082fe400010f0eff */
        /* <DEDUP_REMOVED lines=16> */
[----:B------:R-:W-:Y:S04]  /*e270*/  STL [R1+0x16c8], R14 ;  /* 0x0016c80e01007387 */ /* 0x000fe80000100800 */
[----:B------:R-:W-:Y:S04]  /*e280*/  STL [R1+0x16f8], R13 ;  /* 0x0016f80d01007387 */ /* 0x000fe80000100800 */
[----:B------:R0:W-:Y:S01]  /*e290*/  STL [R1+0x16d0], R12 ;  /* 0x0016d00c01007387 */ /* 0x0001e20000100800 */
[----:B------:R-:W-:Y:S02]  /*e2a0*/  LEA.HI.X.SX32 R7, R7, R3, 0x1, P6 ;  /* 0x0000000307077211 */ /* 0x000fe400030f0eff */
[----:B------:R-:W-:-:S02]  /*e2b0*/  LEA.HI.X.SX32 R0, R0, UR9, 0x1, P0 ;  /* 0x0000000900007c11 */ /* 0x000fc400080f0eff */
[----:B--2---:R-:W-:-:S05]  /*e2c0*/  IADD3 R11, P4, PT, R5, R26, RZ ;  /* 0x0000001a050b7210 */ /* 0x004fca0007f9e0ff */
[----:B------:R1:W-:Y:S04]  /*e2d0*/  STL [R1+0x16fc], R11 ;  /* 0x0016fc0b01007387 */ /* 0x0003e80000100800 */
[----:B------:R3:W-:Y:S01]  /*e2e0*/  STL [R1+0x16d8], R10 ;  /* 0x0016d80a01007387 */ /* 0x0007e20000100800 */
[-C--:B0-----:R-:W-:Y:S02]  /*e2f0*/  IADD3 R12, P3, PT, R4, R26.reuse, RZ ;  /* 0x0000001a040c7210 */ /* 0x081fe40007f7e0ff */
[-C--:B-1----:R-:W-:Y:S02]  /*e300*/  LEA.HI.X.SX32 R11, R9, R3.reuse, 0x1, P2 ;  /* 0x00000003090b7211 */ /* 0x082fe400010f0eff */
[----:B------:R-:W-:Y:S01]  /*e310*/  LEA.HI.X.SX32 R9, R8, R3, 0x1, P1 ;  /* 0x0000000308097211 */ /* 0x000fe200008f0eff */
[----:B------:R-:W-:Y:S04]  /*e320*/  STL [R1+0x1700], R12 ;  /* 0x0017000c01007387 */ /* 0x000fe80000100800 */
[----:B------:R-:W-:Y:S01]  /*e330*/  STL [R1+0x16e0], R11 ;  /* 0x0016e00b01007387 */ /* 0x000fe20000100800 */
[----:B---3--:R-:W-:-:S05]  /*e340*/  IADD3 R10, P2, PT, R2, R26, RZ ;  /* 0x0000001a020a7210 */ /* 0x008fca0007f5e0ff */
[----:B------:R-:W-:Y:S01]  /*e350*/  STL [R1+0x1704], R10 ;  /* 0x0017040a01007387 */ /* 0x000fe20000100800 */
[----:B------:R-:W-:-:S03]  /*e360*/  IADD3 R8, P1, PT, R36, R26, RZ ;  /* 0x0000001a24087210 */ /* 0x000fc60007f3e0ff */
[----:B------:R4:W-:Y:S04]  /*e370*/  STL [R1+0x16e8], R9 ;  /* 0x0016e80901007387 */ /* 0x0009e80000100800 */
[----:B------:R0:W-:Y:S04]  /*e380*/  STL [R1+0x1708], R8 ;  /* 0x0017080801007387 */ /* 0x0001e80000100800 */
[----:B------:R1:W-:Y:S01]  /*e390*/  STL [R1+0x16f0], R7 ;  /* 0x0016f00701007387 */ /* 0x0003e20000100800 */
[----:B----4-:R-:W-:Y:S02]  /*e3a0*/  IADD3 R9, P6, PT, R37, R26, RZ ;  /* 0x0000001a25097210 */ /* 0x010fe40007fde0ff */
[----:B0-----:R-:W-:-:S02]  /*e3b0*/  LEA.HI.X.SX32 R8, R6, R3, 0x1, P5 ;  /* 0x0000000306087211 */ /* 0x001fc400028f0eff */
[-C--:B------:R-:W-:Y:S02]  /*e3c0*/  LEA.HI.X.SX32 R6, R4, R3.reuse, 0x1, P3 ;  /* 0x0000000304067211 */ /* 0x080fe400018f0eff */
[-C--:B-1----:R-:W-:Y:S01]  /*e3d0*/  LEA.HI.X.SX32 R7, R5, R3.reuse, 0x1, P4 ;  /* 0x0000000305077211 */ /* 0x082fe200020f0eff */
[----:B------:R-:W-:Y:S01]  /*e3e0*/  STL [R1+0x1524], R9 ;  /* 0x0015240901007387 */ /* 0x000fe20000100800 */
[-C--:B------:R-:W-:Y:S02]  /*e3f0*/  LEA.HI.X.SX32 R5, R2, R3.reuse, 0x1, P2 ;  /* 0x0000000302057211 */ /* 0x080fe400010f0eff */
[-C--:B------:R-:W-:Y:S01]  /*e400*/  LEA.HI.X.SX32 R4, R36, R3.reuse, 0x1, P1 ;  /* 0x0000000324047211 */ /* 0x080fe200008f0eff */
[----:B------:R-:W-:Y:S01]  /*e410*/  STL [R1+0x1510], R8 ;  /* 0x0015100801007387 */ /* 0x000fe20000100800 */
[----:B------:R-:W-:-:S03]  /*e420*/  LEA.HI.X.SX32 R2, R37, R3, 0x1, P6 ;  /* 0x0000000325027211 */ /* 0x000fc600030f0eff */
[----:B------:R-:W-:Y:S04]  /*e430*/  STL [R1+0x1514], R7 ;  /* 0x0015140701007387 */ /* 0x000fe80000100800 */
[----:B------:R-:W-:Y:S04]  /*e440*/  STL [R1+0x1518], R6 ;  /* 0x0015180601007387 */ /* 0x000fe80000100800 */
[----:B------:R-:W-:Y:S04]  /*e450*/  STL [R1+0x151c], R5 ;  /* 0x00151c0501007387 */ /* 0x000fe80000100800 */
[----:B------:R-:W-:Y:S04]  /*e460*/  STL [R1+0x1520], R4 ;  /* 0x0015200401007387 */ /* 0x000fe80000100800 */
[----:B------:R0:W-:Y:S04]  /*e470*/  STL [R1+0x1114], R2 ;  /* 0x0011140201007387 */ /* 0x0001e80000100800 */
[----:B------:R-:W-:Y:S04]  /*e480*/  STL [R1+0xe88], R0 ;  /* 0x000e880001007387 */ /* 0x000fe80000100800 */
[----:B------:R-:W-:Y:S01]  /*e490*/  STL [R1+0xfb0], RZ ;  /* 0x000fb0ff01007387 */ /* 0x000fe20000100800 */
[----:B0-----:R-:W0:Y:S03]  /*e4a0*/  LDC R2, c[0x0][0x3a8] ;  /* 0x0000ea00ff027b82 */ /* 0x001e260000000800 */
[----:B------:R-:W-:Y:S04]  /*e4b0*/  STL [R1+0x7f0], RZ ;  /* 0x0007f0ff01007387 */ /* 0x000fe80000100800 */
        /* <DEDUP_REMOVED lines=457> */
[----:B------:R-:W2:Y:S01]  /*10150*/  LDL R16, [R1+0xe8c] ;  /* 0x000e8c0001107983 */ /* 0x000ea20000100800 */
[----:B------:R-:W1:Y:S01]  /*10160*/  S2R R37, SR_TID.X ;  /* 0x0000000000257919 */ /* 0x000e620000002100 */
[----:B------:R-:W3:Y:S01]  /*10170*/  S2R R36, SR_TID.X ;  /* 0x0000000000247919 */ /* 0x000ee20000002100 */
[----:B0-----:R-:W-:-:S02]  /*10180*/  IMAD R3, R2, 0x7f, RZ ;  /* 0x0000007f02037824 */ /* 0x001fc400078e02ff */
[C---:B------:R-:W-:Y:S02]  /*10190*/  IMAD R4, R2.reuse, 0x7e, RZ ;  /* 0x0000007e02047824 */ /* 0x040fe400078e02ff */
[C---:B------:R-:W-:Y:S02]  /*101a0*/  IMAD R6, R2.reuse, 0x7c, RZ ;  /* 0x0000007c02067824 */ /* 0x040fe400078e02ff */
[----:B------:R-:W-:Y:S01]  /*101b0*/  IMAD R7, R2, 0x7b, RZ ;  /* 0x0000007b02077824 */ /* 0x000fe200078e02ff */
[----:B-1----:R-:W-:-:S04]  /*101c0*/  LOP3.LUT R37, R37, 0x180, RZ, 0xc0, !PT ;  /* 0x0000018025257812 */ /* 0x002fc800078ec0ff */
[----:B------:R-:W-:-:S04]  /*101d0*/  SHF.R.U32.HI R37, RZ, 0x3, R37 ;  /* 0x00000003ff257819 */ /* 0x000fc80000011625 */
[----:B---3--:R-:W-:Y:S01]  /*101e0*/  LOP3.LUT R5, R37, 0x1ff, R36, 0x78, !PT ;  /* 0x000001ff25057812 */ /* 0x008fe200078e7824 */
[C---:B------:R-:W-:Y:S02]  /*101f0*/  IMAD R5, R2.reuse, 0x7d, RZ ;  /* 0x0000007d02057824 */ /* 0x040fe400078e02ff */
[C---:B------:R-:W-:Y:S02]  /*10200*/  IMAD R8, R2.reuse, 0x7a, RZ ;  /* 0x0000007a02087824 */ /* 0x040fe400078e02ff */
[C---:B------:R-:W-:Y:S02]  /*10210*/  IMAD R9, R2.reuse, 0x79, RZ ;  /* 0x0000007902097824 */ /* 0x040fe400078e02ff */
[C---:B------:R-:W-:Y:S02]  /*10220*/  IMAD R11, R2.reuse, 0x77, RZ ;  /* 0x00000077020b7824 */ /* 0x040fe400078e02ff */
[C---:B------:R-:W-:Y:S02]  /*10230*/  IMAD R12, R2.reuse, 0x76, RZ ;  /* 0x00000076020c7824 */ /* 0x040fe400078e02ff */
[----:B------:R-:W-:-:S02]  /*10240*/  IMAD R13, R2, 0x75, RZ ;  /* 0x00000075020d7824 */ /* 0x000fc400078e02ff */
[----:B------:R-:W-:Y:S01]  /*10250*/  IMAD R14, R2, 0x74, RZ ;  /* 0x00000074020e7824 */ /* 0x000fe200078e02ff */
[----:B--2---:R-:W-:-:S05]  /*10260*/  IADD3 R10, P3, PT, R3, R16, RZ ;  /* 0x00000010030a7210 */ /* 0x004fca0007f7e0ff */
[----:B------:R0:W-:Y:S02]  /*10270*/  STL [R1+0x111c], R10 ;  /* 0x00111c0a01007387 */ /* 0x0001e40000100800 */
[----:B0-----:R-:W-:-:S05]  /*10280*/  IADD3 R10, P4, PT, R4, R16, RZ ;  /* 0x00000010040a7210 */ /* 0x001fca0007f9e0ff */
        /* <DEDUP_REMOVED lines=8> */
[----:B------:R0:W-:Y:S01]  /*10310*/  STL [R1+0x1144], R10 ;  /* 0x0011440a01007387 */ /* 0x0001e20000100800 */
[----:B------:R-:W-:Y:S02]  /*10320*/  LEA.HI.X.SX32 R3, R3, R0, 0x1, P3 ;  /* 0x0000000003037211 */ /* 0x000fe400018f0eff */
[----:B0-----:R-:W-:-:S05]  /*10330*/  IADD3 R10, P2, PT, R9, R16, RZ ;  /* 0x00000010090a7210 */ /* 0x001fca0007f5e0ff */
[----:B------:R0:W-:Y:S04]  /*10340*/  STL [R1+0x114c], R10 ;  /* 0x00114c0a01007387 */ /* 0x0001e80000100800 */
[----:B------:R1:W-:Y:S01]  /*10350*/  STL [R1+0x1118], R3 ;  /* 0x0011180301007387 */ /* 0x0003e20000100800 */
[----:B0-----:R-:W-:-:S05]  /*10360*/  IMAD R10, R2, 0x78, RZ ;  /* 0x00000078020a7824 */ /* 0x001fca00078e02ff */
[----:B-1----:R-:W-:-:S05]  /*10370*/  IADD3 R3, P3, PT, R10, R16, RZ ;  /* 0x000000100a037210 */ /* 0x002fca0007f7e0ff */
[----:B------:R0:W-:Y:S02]  /*10380*/  STL [R1+0x1154], R3 ;  /* 0x0011540301007387 */ /* 0x0001e40000100800 */
[----:B0-----:R-:W-:Y:S02]  /*10390*/  LEA.HI.X.SX32 R3, R4, R0, 0x1, P4 ;  /* 0x0000000004037211 */ /* 0x001fe400020f0eff */
[----:B------:R-:W-:-:S03]  /*103a0*/  IADD3 R4, P4, PT, R11, R16, RZ ;  /* 0x000000100b047210 */ /* 0x000fc60007f9e0ff */
[----:B------:R0:W-:Y:S04]  /*103b0*/  STL [R1+0x1120], R3 ;  /* 0x0011200301007387 */ /* 0x0001e80000100800 */
[----:B------:R1:W-:Y:S01]  /*103c0*/  STL [R1+0x115c], R4 ;  /* 0x00115c0401007387 */ /* 0x0003e20000100800 */
[-C--:B0-----:R-:W-:Y:S02]  /*103d0*/  LEA.HI.X.SX32 R3, R5, R0.reuse, 0x1, P5 ;  /* 0x0000000005037211 */ /* 0x081fe400028f0eff */
[----:B------:R-:W-:Y:S02]  /*103e0*/  LEA.HI.X.SX32 R5, R6, R0, 0x1, P6 ;  /* 0x0000000006057211 */ /* 0x000fe400030f0eff */
[-C--:B-1----:R-:W-:Y:S01]  /*103f0*/  IADD3 R4, P5, PT, R12, R16.reuse, RZ ;  /* 0x000000100c047210 */ /* 0x082fe20007fbe0ff */
[----:B------:R0:W-:Y:S04]  /*10400*/  STL [R1+0x1128], R3 ;  /* 0x0011280301007387 */ /* 0x0001e80000100800 */
[----:B------:R1:W-:Y:S01]  /*10410*/  STL [R1+0x1164], R4 ;  /* 0x0011640401007387 */ /* 0x0003e20000100800 */
[----:B0-----:R-:W-:-:S03]  /*10420*/  IADD3 R3, P6, PT, R13, R16, RZ ;  /* 0x000000100d037210 */ /* 0x001fc60007fde0ff */
[----:B------:R0:W-:Y:S01]  /*10430*/  STL [R1+0x1130], R5 ;  /* 0x0011300501007387 */ /* 0x0001e20000100800 */
[----:B-1----:R-:W-:-:S03]  /*10440*/  LEA.HI.X.SX32 R4, R7, R0, 0x1, P0 ;  /* 0x0000000007047211 */ /* 0x002fc600000f0eff */
[----:B------:R1:W-:Y:S01]  /*10450*/  STL [R1+0x116c], R3 ;  /* 0x00116c0301007387 */ /* 0x0003e20000100800 */
[----:B0-----:R-:W-:-:S03]  /*10460*/  IADD3 R5, P0, PT, R14, R16, RZ ;  /* 0x000000100e057210 */ /* 0x001fc60007f1e0ff */
[----:B------:R-:W-:Y:S01]  /*10470*/  STL [R1+0x1138], R4 ;  /* 0x0011380401007387 */ /* 0x000fe20000100800 */
[----:B-1----:R-:W-:-:S03]  /*10480*/  LEA.HI.X.SX32 R3, R8, R0, 0x1, P1 ;  /* 0x0000000008037211 */ /* 0x002fc600008f0eff */
[----:B------:R-:W-:Y:S04]  /*10490*/  STL [R1+0x1174], R5 ;  /* 0x0011740501007387 */ /* 0x000fe80000100800 */
[----:B------:R0:W-:Y:S02]  /*104a0*/  STL [R1+0x1140], R3 ;  /* 0x0011400301007387 */ /* 0x0001e40000100800 */
[----:B0-----:R-:W-:Y:S02]  /*104b0*/  LEA.HI.X.SX32 R3, R9, R0, 0x1, P2 ;  /* 0x0000000009037211 */ /* 0x001fe400010f0eff */
[----:B------:R-:W2:Y:S01]  /*104c0*/  LDL R9, [R1+0xe8c] ;  /* 0x000e8c0001097983 */ /* 0x000ea20000100800 */
[----:B------:R-:W-:-:S05]  /*104d0*/  IMAD R15, R2, 0x73, RZ ;  /* 0x00000073020f7824 */ /* 0x000fca00078e02ff */
[----:B------:R-:W-:Y:S01]  /*104e0*/  IADD3 R4, P1, PT, R15, R16, RZ ;  /* 0x000000100f047210 */ /* 0x000fe20007f3e0ff */
[----:B------:R-:W-:Y:S01]  /*104f0*/  IMAD R16, R2, 0x72, RZ ;  /* 0x0000007202107824 */ /* 0x000fe200078e02ff */
[----:B------:R-:W-:Y:S01]  /*10500*/  LEA.HI.X.SX32 R5, R10, R0, 0x1, P3 ;  /* 0x000000000a057211 */ /* 0x000fe200018f0eff */
[C---:B------:R-:W-:Y:S02]  /*10510*/  IMAD R17, R2.reuse, 0x71, RZ ;  /* 0x0000007102117824 */ /* 0x040fe400078e02ff */
[----:B------:R2:W-:Y:S01]  /*10520*/  STL [R1+0x117c], R4 ;  /* 0x00117c0401007387 */ /* 0x0005e20000100800 */
[----:B------:R-:W-:-:S03]  /*10530*/  IMAD R18, R2, 0x70, RZ ;  /* 0x0000007002127824 */ /* 0x000fc600078e02ff */
[----:B------:R0:W-:Y:S01]  /*10540*/  STL [R1+0x1148], R3 ;  /* 0x0011480301007387 */ /* 0x0001e20000100800 */
[C---:B------:R-:W-:Y:S02]  /*10550*/  IMAD R19, R2.reuse, 0x6f, RZ ;  /* 0x0000006f02137824 */ /* 0x040fe400078e02ff */
[C---:B------:R-:W-:Y:S02]  /*10560*/  IMAD R20, R2.reuse, 0x6e, RZ ;  /* 0x0000006e02147824 */ /* 0x040fe400078e02ff */
[C---:B------:R-:W-:Y:S02]  /*10570*/  IMAD R21, R2.reuse, 0x6d, RZ ;  /* 0x0000006d02157824 */ /* 0x040fe400078e02ff */
[C---:B------:R-:W-:Y:S02]  /*10580*/  IMAD R22, R2.reuse, 0x6c, RZ ;  /* 0x0000006c02167824 */ /* 0x040fe400078e02ff */
[C---:B------:R-:W-:Y:S02]  /*10590*/  IMAD R23, R2.reuse, 0x6b, RZ ;  /* 0x0000006b02177824 */ /* 0x040fe400078e02ff */
[----:B------:R-:W-:-:S02]  /*105a0*/  IMAD R24, R2, 0x6a, RZ ;  /* 0x0000006a02187824 */ /* 0x000fc400078e02ff */
        /* <DEDUP_REMOVED lines=15> */
[----:B------:R-:W-:Y:S01]  /*106a0*/  IMAD R7, R2, 0x57, RZ ;  /* 0x0000005702077824 */ /* 0x000fe200078e02ff */
[-C--:B--2---:R-:W-:Y:S02]  /*106b0*/  IADD3 R4, P2, PT, R16, R9.reuse, RZ ;  /* 0x0000000910047210 */ /* 0x084fe40007f5e0ff */
[----:B0-----:R-:W-:-:S03]  /*106c0*/  IADD3 R3, P3, PT, R17, R9, RZ ;  /* 0x0000000911037210 */ /* 0x001fc60007f7e0ff */
[----:B------:R0:W-:Y:S04]  /*106d0*/  STL [R1+0x1184], R4 ;  /* 0x0011840401007387 */ /* 0x0001e80000100800 */
[----:B------:R1:W-:Y:S01]  /*106e0*/  STL [R1+0x1150], R5 ;  /* 0x0011500501007387 */ /* 0x0003e20000100800 */
        /* <DEDUP_REMOVED lines=77> */
[-C--:B0-----:R-:W-:Y:S02]  /*10bc0*/  LEA.HI.X.SX32 R3, R30, R0.reuse, 0x1, P2 ;  /* 0x000000001e037211 */ /* 0x081fe400010f0eff */
[----:B------:R-:W-:Y:S01]  /*10bd0*/  IADD3 R6, P2, PT, R37, R9, RZ ;  /* 0x0000000925067210 */ /* 0x000fe20007f5e0ff */
[----:B-1----:R-:W-:Y:S02]  /*10be0*/  IMAD R4, R2, 0x5c, RZ ;  /* 0x0000005c02047824 */ /* 0x002fe400078e02ff */
[----:B------:R0:W-:Y:S01]  /*10bf0*/  STL [R1+0x11f0], R3 ;  /* 0x0011f00301007387 */ /* 0x0001e20000100800 */
[----:B--2---:R-:W-:-:S03]  /*10c00*/  LEA.HI.X.SX32 R5, R31, R0, 0x1, P3 ;  /* 0x000000001f057211 */ /* 0x004fc600018f0eff */
[----:B------:R1:W-:Y:S04]  /*10c10*/  STL [R1+0x122c], R6 ;  /* 0x00122c0601007387 */ /* 0x0003e80000100800 */
[----:B------:R2:W-:Y:S01]  /*10c20*/  STL [R1+0x11f8], R5 ;  /* 0x0011f80501007387 */ /* 0x0005e20000100800 */
[----:B0-----:R-:W-:Y:S01]  /*10c30*/  IMAD R3, R2, 0x5b, RZ ;  /* 0x0000005b02037824 */ /* 0x001fe200078e02ff */
[----:B-1----:R-:W-:Y:S02]  /*10c40*/  IADD3 R6, P3, PT, R4, R9, RZ ;  /* 0x0000000904067210 */ /* 0x002fe40007f7e0ff */
[----:B--2---:R-:W-:-:S03]  /*10c50*/  LEA.HI.X.SX32 R5, R32, R0, 0x1, P4 ;  /* 0x0000000020057211 */ /* 0x004fc600020f0eff */
[----:B------:R0:W-:Y:S01]  /*10c60*/  STL [R1+0x1234], R6 ;  /* 0x0012340601007387 */ /* 0x0001e20000100800 */
[----:B------:R-:W-:-:S03]  /*10c70*/  IMAD R11, R2, 0x5a, RZ ;  /* 0x0000005a020b7824 */ /* 0x000fc600078e02ff */
[----:B------:R1:W-:Y:S01]  /*10c80*/  STL [R1+0x1200], R5 ;  /* 0x0012000501007387 */ /* 0x0003e20000100800 */
[----:B0-----:R-:W-:Y:S02]  /*10c90*/  IADD3 R6, P4, PT, R3, R9, RZ ;  /* 0x0000000903067210 */ /* 0x001fe40007f9e0ff */
[----:B-1----:R-:W-:-:S03]  /*10ca0*/  LEA.HI.X.SX32 R5, R33, R0, 0x1, P5 ;  /* 0x0000000021057211 */ /* 0x002fc600028f0eff */
[----:B------:R0:W-:Y:S04]  /*10cb0*/  STL [R1+0x123c], R6 ;  /* 0x00123c0601007387 */ /* 0x0001e80000100800 */
[----:B------:R1:W-:Y:S01]  /*10cc0*/  STL [R1+0x1208], R5 ;  /* 0x0012080501007387 */ /* 0x0003e20000100800 */
[----:B0-----:R-:W-:Y:S02]  /*10cd0*/  IADD3 R6, P5, PT, R11, R9, RZ ;  /* 0x000000090b067210 */ /* 0x001fe40007fbe0ff */
[----:B-1----:R-:W-:-:S03]  /*10ce0*/  LEA.HI.X.SX32 R5, R34, R0, 0x1, P6 ;  /* 0x0000000022057211 */ /* 0x002fc600030f0eff */
[----:B------:R0:W-:Y:S04]  /*10cf0*/  STL [R1+0x1244], R6 ;  /* 0x0012440601007387 */ /* 0x0001e80000100800 */
[----:B------:R1:W-:Y:S01]  /*10d00*/  STL [R1+0x1210], R5 ;  /* 0x0012100501007387 */ /* 0x0003e20000100800 */
[----:B0-----:R-:W-:Y:S02]  /*10d10*/  IADD3 R6, P6, PT, R10, R9, RZ ;  /* 0x000000090a067210 */ /* 0x001fe40007fde0ff */
[----:B-1----:R-:W-:-:S03]  /*10d20*/  LEA.HI.X.SX32 R5, R35, R0, 0x1, P0 ;  /* 0x0000000023057211 */ /* 0x002fc600000f0eff */
[----:B------:R0:W-:Y:S01]  /*10d30*/  STL [R1+0x124c], R6 ;  /* 0x00124c0601007387 */ /* 0x0001e20000100800 */
[----:B------:R-:W-:-:S03]  /*10d40*/  IADD3 R12, P0, PT, R8, R9, RZ ;  /* 0x00000009080c7210 */ /* 0x000fc60007f1e0ff */
[----:B------:R1:W-:Y:S04]  /*10d50*/  STL [R1+0x1218], R5 ;  /* 0x0012180501007387 */ /* 0x0003e80000100800 */
[----:B------:R2:W-:Y:S01]  /*10d60*/  STL [R1+0x1254], R12 ;  /* 0x0012540c01007387 */ /* 0x0005e20000100800 */
[----:B0-----:R-:W-:Y:S01]  /*10d70*/  IMAD R6, R2, 0x56, RZ ;  /* 0x0000005602067824 */ /* 0x001fe200078e02ff */
[-C--:B-1----:R-:W-:Y:S02]  /*10d80*/  LEA.HI.X.SX32 R5, R36, R0.reuse, 0x1, P1 ;  /* 0x0000000024057211 */ /* 0x082fe400008f0eff */
[-C--:B------:R-:W-:Y:S02]  /*10d90*/  IADD3 R13, P1, PT, R7, R9.reuse, RZ ;  /* 0x00000009070d7210 */ /* 0x080fe40007f3e0ff */
[----:B--2---:R-:W-:Y:S01]  /*10da0*/  LEA.HI.X.SX32 R12, R37, R0, 0x1, P2 ;  /* 0x00000000250c7211 */ /* 0x004fe200010f0eff */
[----:B------:R0:W-:Y:S04]  /*10db0*/  STL [R1+0x1220], R5 ;  /* 0x0012200501007387 */ /* 0x0001e80000100800 */
[----:B------:R1:W-:Y:S01]  /*10dc0*/  STL [R1+0x125c], R13 ;  /* 0x00125c0d01007387 */ /* 0x0003e20000100800 */
[----:B0-----:R-:W-:Y:S01]  /*10dd0*/  IMAD R5, R2, 0x55, RZ ;  /* 0x0000005502057824 */ /* 0x001fe200078e02ff */
[----:B-1----:R-:W-:-:S02]  /*10de0*/  IADD3 R13, P2, PT, R6, R9, RZ ;  /* 0x00000009060d7210 */ /* 0x002fc40007f5e0ff */
[----:B------:R0:W-:Y:S04]  /*10df0*/  STL [R1+0x1228], R12 ;  /* 0x0012280c01007387 */ /* 0x0001e80000100800 */
[----:B------:R1:W-:Y:S01]  /*10e00*/  STL [R1+0x1264], R13 ;  /* 0x0012640d01007387 */ /* 0x0003e20000100800 */
[----:B0-----:R-:W-:Y:S01]  /*10e10*/  LEA.HI.X.SX32 R12, R4, R0, 0x1, P3 ;  /* 0x00000000040c7211 */ /* 0x001fe200018f0eff */
[----:B------:R-:W-:Y:S01]  /*10e20*/  IMAD R4, R2, 0x54, RZ ;  /* 0x0000005402047824 */ /* 0x000fe200078e02ff */
[----:B-1----:R-:W-:-:S03]  /*10e30*/  IADD3 R13, P3, PT, R5, R9, RZ ;  /* 0x00000009050d7210 */ /* 0x002fc60007f7e0ff */
        /* <DEDUP_REMOVED lines=98> */
[----:B------:R-:W-:Y:S01]  /*11460*/  IMAD.SHL.U32 R8, R2, 0x40, RZ ;  /* 0x0000004002087824 */ /* 0x000fe200078e00ff */
        /* <DEDUP_REMOVED lines=266> */
[----:B------:R0:W-:Y:S01]  /*12510*/  STL [R1+0x1478], R12 ;  /* 0x0014780c01007387 */ /* 0x0001e20000100800 */
[----:B------:R-:W-:-:S03]  /*12520*/  LEA.HI.X.SX32 R11, R11, R0, 0x1, P0 ;  /* 0x000000000b0b7211 */ /* 0x000fc600000f0eff */
[----:B------:R1:W-:Y:S01]  /*12530*/  STL [R1+0x14b4], R13 ;  /* 0x0014b40d01007387 */ /* 0x0003e20000100800 */
[-C--:B------:R-:W-:Y:S01]  /*12540*/  LEA.HI.X.SX32 R10, R10, R0.reuse, 0x1, P1 ;  /* 0x000000000a0a7211 */ /* 0x080fe200008f0eff */
[----:B0-----:R-:W-:Y:S01]  /*12550*/  IMAD R12, R2, 0xa, RZ ;  /* 0x0000000a020c7824 */ /* 0x001fe200078e02ff */
[-C--:B-1----:R-:W-:Y:S01]  /*12560*/  IADD3 R13, P0, PT, R3, R9.reuse, RZ ;  /* 0x00000009030d7210 */ /* 0x082fe20007f1e0ff */
[----:B------:R0:W-:Y:S04]  /*12570*/  STL [R1+0x1480], R11 ;  /* 0x0014800b01007387 */ /* 0x0001e80000100800 */
[----:B------:R1:W-:Y:S01]  /*12580*/  STL [R1+0x14bc], R13 ;  /* 0x0014bc0d01007387 */ /* 0x0003e20000100800 */
[-C--:B------:R-:W-:Y:S01]  /*12590*/  LEA.HI.X.SX32 R8, R8, R0.reuse, 0x1, P2 ;  /* 0x0000000008087211 */ /* 0x080fe200010f0eff */
[----:B0-----:R-:W-:Y:S01]  /*125a0*/  IMAD R11, R2, 0x9, RZ ;  /* 0x00000009020b7824 */ /* 0x001fe200078e02ff */
[-C--:B-1----:R-:W-:Y:S01]  /*125b0*/  IADD3 R13, P1, PT, R12, R9.reuse, RZ ;  /* 0x000000090c0d7210 */ /* 0x082fe20007f3e0ff */
[----:B------:R0:W-:Y:S04]  /*125c0*/  STL [R1+0x1488], R10 ;  /* 0x0014880a01007387 */ /* 0x0001e80000100800 */
[----:B------:R1:W-:Y:S01]  /*125d0*/  STL [R1+0x14c4], R13 ;  /* 0x0014c40d01007387 */ /* 0x0003e20000100800 */
[-C--:B------:R-:W-:Y:S01]  /*125e0*/  LEA.HI.X.SX32 R7, R7, R0.reuse, 0x1, P3 ;  /* 0x0000000007077211 */ /* 0x080fe200018f0eff */
[----:B0-----:R-:W-:Y:S01]  /*125f0*/  IMAD.SHL.U32 R10, R2, 0x8, RZ ;  /* 0x00000008020a7824 */ /* 0x001fe200078e00ff */
        /* <DEDUP_REMOVED lines=14> */
[C---:B0-----:R-:W-:Y:S01]  /*126e0*/  IMAD R6, R2.reuse, 0x5, RZ ;  /* 0x0000000502067824 */ /* 0x041fe200078e02ff */
[-C--:B-1----:R-:W-:Y:S01]  /*126f0*/  IADD3 R13, P5, PT, R7, R9.reuse, RZ ;  /* 0x00000009070d7210 */ /* 0x082fe20007fbe0ff */
[----:B------:R0:W-:Y:S04]  /*12700*/  STL [R1+0x14a8], R5 ;  /* 0x0014a80501007387 */ /* 0x0001e80000100800 */
[----:B------:R1:W-:Y:S01]  /*12710*/  STL [R1+0x14e4], R13 ;  /* 0x0014e40d01007387 */ /* 0x0003e20000100800 */
[-C--:B------:R-:W-:Y:S01]  /*12720*/  LEA.HI.X.SX32 R3, R3, R0.reuse, 0x1, P0 ;  /* 0x0000000003037211 */ /* 0x080fe200000f0eff */
[----:B0-----:R-:W-:Y:S01]  /*12730*/  IMAD.SHL.U32 R5, R2, 0x4, RZ ;  /* 0x0000000402057824 */ /* 0x001fe200078e00ff */
[----:B-1----:R-:W-:Y:S01]  /*12740*/  IADD3 R13, P6, PT, R6, R9, RZ ;  /* 0x00000009060d7210 */ /* 0x002fe20007fde0ff */
[----:B------:R0:W-:Y:S04]  /*12750*/  STL [R1+0x14b0], R4 ;  /* 0x0014b00401007387 */ /* 0x0001e80000100800 */
[----:B------:R1:W-:Y:S01]  /*12760*/  STL [R1+0x14ec], R13 ;  /* 0x0014ec0d01007387 */ /* 0x0003e20000100800 */
[----:B------:R-:W-:-:S03]  /*12770*/  LEA.HI.X.SX32 R14, R12, R0, 0x1, P1 ;  /* 0x000000000c0e7211 */ /* 0x000fc600008f0eff */
[----:B------:R2:W-:Y:S01]  /*12780*/  STL [R1+0x14b8], R3 ;  /* 0x0014b80301007387 */ /* 0x0005e20000100800 */
[C---:B0-----:R-:W-:Y:S01]  /*12790*/  IMAD R4, R2.reuse, 0x3, RZ ;  /* 0x0000000302047824 */ /* 0x041fe200078e02ff */
[----:B-1----:R-:W-:Y:S01]  /*127a0*/  IADD3 R13, P0, PT, R5, R9, RZ ;  /* 0x00000009050d7210 */ /* 0x002fe20007f1e0ff */
[----:B--2---:R-:W-:-:S04]  /*127b0*/  IMAD.SHL.U32 R3, R2, 0x2, RZ ;  /* 0x0000000202037824 */ /* 0x004fc800078e00ff */
[----:B------:R0:W-:Y:S01]  /*127c0*/  STL [R1+0x14f4], R13 ;  /* 0x0014f40d01007387 */ /* 0x0001e20000100800 */
[-C--:B------:R-:W-:Y:S02]  /*127d0*/  LEA.HI.X.SX32 R12, R11, R0.reuse, 0x1, P2 ;  /* 0x000000000b0c7211 */ /* 0x080fe400010f0eff */
[----:B------:R-:W-:Y:S02]  /*127e0*/  LEA.HI.X.SX32 R10, R10, R0, 0x1, P3 ;  /* 0x000000000a0a7211 */ /* 0x000fe400018f0eff */
[-C--:B------:R-:W-:Y:S01]  /*127f0*/  IADD3 R11, P2, PT, R3, R9.reuse, RZ ;  /* 0x00000009030b7210 */ /* 0x080fe20007f5e0ff */
[----:B------:R-:W-:Y:S01]  /*12800*/  STL [R1+0x14c0], R14 ;  /* 0x0014c00e01007387 */ /* 0x000fe20000100800 */
[----:B0-----:R-:W-:Y:S02]  /*12810*/  IADD3 R13, P1, PT, R4, R9, RZ ;  /* 0x00000009040d7210 */ /* 0x001fe40007f3e0ff */
[----:B------:R-:W-:Y:S02]  /*12820*/  IADD3 R9, P3, PT, R9, R2, RZ ;  /* 0x0000000209097210 */ /* 0x000fe40007f7e0ff */
[-C--:B------:R-:W-:Y:S01]  /*12830*/  LEA.HI.X.SX32 R8, R8, R0.reuse, 0x1, P4 ;  /* 0x0000000008087211 */ /* 0x080fe200020f0eff */
[----:B------:R-:W-:Y:S01]  /*12840*/  STL [R1+0x14fc], R13 ;  /* 0x0014fc0d01007387 */ /* 0x000fe20000100800 */
[----:B------:R-:W-:-:S02]  /*12850*/  LEA.HI.X.SX32 R7, R7, R0, 0x1, P5 ;  /* 0x0000000007077211 */ /* 0x000fc400028f0eff */
[-C--:B------:R-:W-:Y:S01]  /*12860*/  LEA.HI.X.SX32 R6, R6, R0.reuse, 0x1, P6 ;  /* 0x0000000006067211 */ /* 0x080fe200030f0eff */
[----:B------:R-:W-:Y:S01]  /*12870*/  STL [R1+0x14c8], R12 ;  /* 0x0014c80c01007387 */ /* 0x000fe20000100800 */
[----:B------:R-:W-:-:S03]  /*12880*/  LEA.HI.X.SX32 R5, R5, R0, 0x1, P0 ;  /* 0x0000000005057211 */ /* 0x000fc600000f0eff */
[----:B------:R-:W-:Y:S01]  /*12890*/  STL [R1+0x1504], R11 ;  /* 0x0015040b01007387 */ /* 0x000fe20000100800 */
[----:B------:R-:W-:-:S03]  /*128a0*/  LEA.HI.X.SX32 R4, R4, R0, 0x1, P1 ;  /* 0x0000000004047211 */ /* 0x000fc600008f0eff */
[----:B------:R-:W-:Y:S01]  /*128b0*/  STL [R1+0x14d0], R10 ;  /* 0x0014d00a01007387 */ /* 0x000fe20000100800 */
[----:B------:R-:W-:-:S03]  /*128c0*/  LEA.HI.X.SX32 R3, R3, R0, 0x1, P2 ;  /* 0x0000000003037211 */ /* 0x000fc600010f0eff */
[----:B------:R-:W-:Y:S01]  /*128d0*/  STL [R1+0x150c], R9 ;  /* 0x00150c0901007387 */ /* 0x000fe20000100800 */
[----:B------:R-:W-:-:S03]  /*128e0*/  LEA.HI.X.SX32 R2, R2, R0, 0x1, P3 ;  /* 0x0000000002027211 */ /* 0x000fc600018f0eff */
[----:B------:R-:W-:Y:S04]  /*128f0*/  STL [R1+0x14d8], R8 ;  /* 0x0014d80801007387 */ /* 0x000fe80000100800 */
[----:B------:R-:W-:Y:S04]  /*12900*/  STL [R1+0x14e0], R7 ;  /* 0x0014e00701007387 */ /* 0x000fe80000100800 */
[----:B------:R-:W-:Y:S04]  /*12910*/  STL [R1+0x14e8], R6 ;  /* 0x0014e80601007387 */ /* 0x000fe80000100800 */
[----:B------:R-:W-:Y:S04]  /*12920*/  STL [R1+0x14f0], R5 ;  /* 0x0014f00501007387 */ /* 0x000fe80000100800 */
[----:B------:R-:W-:Y:S04]  /*12930*/  STL [R1+0x14f8], R4 ;  /* 0x0014f80401007387 */ /* 0x000fe80000100800 */
[----:B------:R-:W2:Y:S04]  /*12940*/  LDL.LU R0, [R1+0x1cb8] ;  /* 0x001cb80001007983 */ /* 0x000ea80000300800 */
[----:B------:R0:W-:Y:S04]  /*12950*/  STL [R1+0x1500], R3 ;  /* 0x0015000301007387 */ /* 0x0001e80000100800 */
[----:B------:R-:W-:Y:S04]  /*12960*/  STL [R1+0x748], RZ ;  /* 0x000748ff01007387 */ /* 0x000fe80000100800 */
[----:B------:R2:W-:Y:S04]  /*12970*/  STL [R1+0x1508], R2 ;  /* 0x0015080201007387 */ /* 0x0005e80000100800 */
        /* <DEDUP_REMOVED lines=25> */
[----:B0-----:R-:W3:Y:S04]  /*12b10*/  LDL R3, [R1+0xe80] ;  /* 0x000e800001037983 */ /* 0x001ee80000100800 */
[----:B------:R1:W-:Y:S04]  /*12b20*/  STL [R1+0xd0], RZ ;  /* 0x0000d0ff01007387 */ /* 0x0003e80000100800 */
[----:B------:R1:W-:Y:S04]  /*12b30*/  STL [R1+0xd4], RZ ;  /* 0x0000d4ff01007387 */ /* 0x0003e80000100800 */
[----:B------:R1:W-:Y:S04]  /*12b40*/  STL [R1+0xd8], RZ ;  /* 0x0000d8ff01007387 */ /* 0x0003e80000100800 */
[----:B------:R1:W-:Y:S01]  /*12b50*/  STL [R1+0xdc], RZ ;  /* 0x0000dcff01007387 */ /* 0x0003e20000100800 */
[----:B------:R-:W0:Y:S03]  /*12b60*/  S2R R4, SR_TID.X ;  /* 0x0000000000047919 */ /* 0x000e260000002100 */
[----:B------:R1:W-:Y:S04]  /*12b70*/  STL [R1+0xa0], RZ ;  /* 0x0000a0ff01007387 */ /* 0x0003e80000100800 */
[----:B------:R1:W-:Y:S04]  /*12b80*/  STL [R1+0xa4], RZ ;  /* 0x0000a4ff01007387 */ /* 0x0003e80000100800 */
[----:B------:R1:W-:Y:S04]  /*12b90*/  STL [R1+0xa8], RZ ;  /* 0x0000a8ff01007387 */ /* 0x0003e80000100800 */
[----:B------:R1:W-:Y:S04]  /*12ba0*/  STL [R1+0xac], RZ ;  /* 0x0000acff01007387 */ /* 0x0003e80000100800 */
[----:B------:R1:W-:Y:S04]  /*12bb0*/  STL [R1+0x80], RZ ;  /* 0x000080ff01007387 */ /* 0x0003e80000100800 */
[----:B------:R1:W-:Y:S04]  /*12bc0*/  STL [R1+0x84], RZ ;  /* 0x000084ff01007387 */ /* 0x0003e80000100800 */
[----:B------:R1:W-:Y:S04]  /*12bd0*/  STL [R1+0x88], RZ ;  /* 0x000088ff01007387 */ /* 0x0003e80000100800 */
[----:B------:R1:W-:Y:S01]  /*12be0*/  STL [R1+0x8c], RZ ;  /* 0x00008cff01007387 */ /* 0x0003e20000100800 */
[----:B------:R-:W4:Y:S03]  /*12bf0*/  S2R R5, SR_TID.X ;  /* 0x0000000000057919 */ /* 0x000f260000002100 */
        /* <DEDUP_REMOVED lines=15> */
[----:B------:R1:W-:Y:S01]  /*12cf0*/  STL [R1+0xc], RZ ;  /* 0x00000cff01007387 */ /* 0x0003e20000100800 */
[----:B0-----:R-:W-:-:S04]  /*12d00*/  LOP3.LUT R4, R4, 0x180, RZ, 0xc0, !PT ;  /* 0x0000018004047812 */ /* 0x001fc800078ec0ff */
[----:B------:R-:W-:Y:S01]  /*12d10*/  SHF.R.U32.HI R4, RZ, 0x3, R4 ;  /* 0x00000003ff047819 */ /* 0x000fe20000011604 */
[----:B------:R-:W-:-:S03]  /*12d20*/  USHF.R.S32.HI UR7, URZ, 0x1f, UR5 ;  /* 0x0000001fff077899 */ /* 0x000fc60008011405 */
[----:B----4-:R-:W-:Y:S01]  /*12d30*/  LOP3.LUT R4, R4, 0x1ff, R5, 0x78, !PT ;  /* 0x000001ff04047812 */ /* 0x010fe200078e7805 */
[----:B------:R-:W-:Y:S02]  /*12d40*/  USHF.L.U32 UR6, UR6, 0x7, URZ ;  /* 0x0000000706067899 */ /* 0x000fe400080006ff */
[----:B------:R-:W-:Y:S01]  /*12d50*/  ULEA.HI UR7, UR7, UR5, URZ, 0x7 ;  /* 0x0000000507077291 */ /* 0x000fe2000f8f38ff */
[----:B------:R-:W-:Y:S01]  /*12d60*/  LOP3.LUT R4, R4, 0x40, RZ, 0x3c, !PT ;  /* 0x0000004004047812 */ /* 0x000fe200078e3cff */
[----:B------:R-:W-:Y:S02]  /*12d70*/  USHF.R.S32.HI UR5, URZ, 0x1f, UR6 ;  /* 0x0000001fff057899 */ /* 0x000fe40008011406 */
[----:B------:R-:W-:Y:S01]  /*12d80*/  USHF.R.S32.HI UR7, URZ, 0x7, UR7 ;  /* 0x00000007ff077899 */ /* 0x000fe20008011407 */
[C---:B--2---:R-:W-:Y:S02]  /*12d90*/  LOP3.LUT R2, R0.reuse, 0x410, RZ, 0x3c, !PT ;  /* 0x0000041000027812 */ /* 0x044fe400078e3cff */
[----:B------:R-:W-:-:S02]  /*12da0*/  LOP3.LUT R5, R0, 0x40, RZ, 0x3c, !PT ;  /* 0x0000004000057812 */ /* 0x000fc400078e3cff */
[----:B------:R-:W-:Y:S02]  /*12db0*/  LOP3.LUT R4, R0, 0x450, RZ, 0x3c, !PT ;  /* 0x0000045000047812 */ /* 0x000fe400078e3cff */
[----:B---3--:R-:W-:-:S05]  /*12dc0*/  LOP3.LUT R2, R3, 0x40, RZ, 0x3c, !PT ;  /* 0x0000004003027812 */ /* 0x008fca00078e3cff */
[----:B------:R1:W-:Y:S02]  /*12dd0*/  STL [R1+0x1cb0], R2 ;  /* 0x001cb00201007387 */ /* 0x0003e40000100800 */
.L_x_1:
[----:B0-----:R-:W2:Y:S01]  /*12de0*/  LDL R5, [R1+0xe88] ;  /* 0x000e880001057983 */ /* 0x001ea20000100800 */
[----:B-1----:R-:W0:Y:S03]  /*12df0*/  LDC R2, c[0x0][0x3a0] ;  /* 0x0000e800ff027b82 */ /* 0x002e260000000800 */
[----:B--2---:R1:W-:Y:S04]  /*12e00*/  STL [R1+0x4c58], R5 ;  /* 0x004c580501007387 */ /* 0x0043e80000100800 */
[----:B------:R-:W2:Y:S04]  /*12e10*/  LDL R4, [R1+0xe8c] ;  /* 0x000e8c0001047983 */ /* 0x000ea80000100800 */
[----:B-1----:R-:W0:Y:S04]  /*12e20*/  LDL R5, [R1+0xfb0] ;  /* 0x000fb00001057983 */ /* 0x002e280000100800 */
[----:B------:R-:W-:Y:S04]  /*12e30*/  STL [R1+0x4b60], R37 ;  /* 0x004b602501007387 */ /* 0x000fe80000100800 */
        /* <DEDUP_REMOVED lines=61> */
[----:B------:R1:W-:Y:S04]  /*13210*/  STL [R1+0x4c54], R36 ;  /* 0x004c542401007387 */ /* 0x0003e80000100800 */
        /* <DEDUP_REMOVED lines=31> */
[----:B-----5:R-:W-:Y:S04]  /*13410*/  STL [R1+0x48fc], R0 ;  /* 0x0048fc0001007387 */ /* 0x020fe80000100800 */
        /* <DEDUP_REMOVED lines=42> */
[----:B------:R-:W-:Y:S01]  /*136c0*/  STL [R1+0x4a54], R0 ;  /* 0x004a540001007387 */ /* 0x000fe20000100800 */
[----:B0-----:R-:W-:-:S03]  /*136d0*/  IMAD R2, R5, -0x80, R2 ;  /* 0xffffff8005027824 */ /* 0x001fc600078e0202 */
[----:B------:R-:W-:Y:S04]  /*136e0*/  STL [R1+0x4a5c], R0 ;  /* 0x004a5c0001007387 */ /* 0x000fe80000100800 */
[----:B------:R-:W-:Y:S04]  /*136f0*/  STL [R1+0x4a64], R0 ;  /* 0x004a640001007387 */ /* 0x000fe80000100800 */
[----:B------:R-:W-:Y:S04]  /*13700*/  STL [R1+0x4a6c], R0 ;  /* 0x004a6c0001007387 */ /* 0x000fe80000100800 */
[----:B------:R-:W-:Y:S04]  /*13710*/  STL [R1+0x4a74], R0 ;  /* 0x004a740001007387 */ /* 0x000fe80000100800 */
[----:B------:R-:W2:Y:S01]  /*13720*/  LDL.LU R5, [R1+0x4c58] ;  /* 0x004c580001057983 */ /* 0x000ea20000300800 */
[----:B------:R-:W-:-:S02]  /*13730*/  ISETP.GT.AND P0, PT, R2, RZ, PT ;  /* 0x000000ff0200720c */ /* 0x000fc40003f04270 */
[----:B-1----:R-:W-:-:S11]  /*13740*/  PRMT R36, RZ, 0x7610, R36 ;  /* 0x00007610ff247816 */ /* 0x002fd60000000024 */
[----:B--2---:R-:W2:Y:S01]  /*13750*/  @P0 LDG.E.U8 R36, desc[UR40][R4.64] ;  /* 0x0000002804240981 */ /* 0x004ea2000c1e1100 */
[----:B------:R-:W-:-:S03]  /*13760*/  ISETP.GT.AND P1, PT, R2, 0x1, PT ;  /* 0x000000010200780c */ /* 0x000fc60003f24270 */
[----:B--2---:R0:W-:Y:S04]  /*13770*/  STL [R1+0x1f0], R36 ;  /* 0x0001f02401007387 */ /* 0x0041e80000100800 */
[----:B0-----:R-:W2:Y:S04]  /*13780*/  LDL.LU R36, [R1+0x4c54] ;  /* 0x004c540001247983 */ /* 0x001ea80000300800 */
[----:B------:R-:W3:Y:S04]  /*13790*/  LDL R4, [R1+0x1508] ;  /* 0x0015080001047983 */ /* 0x000ee80000100800 */
[----:B------:R-:W3:Y:S01]  /*137a0*/  LDL R5, [R1+0x150c] ;  /* 0x00150c0001057983 */ /* 0x000ee20000100800 */
[----:B------:R-:W-:-:S02]  /*137b0*/  PRMT R37, RZ, 0x7610, R37 ;  /* 0x00007610ff257816 */ /* 0x000fc40000000025 */
[----:B---3--:R-:W-:-:S04]  /*137c0*/  @P1 LOP3.LUT R5, R5, R4, RZ, 0x3c, !PT ;  /* 0x0000000405051212 */ /* 0x008fc800078e3cff */
[----:B------:R-:W-:-:S04]  /*137d0*/  @P1 LOP3.LUT R4, R5, R4, RZ, 0x3c, !PT ;  /* 0x0000000405041212 */ /* 0x000fc800078e3cff */
[----:B------:R-:W-:-:S05]  /*137e0*/  @P1 LOP3.LUT R5, R5, R4, RZ, 0x3c, !PT ;  /* 0x0000000405051212 */ /* 0x000fca00078e3cff */
[----:B------:R-:W3:Y:S01]  /*137f0*/  @P1 LDG.E.U8 R37, desc[UR40][R4.64] ;  /* 0x0000002804251981 */ /* 0x000ee2000c1e1100 */
[----:B------:R-:W-:-:S03]  /*13800*/  ISETP.GT.AND P2, PT, R2, 0x2, PT ;  /* 0x000000020200780c */ /* 0x000fc60003f44270 */
[----:B---3--:R0:W-:Y:S04]  /*13810*/  STL [R1+0x1ec], R37 ;  /* 0x0001ec2501007387 */ /* 0x0081e80000100800 */
[----:B0-----:R-:W3:Y:S04]  /*13820*/  LDL.LU R37, [R1+0x4c50] ;  /* 0x004c500001257983 */ /* 0x001ee80000300800 */
[----:B------:R-:W4:Y:S04]  /*13830*/  LDL R4, [R1+0x1500] ;  /* 0x0015000001047983 */ /* 0x000f280000100800 */
[----:B------:R-:W4:Y:S01]  /*13840*/  LDL R5, [R1+0x1504] ;  /* 0x0015040001057983 */ /* 0x000f220000100800 */
[----:B--2---:R-:W-:-:S02]  /*13850*/  PRMT R36, RZ, 0x7610, R36 ;  /* 0x00007610ff247816 */ /* 0x004fc40000000024 */
[----:B----4-:R-:W-:-:S04]  /*13860*/  @P2 LOP3.LUT R5, R5, R4, RZ, 0x3c, !PT ;  /* 0x0000000405052212 */ /* 0x010fc800078e3cff */
[----:B------:R-:W-:-:S04]  /*13870*/  @P2 LOP3.LUT R4, R5, R4, RZ, 0x3c, !PT ;  /* 0x0000000405042212 */ /* 0x000fc800078e3cff */
[----:B------:R-:W-:-:S05]  /*13880*/  @P2 LOP3.LUT R5, R5, R4, RZ, 0x3c, !PT ;  /* 0x0000000405052212 */ /* 0x000fca00078e3cff */
[----:B------:R-:W2:Y:S01]  /*13890*/  @P2 LDG.E.U8 R36, desc[UR40][R4.64] ;  /* 0x0000002804242981 */ /* 0x000ea2000c1e1100 */
[----:B------:R-:W-:-:S03]  /*138a0*/  ISETP.GT.AND P3, PT, R2, 0x3, PT ;  /* 0x000000030200780c */ /* 0x000fc60003f64270 */
[----:B--2---:R0:W-:Y:S04]  /*138b0*/  STL [R1+0x1e8], R36 ;  /* 0x0001e82401007387 */ /* 0x0041e80000100800 */
[----:B0-----:R-:W2:Y:S04]  /*138c0*/  LDL.LU R36, [R1+0x4c4c] ;  /* 0x004c4c0001247983 */ /* 0x001ea80000300800 */
[----:B------:R-:W4:Y:S04]  /*138d0*/  LDL R4, [R1+0x14f8] ;  /* 0x0014f80001047983 */ /* 0x000f280000100800 */
[----:B------:R-:W4:Y:S01]  /*138e0*/  LDL R5, [R1+0x14fc] ;  /* 0x0014fc0001057983 */ /* 0x000f220000100800 */
[----:B---3--:R-:W-:-:S02]  /*138f0*/  PRMT R37, RZ, 0x7610, R37 ;  /* 0x00007610ff257816 */ /* 0x008fc40000000025 */
[----:B----4-:R-:W-:-:S04]  /*13900*/  @P3 LOP3.LUT R5, R5, R4, RZ, 0x3c, !PT ;  /* 0x0000000405053212 */ /* 0x010fc800078e3cff */
        /* <DEDUP_REMOVED lines=598> */
[----:B------:R-:W-:-:S02]  /*15e70*/  PRMT R35, RZ, 0x7610, R35 ;  /* 0x00007610ff237816 */ /* 0x000fc40000000023 */
[----:B----4-:R-:W-:-:S04]  /*15e80*/  @P3 LOP3.LUT R5, R5, R4, RZ, 0x3c, !PT ;  /* 0x0000000405053212 */ /* 0x010fc800078e3cff */
[----:B------:R-:W-:-:S04]  /*15e90*/  @P3 LOP3.LUT R4, R5, R4, RZ, 0x3c, !PT ;  /* 0x0000000405043212 */ /* 0x000fc800078e3cff */
[----:B------:R-:W-:-:S05]  /*15ea0*/  @P3 LOP3.LUT R5, R5, R4, RZ, 0x3c, !PT ;  /* 0x0000000405053212 */ /* 0x000fca00078e3cff */
[----:B------:R-:W4:Y:S01]  /*15eb0*/  @P3 LDG.E.U8 R35, desc[UR40][R4.64] ;  /* 0x0000002804233981 */ /* 0x000f22000c1e1100 */
[----:B------:R-:W-:-:S03]  /*15ec0*/  ISETP.GT.AND P0, PT, R2, 0x40, PT ;  /* 0x000000400200780c */ /* 0x000fc60003f04270 */
[----:B----4-:R0:W-:Y:S04]  /*15ed0*/  STL [R1+0xf4], R35 ;  /* 0x0000f42301007387 */ /* 0x0101e80000100800 */
[----:B0-----:R-:W4:Y:S04]  /*15ee0*/  LDL.LU R35, [R1+0x4b58] ;  /* 0x004b580001237983 */ /* 0x001f280000300800 */
[----:B------:R-:W2:Y:S04]  /*15ef0*/  LDL R4, [R1+0x1310] ;  /* 0x0013100001047983 */ /* 0x000ea80000100800 */
[----:B------:R-:W2:Y:S01]  /*15f00*/  LDL R5, [R1+0x1314] ;  /* 0x0013140001057983 */ /* 0x000ea20000100800 */
[----:B------:R-:W-:-:S02]  /*15f10*/  PRMT R34, RZ, 0x7610, R34 ;  /* 0x00007610ff227816 */ /* 0x000fc40000000022 */
[----:B--2---:R-:W-:-:S04]  /*15f20*/  @P0 LOP3.LUT R5, R5, R4, RZ, 0x3c, !PT ;  /* 0x0000000405050212 */ /* 0x004fc800078e3cff */
[----:B------:R-:W-:-:S04]  /*15f30*/  @P0 LOP3.LUT R4, R5, R4, RZ, 0x3c, !PT ;  /* 0x0000000405040212 */ /* 0x000fc800078e3cff */
[----:B------:R-:W-:-:S05]  /*15f40*/  @P0 LOP3.LUT R5, R5, R4, RZ, 0x3c, !PT ;  /* 0x0000000405050212 */ /* 0x000fca00078e3cff */
[----:B------:R-:W2:Y:S01]  /*15f50*/  @P0 LDG.E.U8 R34, desc[UR40][R4.64] ;  /* 0x0000002804220981 */ /* 0x000ea2000c1e1100 */
[----:B------:R-:W-:-:S03]  /*15f60*/  ISETP.GT.AND P1, PT, R2, 0x41, PT ;  /* 0x000000410200780c */ /* 0x000fc60003f24270 */
[----:B--2---:R0:W-:Y:S04]  /*15f70*/  STL [R1+0xf0], R34 ;  /* 0x0000f02201007387 */ /* 0x0041e80000100800 */
[----:B0-----:R-:W2:Y:S04]  /*15f80*/  LDL.LU R34, [R1+0x4b54] ;  /* 0x004b540001227983 */ /* 0x001ea80000300800 */
        /* <DEDUP_REMOVED lines=226> */
[----:B------:R0:W2:Y:S04]  /*16db0*/  @P3 LDG.E.U8 R0, desc[UR40][R4.64] ;  /* 0x0000002804003981 */ /* 0x0000a8000c1e1100 */
[----:B------:R-:W0:Y:S04]  /*16dc0*/  LDL R4, [R1+0x1250] ;  /* 0x0012500001047983 */ /* 0x000e280000100800 */
[----:B------:R-:W0:Y:S01]  /*16dd0*/  LDL R5, [R1+0x1254] ;  /* 0x0012540001057983 */ /* 0x000e220000100800 */
[----:B------:R-:W-:Y:S02]  /*16de0*/  ISETP.GT.AND P0, PT, R2, 0x58, PT ;  /* 0x000000580200780c */ /* 0x000fe40003f04270 */
[----:B------:R-:W-:-:S11]  /*16df0*/  PRMT R11, RZ, 0x7610, R11 ;  /* 0x00007610ff0b7816 */ /* 0x000fd6000000000b */
[----:B0-----:R-:W-:-:S04]  /*16e00*/  @P0 LOP3.LUT R5, R5, R4, RZ, 0x3c, !PT ;  /* 0x0000000405050212 */ /* 0x001fc800078e3cff */
[----:B------:R-:W-:-:S04]  /*16e10*/  @P0 LOP3.LUT R4, R5, R4, RZ, 0x3c, !PT ;  /* 0x0000000405040212 */ /* 0x000fc800078e3cff */
[----:B------:R-:W-:-:S05]  /*16e20*/  @P0 LOP3.LUT R5, R5, R4, RZ, 0x3c, !PT ;  /* 0x0000000405050212 */ /* 0x000fca00078e3cff */
[----:B------:R-:W3:Y:S04]  /*16e30*/  @P0 LDG.E.U8 R11, desc[UR40][R4.64] ;  /* 0x00000028040b0981 */ /* 0x000ee8000c1e1100 */
[----:B--2---:R0:W-:Y:S04]  /*16e40*/  STL [R1+0x64], R0 ;  /* 0x0000640001007387 */ /* 0x0041e80000100800 */
[----:B0-----:R-:W2:Y:S04]  /*16e50*/  LDL R0, [R1+0x1234] ;  /* 0x0012340001007983 */ /* 0x001ea80000100800 */
[----:B---3--:R0:W-:Y:S04]  /*16e60*/  STL [R1+0x60], R11 ;  /* 0x0000600b01007387 */ /* 0x0081e80000100800 */
[----:B0-----:R-:W3:Y:S04]  /*16e70*/  LDL.LU R11, [R1+0x4af8] ;  /* 0x004af800010b7983 */ /* 0x001ee80000300800 */
[----:B------:R-:W2:Y:S04]  /*16e80*/  LDL R4, [R1+0x1248] ;  /* 0x0012480001047983 */ /* 0x000ea80000100800 */
[----:B------:R-:W2:Y:S01]  /*16e90*/  LDL R5, [R1+0x124c] ;  /* 0x00124c0001057983 */ /* 0x000ea20000100800 */
[----:B------:R-:W-:-:S02]  /*16ea0*/  ISETP.GT.AND P1, PT, R2, 0x59, PT ;  /* 0x000000590200780c */ /* 0x000fc40003f24270 */
[----:B------:R-:W-:-:S11]  /*16eb0*/  PRMT R10, RZ, 0x7610, R10 ;  /* 0x00007610ff0a7816 */ /* 0x000fd6000000000a */
        /* <DEDUP_REMOVED lines=24> */
[----:B------:R-:W-:Y:S02]  /*17040*/  ISETP.GT.AND P0, PT, R2, 0x5c, PT ;  /* 0x0000005c0200780c */ /* 0x000fe40003f04270 */
[----:B------:R-:W-:Y:S01]  /*17050*/  PRMT R7, RZ, 0x7610, R7 ;  /* 0x00007610ff077816 */ /* 0x000fe20000000007 */
[----:B--2---:R0:W-:Y:S04]  /*17060*/  STL [R1+0x44], R8 ;  /* 0x0000440801007387 */ /* 0x0041e80000100800 */
[----:B0-----:R-:W2:Y:S04]  /*17070*/  LDL.LU R8, [R1+0x4aec] ;  /* 0x004aec0001087983 */ /* 0x001ea80000300800 */
[----:B------:R-:W2:Y:S02]  /*17080*/  LDL R5, [R1+0x1230] ;  /* 0x0012300001057983 */ /* 0x000ea40000100800 */
[----:B------:R-:W-:-:S02]  /*17090*/  @P0 IMAD.MOV.U32 R4, RZ, RZ, R0 ;  /* 0x000000ffff040224 */ /* 0x000fc400078e0000 */
[----:B------:R-:W3:Y:S04]  /*170a0*/  LDL R0, [R1+0x1194] ;  /* 0x0011940001007983 */ /* 0x000ee80000100800 */
[----:B--2---:R-:W2:Y:S01]  /*170b0*/  @P0 LDG.E.U8 R7, desc[UR40][R4.64] ;  /* 0x0000002804070981 */ /* 0x004ea2000c1e1100 */
        /* <DEDUP_REMOVED lines=26> */
[----:B------:R-:W-:Y:S02]  /*17260*/  ISETP.GT.AND P4, PT, R2, 0x70, PT ;  /* 0x000000700200780c */ /* 0x000fe40003f84270 */
[----:B--2---:R-:W-:-:S04]  /*17270*/  @P3 LOP3.LUT R5, R5, R4, RZ, 0x3c, !PT ;  /* 0x0000000405053212 */ /* 0x004fc800078e3cff */
[----:B------:R-:W-:-:S04]  /*17280*/  @P3 LOP3.LUT R4, R5, R4, RZ, 0x3c, !PT ;  /* 0x0000000405043212 */ /* 0x000fc800078e3cff */
[----:B------:R-:W-:-:S05]  /*17290*/  @P3 LOP3.LUT R5, R5, R4, RZ, 0x3c, !PT ;  /* 0x0000000405053212 */ /* 0x000fca00078e3cff */
[----:B------:R3:W2:Y:S04]  /*172a0*/  @P3 LDG.E.U8 R37, desc[UR40][R4.64] ;  /* 0x0000002804253981 */ /* 0x0006a8000c1e1100 */
[----:B------:R-:W4:Y:S01]  /*172b0*/  LDL R5, [R1+0x1190] ;  /* 0x0011900001057983 */ /* 0x000f220000100800 */
[----:B------:R-:W-:Y:S01]  /*172c0*/  PRMT R36, RZ, 0x7610, R36 ;  /* 0x00007610ff247816 */ /* 0x000fe20000000024 */
[----:B---3--:R-:W-:Y:S02]  /*172d0*/  @P4 IMAD.MOV.U32 R4, RZ, RZ, R0 ;  /* 0x000000ffff044224 */ /* 0x008fe400078e0000 */
[----:B--2---:R0:W-:Y:S01]  /*172e0*/  STL [R1+0x4ad4], R37 ;  /* 0x004ad42501007387 */ /* 0x0041e20000100800 */
[C---:B------:R-:W-:Y:S02]  /*172f0*/  ISETP.GT.AND P0, PT, R2.reuse, 0x62, PT ;  /* 0x000000620200780c */ /* 0x040fe40003f04270 */
[----:B----4-:R-:W-:Y:S01]  /*17300*/  PRMT R35, RZ, 0x7610, R35 ;  /* 0x00007610ff237816 */ /* 0x010fe20000000023 */
[----:B------:R-:W2:Y:S04]  /*17310*/  LDL R0, [R1+0x11fc] ;  /* 0x0011fc0001007983 */ /* 0x000ea80000100800 */
[----:B------:R-:W3:Y:S04]  /*17320*/  @P4 LDG.E.U8 R36, desc[UR40][R4.64] ;  /* 0x0000002804244981 */ /* 0x000ee8000c1e1100 */
[----:B0-----:R-:W4:Y:S04]  /*17330*/  LDL R37, [R1+0x1184] ;  /* 0x0011840001257983 */ /* 0x001f280000100800 */
[----:B------:R-:W2:Y:S04]  /*17340*/  LDL R4, [R1+0x1200] ;  /* 0x0012000001047983 */ /* 0x000ea80000100800 */
[----:B------:R-:W2:Y:S04]  /*17350*/  LDL R5, [R1+0x1204] ;  /* 0x0012040001057983 */ /* 0x000ea80000100800 */
[----:B---3--:R0:W-:Y:S01]  /*17360*/  STL [R1+0x4ad8], R36 ;  /* 0x004ad82401007387 */ /* 0x0081e20000100800 */
[----:B------:R-:W-:-:S02]  /*17370*/  ISETP.GT.AND P2, PT, R2, 0x71, PT ;  /* 0x000000710200780c */ /* 0x000fc40003f44270 */
[----:B------:R-:W-:Y:S01]  /*17380*/  PRMT R34, RZ, 0x7610, R34 ;  /* 0x00007610ff227816 */ /* 0x000fe20000000022 */
[----:B0-----:R-:W3:Y:S01]  /*17390*/  LDL R36, [R1+0x11f4] ;  /* 0x0011f40001247983 */ /* 0x001ee20000100800 */
[----:B--2---:R-:W-:-:S04]  /*173a0*/  @P0 LOP3.LUT R5, R5, R4, RZ, 0x3c, !PT ;  /* 0x0000000405050212 */ /* 0x004fc800078e3cff */
[----:B------:R-:W-:-:S04]  /*173b0*/  @P0 LOP3.LUT R4, R5, R4, RZ, 0x3c, !PT ;  /* 0x0000000405040212 */ /* 0x000fc800078e3cff */
[----:B------:R-:W-:-:S05]  /*173c0*/  @P0 LOP3.LUT R5, R5, R4, RZ, 0x3c, !PT ;  /* 0x0000000405050212 */ /* 0x000fca00078e3cff */
[----:B------:R-:W2:Y:S04]  /*173d0*/  @P0 LDG.E.U8 R35, desc[UR40][R4.64] ;  /* 0x0000002804230981 */ /* 0x000ea8000c1e1100 */
[----:B------:R-:W3:Y:S04]  /*173e0*/  LDL R4, [R1+0x1188] ;  /* 0x0011880001047983 */ /* 0x000ee80000100800 */
[----:B------:R-:W3:Y:S01]  /*173f0*/  LDL R5, [R1+0x118c] ;  /* 0x00118c0001057983 */ /* 0x000ee20000100800 */
[----:B------:R-:W-:-:S03]  /*17400*/  ISETP.GT.AND P1, PT, R2, 0x63, PT ;  /* 0x000000630200780c */ /* 0x000fc60003f24270 */
[----:B--2---:R0:W-:Y:S01]  /*17410*/  STL [R1+0x4adc], R35 ;  /* 0x004adc2301007387 */ /* 0x0041e20000100800 */
[----:B------:R-:W-:-:S03]  /*17420*/  PRMT R33, RZ, 0x7610, R33 ;  /* 0x00007610ff217816 */ /* 0x000fc60000000021 */
[----:B0-----:R-:W2:Y:S01]  /*17430*/  LDL R35, [R1+0x11f0] ;  /* 0x0011f00001237983 */ /* 0x001ea20000100800 */
[----:B---3--:R-:W-:-:S04]  /*17440*/  @P2 LOP3.LUT R5, R5, R4, RZ, 0x3c, !PT ;  /* 0x0000000405052212 */ /* 0x008fc800078e3cff */
[----:B------:R-:W-:-:S04]  /*17450*/  @P2 LOP3.LUT R4, R5, R4, RZ, 0x3c, !PT ;  /* 0x0000000405042212 */ /* 0x000fc800078e3cff */
[----:B------:R-:W-:-:S05]  /*17460*/  @P2 LOP3.LUT R5, R5, R4, RZ, 0x3c, !PT ;  /* 0x0000000405052212 */ /* 0x000fca00078e3cff */
[----:B------:R0:W3:Y:S04]  /*17470*/  @P2 LDG.E.U8 R34, desc[UR40][R4.64] ;  /* 0x0000002804222981 */ /* 0x0000e8000c1e1100 */
[----:B------:R-:W2:Y:S01]  /*17480*/  LDL R5, [R1+0x11f8] ;  /* 0x0011f80001057983 */ /* 0x000ea20000100800 */
[----:B0-----:R-:W-:Y:S01]  /*17490*/  @P1 IMAD.MOV.U32 R4, RZ, RZ, R0 ;  /* 0x000000ffff041224 */ /* 0x001fe200078e0000 */
[C---:B------:R-:W-:Y:S02]  /*174a0*/  ISETP.GT.AND P3, PT, R2.reuse, 0x72, PT ;  /* 0x000000720200780c */ /* 0x040fe40003f64270 */
[C---:B------:R-:W-:Y:S01]  /*174b0*/  ISETP.GT.AND P0, PT, R2.reuse, 0x64, PT ;  /* 0x000000640200780c */ /* 0x040fe20003f04270 */
[----:B------:R-:W3:Y:S04]  /*174c0*/  LDL R0, [R1+0x11ec] ;  /* 0x0011ec0001007983 */ /* 0x000ee80000100800 */
[----:B--2---:R4:W2:Y:S04]  /*174d0*/  @P1 LDG.E.U8 R33, desc[UR40][R4.64] ;  /* 0x0000002804211981 */ /* 0x0048a8000c1e1100 */
[----:B------:R-:W2:Y:S01]  /*174e0*/  LDL R5, [R1+0x1180] ;  /* 0x0011800001057983 */ /* 0x000ea20000100800 */
[----:B------:R-:W-:Y:S01]  /*174f0*/  PRMT R32, RZ, 0x7610, R32 ;  /* 0x00007610ff207816 */ /* 0x000fe20000000020 */
[----:B----4-:R-:W-:Y:S01]  /*17500*/  @P3 IMAD.MOV.U32 R4, RZ, RZ, R37 ;  /* 0x000000ffff043224 */ /* 0x010fe200078e0025 */
[----:B------:R-:W-:Y:S01]  /*17510*/  PRMT R31, RZ, 0x7610, R31 ;  /* 0x00007610ff1f7816 */ /* 0x000fe2000000001f */
[----:B------:R-:W4:Y:S01]  /*17520*/  LDL R37, [R1+0x1174] ;  /* 0x0011740001257983 */ /* 0x000f220000100800 */
[----:B------:R-:W-:-:S03]  /*17530*/  ISETP.GT.AND P2, PT, R2, 0x73, PT ;  /* 0x000000730200780c */ /* 0x000fc60003f44270 */
[----:B--2---:R0:W2:Y:S02]  /*17540*/  @P3 LDG.E.U8 R32, desc[UR40][R4.64] ;  /* 0x0000002804203981 */ /* 0x0040a4000c1e1100 */
[----:B0-----:R-:W-:Y:S02]  /*17550*/  @P0 IMAD.MOV.U32 R4, RZ, RZ, R36 ;  /* 0x000000ffff040224 */ /* 0x001fe400078e0024 */
[----:B------:R-:W-:Y:S01]  /*17560*/  @P0 IMAD.MOV.U32 R5, RZ, RZ, R35 ;  /* 0x000000ffff050224 */ /* 0x000fe200078e0023 */
[----:B------:R-:W-:Y:S01]  /*17570*/  PRMT R30, RZ, 0x7610, R30 ;  /* 0x00007610ff1e7816 */ /* 0x000fe2000000001e */
[----:B------:R-:W2:Y:S04]  /*17580*/  LDL R36, [R1+0x11e0] ;  /* 0x0011e00001247983 */ /* 0x000ea80000100800 */
[----:B------:R0:W2:Y:S01]  /*17590*/  @P0 LDG.E.U8 R31, desc[UR40][R4.64] ;  /* 0x00000028041f0981 */ /* 0x0000a2000c1e1100 */
[----:B------:R-:W-:-:S02]  /*175a0*/  ISETP.GT.AND P1, PT, R2, 0x65, PT ;  /* 0x000000650200780c */ /* 0x000fc40003f24270 */
[----:B------:R-:W-:Y:S01]  /*175b0*/  PRMT R29, RZ, 0x7610, R29 ;  /* 0x00007610ff1d7816 */ /* 0x000fe2000000001d */
[----:B------:R-:W2:Y:S04]  /*175c0*/  LDL R35, [R1+0x11e4] ;  /* 0x0011e40001237983 */ /* 0x000ea80000100800 */
[----:B------:R-:W0:Y:S04]  /*175d0*/  LDL R4, [R1+0x1178] ;  /* 0x0011780001047983 */ /* 0x000e280000100800 */
[----:B------:R-:W0:Y:S02]  /*175e0*/  LDL R5, [R1+0x117c] ;  /* 0x00117c0001057983 */ /* 0x000e240000100800 */
[----:B0-----:R-:W-:-:S04]  /*175f0*/  @P2 LOP3.LUT R5, R5, R4, RZ, 0x3c, !PT ;  /* 0x0000000405052212 */ /* 0x001fc800078e3cff */
[----:B------:R-:W-:-:S04]  /*17600*/  @P2 LOP3.LUT R4, R5, R4, RZ, 0x3c, !PT ;  /* 0x0000000405042212 */ /* 0x000fc800078e3cff */
[----:B------:R-:W-:-:S05]  /*17610*/  @P2 LOP3.LUT R5, R5, R4, RZ, 0x3c, !PT ;  /* 0x0000000405052212 */ /* 0x000fca00078e3cff */
[----:B------:R3:W2:Y:S04]  /*17620*/  @P2 LDG.E.U8 R30, desc[UR40][R4.64] ;  /* 0x00000028041e2981 */ /* 0x0006a8000c1e1100 */
[----:B------:R-:W2:Y:S01]  /*17630*/  LDL R5, [R1+0x11e8] ;  /* 0x0011e80001057983 */ /* 0x000ea20000100800 */
[----:B---3--:R-:W-:Y:S01]  /*17640*/  @P1 IMAD.MOV.U32 R4, RZ, RZ, R0 ;  /* 0x000000ffff041224 */ /* 0x008fe200078e0000 */
        /* <DEDUP_REMOVED lines=82> */
[----:B------:R-:W-:Y:S01]  /*17b70*/  ISETP.GT.AND P0, PT, R2, 0x6c, PT ;  /* 0x0000006c0200780c */ /* 0x000fe20003f04270 */
[----:B------:R-:W3:Y:S04]  /*17b80*/  LDL R0, [R1+0x11ac] ;  /* 0x0011ac0001007983 */ /* 0x000ee80000100800 */
[----:B--2---:R4:W2:Y:S04]  /*17b90*/  @P1 LDG.E.U8 R17, desc[UR40][R4.64] ;  /* 0x0000002804111981 */ /* 0x0048a8000c1e1100 */
[----:B------:R-:W2:Y:S01]  /*17ba0*/  LDL R5, [R1+0x1140] ;  /* 0x0011400001057983 */ /* 0x000ea20000100800 */
[----:B------:R-:W-:Y:S01]  /*17bb0*/  PRMT R16, RZ, 0x7610, R16 ;  /* 0x00007610ff107816 */ /* 0x000fe20000000010 */
[----:B----4-:R-:W-:Y:S01]  /*17bc0*/  @P3 IMAD.MOV.U32 R4, RZ, RZ, R37 ;  /* 0x000000ffff043224 */ /* 0x010fe200078e0025 */
[----:B------:R-:W-:Y:S01]  /*17bd0*/  PRMT R15, RZ, 0x7610, R15 ;  /* 0x00007610ff0f7816 */ /* 0x000fe2000000000f */
[----:B------:R-:W4:Y:S04]  /*17be0*/  LDL R37, [R1+0x1134] ;  /* 0x0011340001257983 */ /* 0x000f280000100800 */
[----:B--2---:R0:W2:Y:S02]  /*17bf0*/  @P3 LDG.E.U8 R16, desc[UR40][R4.64] ;  /* 0x0000002804103981 */ /* 0x0040a4000c1e1100 */
[----:B0-----:R-:W-:-:S02]  /*17c00*/  @P0 IMAD.MOV.U32 R4, RZ, RZ, R35 ;  /* 0x000000ffff040224 */ /* 0x001fc400078e0023 */
[----:B------:R-:W-:Y:S01]  /*17c10*/  @P0 IMAD.MOV.U32 R5, RZ, RZ, R36 ;  /* 0x000000ffff050224 */ /* 0x000fe200078e0024 */
[----:B------:R-:W2:Y:S04]  /*17c20*/  LDL R35, [R1+0x112c] ;  /* 0x00112c0001237983 */ /* 0x000ea80000100800 */
[----:B------:R-:W2:Y:S04]  /*17c30*/  @P0 LDG.E.U8 R15, desc[UR40][R4.64] ;  /* 0x00000028040f0981 */ /* 0x000ea8000c1e1100 */
[----:B------:R-:W3:Y:S04]  /*17c40*/  LDL R36, [R1+0x1128] ;  /* 0x0011280001247983 */ /* 0x000ee80000100800 */
[----:B------:R-:W3:Y:S04]  /*17c50*/  LDL R4, [R1+0x1138] ;  /* 0x0011380001047983 */ /* 0x000ee80000100800 */
[----:B------:R-:W3:Y:S01]  /*17c60*/  LDL R5, [R1+0x113c] ;  /* 0x00113c0001057983 */ /* 0x000ee20000100800 */
[----:B------:R-:W-:-:S03]  /*17c70*/  ISETP.GT.AND P2, PT, R2, 0x7b, PT ;  /* 0x0000007b0200780c */ /* 0x000fc60003f44270 */
[----:B--2---:R0:W-:Y:S04]  /*17c80*/  STL [R1+0x4abc], R15 ;  /* 0x004abc0f01007387 */ /* 0x0041e80000100800 */
[----:B0-----:R-:W2:Y:S01]  /*17c90*/  LDL R15, [R1+0x11a8] ;  /* 0x0011a800010f7983 */ /* 0x001ea20000100800 */
[----:B------:R-:W-:-:S05]  /*17ca0*/  ISETP.GT.AND P1, PT, R2, 0x6d, PT ;  /* 0x0000006d0200780c */ /* 0x000fca0003f24270 */
[----:B---3--:R-:W-:-:S04]  /*17cb0*/  @P2 LOP3.LUT R5, R5, R4, RZ, 0x3c, !PT ;  /* 0x0000000405052212 */ /* 0x008fc800078e3cff */
[C---:B------:R-:W-:Y:S02]  /*17cc0*/  @P2 LOP3.LUT R4, R5.reuse, R4, RZ, 0x3c, !PT ;  /* 0x0000000405042212 */ /* 0x040fe400078e3cff */
[----:B------:R-:W-:Y:S02]  /*17cd0*/  PRMT R14, RZ, 0x7610, R14 ;  /* 0x00007610ff0e7816 */ /* 0x000fe4000000000e */
[----:B------:R-:W-:Y:S02]  /*17ce0*/  @P2 LOP3.LUT R5, R5, R4, RZ, 0x3c, !PT ;  /* 0x0000000405052212 */ /* 0x000fe400078e3cff */
[----:B------:R-:W-:-:S03]  /*17cf0*/  PRMT R13, RZ, 0x7610, R13 ;  /* 0x00007610ff0d7816 */ /* 0x000fc6000000000d */
[----:B------:R0:W3:Y:S02]  /*17d00*/  @P2 LDG.E.U8 R14, desc[UR40][R4.64] ;  /* 0x00000028040e2981 */ /* 0x0000e4000c1e1100 */
[----:B0-----:R-:W-:Y:S01]  /*17d10*/  @P1 IMAD.MOV.U32 R4, RZ, RZ, R0 ;  /* 0x000000ffff041224 */ /* 0x001fe200078e0000 */
[C---:B------:R-:W-:Y:S01]  /*17d20*/  ISETP.GT.AND P3, PT, R2.reuse, 0x7c, PT ;  /* 0x0000007c0200780c */ /* 0x040fe20003f64270 */
[----:B------:R-:W3:Y:S01]  /*17d30*/  LDL R0, [R1+0x1224] ;  /* 0x0012240001007983 */ /* 0x000ee20000100800 */
[----:B--2---:R-:W-:Y:S01]  /*17d40*/  @P1 IMAD.MOV.U32 R5, RZ, RZ, R15 ;  /* 0x000000ffff051224 */ /* 0x004fe200078e000f */
[----:B------:R-:W-:Y:S02]  /*17d50*/  ISETP.GT.AND P4, PT, R2, 0x7d, PT ;  /* 0x0000007d0200780c */ /* 0x000fe40003f84270 */
[----:B------:R-:W2:Y:S04]  /*17d60*/  LDL R15, [R1+0x1220] ;  /* 0x00122000010f7983 */ /* 0x000ea80000100800 */
[----:B------:R4:W2:Y:S04]  /*17d70*/  @P1 LDG.E.U8 R13, desc[UR40][R4.64] ;  /* 0x00000028040d1981 */ /* 0x0008a8000c1e1100 */
[----:B------:R-:W2:Y:S01]  /*17d80*/  LDL R5, [R1+0x1130] ;  /* 0x0011300001057983 */ /* 0x000ea20000100800 */
[----:B------:R-:W-:Y:S01]  /*17d90*/  PRMT R12, RZ, 0x7610, R12 ;  /* 0x00007610ff0c7816 */ /* 0x000fe2000000000c */
[----:B----4-:R-:W-:Y:S01]  /*17da0*/  @P3 IMAD.MOV.U32 R4, RZ, RZ, R37 ;  /* 0x000000ffff043224 */ /* 0x010fe200078e0025 */
[----:B------:R-:W-:-:S02]  /*17db0*/  PRMT R11, RZ, 0x7610, R11 ;  /* 0x00007610ff0b7816 */ /* 0x000fc4000000000b */
[----:B------:R-:W-:Y:S02]  /*17dc0*/  ISETP.GT.AND P0, PT, R2, 0x5e, PT ;  /* 0x0000005e0200780c */ /* 0x000fe40003f04270 */
[----:B--2---:R0:W2:Y:S02]  /*17dd0*/  @P3 LDG.E.U8 R12, desc[UR40][R4.64] ;  /* 0x00000028040c3981 */ /* 0x0040a4000c1e1100 */
[----:B0-----:R-:W-:Y:S02]  /*17de0*/  @P4 IMAD.MOV.U32 R4, RZ, RZ, R35 ;  /* 0x000000ffff044224 */ /* 0x001fe400078e0023 */
[----:B------:R-:W-:-:S05]  /*17df0*/  @P4 IMAD.MOV.U32 R5, RZ, RZ, R36 ;  /* 0x000000ffff054224 */ /* 0x000fca00078e0024 */
[----:B------:R3:W4:Y:S01]  /*17e00*/  @P4 LDG.E.U8 R11, desc[UR40][R4.64] ;  /* 0x00000028040b4981 */ /* 0x000722000c1e1100 */
[----:B------:R-:W-:-:S03]  /*17e10*/  PRMT R10, RZ, 0x7610, R10 ;  /* 0x00007610ff0a7816 */ /* 0x000fc6000000000a */
[----:B------:R0:W-:Y:S01]  /*17e20*/  STL [R1+0x4aa4], R13 ;  /* 0x004aa40d01007387 */ /* 0x0001e20000100800 */
[----:B---3--:R-:W-:Y:S02]  /*17e30*/  @P0 IMAD.MOV.U32 R4, RZ, RZ, R0 ;  /* 0x000000ffff040224 */ /* 0x008fe400078e0000 */
[----:B------:R-:W-:-:S05]  /*17e40*/  @P0 IMAD.MOV.U32 R5, RZ, RZ, R15 ;  /* 0x000000ffff050224 */ /* 0x000fca00078e000f */
[----:B------:R1:W3:Y:S04]  /*17e50*/  @P0 LDG.E.U8 R10, desc[UR40][R4.64] ;  /* 0x00000028040a0981 */ /* 0x0002e8000c1e1100 */
[----:B--2---:R2:W-:Y:S04]  /*17e60*/  STL [R1+0x4ac0], R12 ;  /* 0x004ac00c01007387 */ /* 0x0045e80000100800 */
[----:B------:R-:W3:Y:S04]  /*17e70*/  LDL R37, [R1+0x1120] ;  /* 0x0011200001257983 */ /* 0x000ee80000100800 */
[----:B------:R-:W3:Y:S04]  /*17e80*/  LDL R36, [R1+0x1124] ;  /* 0x0011240001247983 */ /* 0x000ee80000100800 */
[----:B----4-:R4:W-:Y:S04]  /*17e90*/  STL [R1+0x4aa8], R11 ;  /* 0x004aa80b01007387 */ /* 0x0109e80000100800 */
[----:B------:R-:W1:Y:S04]  /*17ea0*/  LDL R4, [R1+0x11a0] ;  /* 0x0011a00001047983 */ /* 0x000e680000100800 */
[----:B------:R-:W1:Y:S04]  /*17eb0*/  LDL R5, [R1+0x11a4] ;  /* 0x0011a40001057983 */ /* 0x000e680000100800 */
[----:B------:R-:W3:Y:S04]  /*17ec0*/  LDL R35, [R1+0x1218] ;  /* 0x0012180001237983 */ /* 0x000ee80000100800 */
[----:B------:R-:W3:Y:S04]  /*17ed0*/  LDL R15, [R1+0x121c] ;  /* 0x00121c00010f7983 */ /* 0x000ee80000100800 */
[----:B0-----:R-:W3:Y:S04]  /*17ee0*/  LDL R13, [R1+0x1198] ;  /* 0x00119800010d7983 */ /* 0x001ee80000100800 */
[----:B--2---:R-:W2:Y:S04]  /*17ef0*/  LDL R12, [R1+0x119c] ;  /* 0x00119c00010c7983 */ /* 0x004ea80000100800 */
[----:B----4-:R-:W4:Y:S04]  /*17f00*/  LDL R11, [R1+0x1118] ;  /* 0x00111800010b7983 */ /* 0x010f280000100800 */
[----:B------:R-:W2:Y:S01]  /*17f10*/  LDL R0, [R1+0x111c] ;  /* 0x00111c0001007983 */ /* 0x000ea20000100800 */
[----:B------:R-:W-:-:S02]  /*17f20*/  ISETP.GT.AND P1, PT, R2, 0x6e, PT ;  /* 0x0000006e0200780c */ /* 0x000fc40003f24270 */
[C---:B------:R-:W-:Y:S02]  /*17f30*/  ISETP.GT.AND P5, PT, R2.reuse, 0x7e, PT ;  /* 0x0000007e0200780c */ /* 0x040fe40003fa4270 */
[----:B------:R-:W-:Y:S02]  /*17f40*/  PRMT R9, RZ, 0x7610, R9 ;  /* 0x00007610ff097816 */ /* 0x000fe40000000009 */
[C---:B------:R-:W-:Y:S02]  /*17f50*/  ISETP.GT.AND P2, PT, R2.reuse, 0x5f, PT ;  /* 0x0000005f0200780c */ /* 0x040fe40003f44270 */
[----:B------:R-:W-:Y:S02]  /*17f60*/  ISETP.GT.AND P3, PT, R2, 0x6f, PT ;  /* 0x0000006f0200780c */ /* 0x000fe40003f64270 */
[----:B------:R-:W-:Y:S02]  /*17f70*/  PRMT R8, RZ, 0x7610, R8 ;  /* 0x00007610ff087816 */ /* 0x000fe40000000008 */
[----:B------:R-:W-:-:S02]  /*17f80*/  PRMT R7, RZ, 0x7610, R7 ;  /* 0x00007610ff077816 */ /* 0x000fc40000000007 */
[----:B------:R-:W-:Y:S02]  /*17f90*/  ISETP.GT.AND P0, PT, R2, 0x7f, PT ;  /* 0x0000007f0200780c */ /* 0x000fe40003f04270 */
[----:B------:R-:W-:Y:S02]  /*17fa0*/  PRMT R6, RZ, 0x7610, R6 ;  /* 0x00007610ff067816 */ /* 0x000fe40000000006 */
[----:B------:R-:W-:Y:S02]  /*17fb0*/  PRMT R3, RZ, 0x7610, R3 ;  /* 0x00007610ff037816 */ /* 0x000fe40000000003 */
[----:B-1----:R-:W-:-:S04]  /*17fc0*/  @P1 LOP3.LUT R5, R5, R4, RZ, 0x3c, !PT ;  /* 0x0000000405051212 */ /* 0x002fc800078e3cff */
[----:B------:R-:W-:-:S04]  /*17fd0*/  @P1 LOP3.LUT R4, R5, R4, RZ, 0x3c, !PT ;  /* 0x0000000405041212 */ /* 0x000fc800078e3cff */
[----:B------:R-:W-:-:S05]  /*17fe0*/  @P1 LOP3.LUT R5, R5, R4, RZ, 0x3c, !PT ;  /* 0x0000000405051212 */ /* 0x000fca00078e3cff */
[----:B------:R3:W4:Y:S02]  /*17ff0*/  @P1 LDG.E.U8 R9, desc[UR40][R4.64] ;  /* 0x0000002804091981 */ /* 0x000724000c1e1100 */
[----:B---3--:R-:W-:Y:S02]  /*18000*/  @P5 IMAD.MOV.U32 R4, RZ, RZ, R36 ;  /* 0x000000ffff045224 */ /* 0x008fe400078e0024 */
[----:B------:R-:W-:-:S05]  /*18010*/  @P5 IMAD.MOV.U32 R5, RZ, RZ, R37 ;  /* 0x000000ffff055224 */ /* 0x000fca00078e0025 */
[----:B------:R0:W3:Y:S02]  /*18020*/  @P5 LDG.E.U8 R8, desc[UR40][R4.64] ;  /* 0x0000002804085981 */ /* 0x0000e4000c1e1100 */
[----:B0-----:R-:W-:Y:S02]  /*18030*/  @P2 IMAD.MOV.U32 R4, RZ, RZ, R15 ;  /* 0x000000ffff042224 */ /* 0x001fe400078e000f */
[----:B------:R-:W-:-:S05]  /*18040*/  @P2 IMAD.MOV.U32 R5, RZ, RZ, R35 ;  /* 0x000000ffff052224 */ /* 0x000fca00078e0023 */
[----:B------:R2:W3:Y:S02]  /*18050*/  @P2 LDG.E.U8 R7, desc[UR40][R4.64] ;  /* 0x0000002804072981 */ /* 0x0004e4000c1e1100 */
[----:B--2---:R-:W-:Y:S02]  /*18060*/  @P3 IMAD.MOV.U32 R4, RZ, RZ, R12 ;  /* 0x000000ffff043224 */ /* 0x004fe400078e000c */
[----:B------:R-:W-:-:S05]  /*18070*/  @P3 IMAD.MOV.U32 R5, RZ, RZ, R13 ;  /* 0x000000ffff053224 */ /* 0x000fca00078e000d */
[----:B------:R0:W2:Y:S02]  /*18080*/  @P3 LDG.E.U8 R6, desc[UR40][R4.64] ;  /* 0x0000002804063981 */ /* 0x0000a4000c1e1100 */
[----:B0-----:R-:W-:Y:S02]  /*18090*/  @P0 IMAD.MOV.U32 R4, RZ, RZ, R0 ;  /* 0x000000ffff040224 */ /* 0x001fe400078e0000 */
[----:B----4-:R-:W-:-:S05]  /*180a0*/  @P0 IMAD.MOV.U32 R5, RZ, RZ, R11 ;  /* 0x000000ffff050224 */ /* 0x010fca00078e000b */
[----:B------:R-:W4:Y:S04]  /*180b0*/  @P0 LDG.E.U8 R3, desc[UR40][R4.64] ;  /* 0x0000002804030981 */ /* 0x000f28000c1e1100 */
[----:B------:R-:W-:Y:S01]  /*180c0*/  STL [R1+0x4a90], R10 ;  /* 0x004a900a01007387 */ /* 0x000fe20000100800 */
[----:B------:R-:W0:Y:S01]  /*180d0*/  S2R R0, SR_TID.X ;  /* 0x0000000000007919 */ /* 0x000e220000002100 */
[----:B------:R-:W-:Y:S06]  /*180e0*/  BAR.SYNC.DEFER_BLOCKING 0x0 ;  /* 0x0000000000007b1d */ /* 0x000fec0000010000 */
[----:B------:R1:W-:Y:S04]  /*180f0*/  STL [R1+0x4a94], R9 ;  /* 0x004a940901007387 */ /* 0x0003e80000100800 */
[----:B---3--:R-:W-:Y:S04]  /*18100*/  STL [R1+0x4a98], R8 ;  /* 0x004a980801007387 */ /* 0x008fe80000100800 */
[----:B------:R-:W-:Y:S04]  /*18110*/  STL [R1+0x4a78], R7 ;  /* 0x004a780701007387 */ /* 0x000fe80000100800 */
[----:B--2---:R2:W-:Y:S04]  /*18120*/  STL [R1+0x4a7c], R6 ;  /* 0x004a7c0601007387 */ /* 0x0045e80000100800 */
[----:B-1----:R-:W3:Y:S04]  /*18130*/  LDL.LU R9, [R1+0x1b0] ;  /* 0x0001b00001097983 */ /* 0x002ee80000300800 */
[----:B--2---:R-:W2:Y:S04]  /*18140*/  LDL.LU R6, [R1+0x130] ;  /* 0x0001300001067983 */ /* 0x004ea80000300800 */
[----:B------:R-:W2:Y:S04]  /*18150*/  LDL.LU R36, [R1+0x90] ;  /* 0x0000900001247983 */ /* 0x000ea80000300800 */
[----:B------:R-:W2:Y:S04]  /*18160*/  LDL.LU R37, [R1+0x28] ;  /* 0x0000280001257983 */ /* 0x000ea80000300800 */
[----:B------:R-:W2:Y:S04]  /*18170*/  LDL.LU R10, [R1+0x1ec] ;  /* 0x0001ec00010a7983 */ /* 0x000ea80000300800 */
[----:B------:R-:W2:Y:S04]  /*18180*/  LDL.LU R13, [R1+0x1ac] ;  /* 0x0001ac00010d7983 */ /* 0x000ea80000300800 */
[----:B------:R-:W2:Y:S04]  /*18190*/  LDL.LU R12, [R1+0x16c] ;  /* 0x00016c00010c7983 */ /* 0x000ea80000300800 */
[----:B------:R-:W2:Y:S04]  /*181a0*/  LDL.LU R15, [R1+0x12c] ;  /* 0x00012c00010f7983 */ /* 0x000ea80000300800 */
[----:B------:R-:W2:Y:S04]  /*181b0*/  LDL.LU R8, [R1+0xec] ;  /* 0x0000ec0001087983 */ /* 0x000ea80000300800 */
[----:B------:R-:W2:Y:S04]  /*181c0*/  LDL.LU R11, [R1+0x7c] ;  /* 0x00007c00010b7983 */ /* 0x000ea80000300800 */
[----:B----4-:R1:W-:Y:S04]  /*181d0*/  STL [R1+0x4a80], R3 ;  /* 0x004a800301007387 */ /* 0x0103e80000100800 */
[----:B-1----:R-:W4:Y:S04]  /*181e0*/  LDL.LU R3, [R1+0x1f0] ;  /* 0x0001f00001037983 */ /* 0x002f280000300800 */
        /* <DEDUP_REMOVED lines=46> */
[----:B-1----:R-:W2:Y:S04]  /*184d0*/  LDL.LU R4, [R1+0xf0] ;  /* 0x0000f00001047983 */ /* 0x002ea80000300800 */
[----:B------:R-:W-:Y:S04]  /*184e0*/  STL [R1+0x4900], R5 ;  /* 0x0049000501007387 */ /* 0x000fe80000100800 */
[----:B------:R-:W-:Y:S04]  /*184f0*/  STL [R1+0x4a70], R5 ;  /* 0x004a700501007387 */ /* 0x000fe80000100800 */
[----:B------:R1:W-:Y:S04]  /*18500*/  STL [R1+0x4a88], R5 ;  /* 0x004a880501007387 */ /* 0x0003e80000100800 */
[----:B-1----:R-:W2:Y:S01]  /*18510*/  LDL.LU R5, [R1+0x170] ;  /* 0x0001700001057983 */ /* 0x002ea20000300800 */
[----:B------:R-:W1:Y:S01]  /*18520*/  S2R R7, SR_TID.X ;  /* 0x0000000000077919 */ /* 0x000e620000002100 */
[----:B0-----:R-:W-:-:S04]  /*18530*/  LOP3.LUT R35, R0, 0x7f, RZ, 0xc0, !PT ;  /* 0x0000007f00237812 */ /* 0x001fc800078ec0ff */
[----:B------:R-:W-:Y:S02]  /*18540*/  ISETP.GE.AND P0, PT, R35, R2, PT ;  /* 0x000000022300720c */ /* 0x000fe40003f06270 */
[----:B------:R-:W2:Y:S04]  /*18550*/  LDL.LU R35, [R1+0x4adc] ;  /* 0x004adc0001237983 */ /* 0x000ea80000300800 */
[----:B------:R-:W2:Y:S01]  /*18560*/  LDL.LU R2, [R1+0x1e8] ;  /* 0x0001e80001027983 */ /* 0x000ea20000300800 */
[----:B-1----:R-:W-:-:S05]  /*18570*/  LOP3.LUT R0, R7, 0x1ff, RZ, 0xc0, !PT ;  /* 0x000001ff07007812 */ /* 0x002fca00078ec0ff */
[----:B----4-:R0:W-:Y:S04]  /*18580*/  STS.U8 [R0+UR4], R3 ;  /* 0x0000000300007988 */ /* 0x0101e80008000004 */
[----:B---3--:R1:W-:Y:S04]  /*18590*/  STS.U8 [R0+UR4+0x2000], R9 ;  /* 0x0020000900007988 */ /* 0x0083e80008000004 */
[----:B0-----:R-:W3:Y:S04]  /*185a0*/  LDL.LU R3, [R1+0x1a8] ;  /* 0x0001a80001037983 */ /* 0x001ee80000300800 */
[----:B-1----:R-:W4:Y:S04]  /*185b0*/  LDL.LU R9, [R1+0x168] ;  /* 0x0001680001097983 */ /* 0x002f280000300800 */
[----:B--2---:R0:W-:Y:S04]  /*185c0*/  STS.U8 [R0+UR4+0x4000], R5 ;  /* 0x0040000500007988 */ /* 0x0041e80008000004 */
[----:B------:R1:W-:Y:S04]  /*185d0*/  STS.U8 [R0+UR4+0x6000], R6 ;  /* 0x0060000600007988 */ /* 0x0003e80008000004 */
[----:B------:R2:W-:Y:S04]  /*185e0*/  STS.U8 [R0+UR4+0x8000], R4 ;  /* 0x0080000400007988 */ /* 0x0005e80008000004 */
[----:B0-----:R-:W3:Y:S04]  /*185f0*/  LDL.LU R5, [R1+0x128] ;  /* 0x0001280001057983 */ /* 0x001ee80000300800 */
[----:B-1----:R-:W3:Y:S04]  /*18600*/  LDL.LU R6, [R1+0xe8] ;  /* 0x0000e80001067983 */ /* 0x002ee80000300800 */
[----:B--2---:R-:W2:Y:S04]  /*18610*/  LDL.LU R4, [R1+0x78] ;  /* 0x0000780001047983 */ /* 0x004ea80000300800 */
[----:B------:R0:W-:Y:S04]  /*18620*/  STS.U8 [R0+UR4+0xa000], R36 ;  /* 0x00a0002400007988 */ /* 0x0001e80008000004 */
[----:B0-----:R-:W2:Y:S04]  /*18630*/  LDL.LU R36, [R1+0x4ad8] ;  /* 0x004ad80001247983 */ /* 0x001ea80000300800 */
[----:B------:R0:W-:Y:S04]  /*18640*/  STS.U8 [R0+UR4+0xc000], R37 ;  /* 0x00c0002500007988 */ /* 0x0001e80008000004 */
[----:B0-----:R-:W3:Y:S04]  /*18650*/  LDL.LU R37, [R1+0x4ad4] ;  /* 0x004ad40001257983 */ /* 0x001ee80000300800 */
[----:B------:R-:W-:Y:S04]  /*18660*/  STL [R1+0x4aac], R0 ;  /* 0x004aac0001007387 */ /* 0x000fe80000100800 */
[----:B--2---:R0:W-:Y:S02]  /*18670*/  STS.U8 [R0+UR4+0xe000], R36 ;  /* 0x00e0002400007988 */ /* 0x0041e40008000004 */
[----:B0-----:R-:W0:Y:S02]  /*18680*/  S2R R0, SR_TID.X ;  /* 0x0000000000007919 */ /* 0x001e240000002100 */
[----:B------:R1:W-:Y:S01]  /*18690*/  STL [R1+0x4a8c], R36 ;  /* 0x004a8c2401007387 */ /* 0x0003e20000100800 */
[----:B0-----:R-:W-:-:S04]  /*186a0*/  LOP3.LUT R0, R0, 0x1ff, RZ, 0xc0, !PT ;  /* 0x000001ff00007812 */ /* 0x001fc800078ec0ff */
[----:B-1----:R-:W-:-:S05]  /*186b0*/  LOP3.LUT R36, R0, 0x8, RZ, 0x3c, !PT ;  /* 0x0000000800247812 */ /* 0x002fca00078e3cff */
[----:B------:R0:W-:Y:S04]  /*186c0*/  STS.U8 [R36+UR4+0x200], R10 ;  /* 0x0002000a24007988 */ /* 0x0001e80008000004 */
[----:B------:R1:W-:Y:S04]  /*186d0*/  STS.U8 [R36+UR4+0x2200], R13 ;  /* 0x0022000d24007988 */ /* 0x0003e80008000004 */
[----:B------:R2:W-:Y:S04]  /*186e0*/  STS.U8 [R36+UR4+0x4200], R12 ;  /* 0x0042000c24007988 */ /* 0x0005e80008000004 */
[----:B0-----:R-:W4:Y:S04]  /*186f0*/  LDL.LU R10, [R1+0x1e4] ;  /* 0x0001e400010a7983 */ /* 0x001f280000300800 */
[----:B-1----:R-:W4:Y:S04]  /*18700*/  LDL.LU R13, [R1+0x1a4] ;  /* 0x0001a400010d7983 */ /* 0x002f280000300800 */
[----:B--2---:R-:W2:Y:S04]  /*18710*/  LDL.LU R12, [R1+0x164] ;  /* 0x00016400010c7983 */ /* 0x004ea80000300800 */
[----:B------:R0:W-:Y:S04]  /*18720*/  STS.U8 [R36+UR4+0x6200], R15 ;  /* 0x0062000f24007988 */ /* 0x0001e80008000004 */
[----:B------:R1:W-:Y:S04]  /*18730*/  STS.U8 [R36+UR4+0x8200], R8 ;  /* 0x0082000824007988 */ /* 0x0003e80008000004 */
[----:B------:R3:W-:Y:S04]  /*18740*/  STS.U8 [R36+UR4+0xa200], R11 ;  /* 0x00a2000b24007988 */ /* 0x0007e80008000004 */
[----:B0-----:R-:W2:Y:S04]  /*18750*/  LDL.LU R15, [R1+0x124] ;  /* 0x00012400010f7983 */ /* 0x001ea80000300800 */
[----:B-1----:R-:W2:Y:S04]  /*18760*/  LDL.LU R8, [R1+0xe4] ;  /* 0x0000e40001087983 */ /* 0x002ea80000300800 */
[----:B---3--:R-:W3:Y:S01]  /*18770*/  LDL.LU R11, [R1+0x74] ;  /* 0x00007400010b7983 */ /* 0x008ee20000300800 */
[----:B------:R-:W-:-:S03]  /*18780*/  LOP3.LUT R0, R0, 0x10, RZ, 0x3c, !PT ;  /* 0x0000001000007812 */ /* 0x000fc600078e3cff */
[----:B------:R-:W-:Y:S04]  /*18790*/  STS.U8 [R36+UR4+0xc200], R37 ;  /* 0x00c2002524007988 */ /* 0x000fe80008000004 */
[----:B------:R-:W-:Y:S04]  /*187a0*/  STS.U8 [R36+UR4+0xe200], R34 ;  /* 0x00e2002224007988 */ /* 0x000fe80008000004 */
[----:B------:R-:W-:Y:S04]  /*187b0*/  STS.U8 [R0+UR4+0x400], R2 ;  /* 0x0004000200007988 */ /* 0x000fe80008000004 */
[----:B------:R-:W-:Y:S04]  /*187c0*/  STS.U8 [R0+UR4+0x2400], R3 ;  /* 0x0024000300007988 */ /* 0x000fe80008000004 */
[----:B----4-:R-:W-:Y:S04]  /*187d0*/  STS.U8 [R0+UR4+0x4400], R9 ;  /* 0x0044000900007988 */ /* 0x010fe80008000004 */
[----:B------:R-:W-:Y:S04]  /*187e0*/  STS.U8 [R0+UR4+0x6400], R5 ;  /* 0x0064000500007988 */ /* 0x000fe80008000004 */
[----:B------:R0:W-:Y:S02]  /*187f0*/  STS.U8 [R0+UR4+0x8400], R6 ;  /* 0x0084000600007988 */ /* 0x0001e40008000004 */
[----:B0-----:R-:W0:Y:S02]  /*18800*/  S2R R6, SR_TID.X ;  /* 0x0000000000067919 */ /* 0x001e240000002100 */
[----:B------:R-:W-:Y:S04]  /*18810*/  STS.U8 [R0+UR4+0xa400], R4 ;  /* 0x00a4000400007988 */ /* 0x000fe80008000004 */
[----:B------:R-:W-:Y:S04]  /*18820*/  STS.U8 [R0+UR4+0xc400], R35 ;  /* 0x00c4002300007988 */ /* 0x000fe80008000004 */
[----:B------:R1:W-:Y:S01]  /*18830*/  STS.U8 [R0+UR4+0xe400], R32 ;  /* 0x00e4002000007988 */ /* 0x0003e20008000004 */
[----:B0-----:R-:W-:-:S04]  /*18840*/  LOP3.LUT R6, R6, 0x1ff, RZ, 0xc0, !PT ;  /* 0x000001ff06067812 */ /* 0x001fc800078ec0ff */
[----:B-1----:R-:W-:Y:S01]  /*18850*/  LOP3.LUT R0, R6, 0x18, RZ, 0x3c, !PT ;  /* 0x0000001806007812 */ /* 0x002fe200078e3cff */
[----:B------:R-:W-:Y:S04]  /*18860*/  STL [R1+0x4a9c], R37 ;  /* 0x004a9c2501007387 */ /* 0x000fe80000100800 */
[----:B------:R-:W-:Y:S04]  /*18870*/  STL [R1+0x4aa0], R34 ;  /* 0x004aa02201007387 */ /* 0x000fe80000100800 */
[----:B------:R-:W4:Y:S04]  /*18880*/  LDL.LU R3, [R1+0x1e0] ;  /* 0x0001e00001037983 */ /* 0x000f280000300800 */
[----:B------:R-:W4:Y:S04]  /*18890*/  LDL.LU R9, [R1+0x1a0] ;  /* 0x0001a00001097983 */ /* 0x000f280000300800 */
[----:B------:R0:W-:Y:S04]  /*188a0*/  STL [R1+0x4ab0], R35 ;  /* 0x004ab02301007387 */ /* 0x0001e80000100800 */
[----:B0-----:R-:W4:Y:S04]  /*188b0*/  LDL.LU R35, [R1+0x120] ;  /* 0x0001200001237983 */ /* 0x001f280000300800 */
[----:B------:R-:W4:Y:S04]  /*188c0*/  LDL.LU R34, [R1+0xe0] ;  /* 0x0000e00001227983 */ /* 0x000f280000300800 */
[----:B------:R-:W4:Y:S04]  /*188d0*/  LDL.LU R37, [R1+0x70] ;  /* 0x0000700001257983 */ /* 0x000f280000300800 */
[----:B------:R0:W-:Y:S04]  /*188e0*/  STL [R1+0x4ab4], R32 ;  /* 0x004ab42001007387 */ /* 0x0001e80000100800 */
[----:B0-----:R-:W4:Y:S04]  /*188f0*/  LDL.LU R32, [R1+0x160] ;  /* 0x0001600001207983 */ /* 0x001f280000300800 */
[----:B------:R-:W-:Y:S04]  /*18900*/  STS.U8 [R0+UR4+0x600], R10 ;  /* 0x0006000a00007988 */ /* 0x000fe80008000004 */
[----:B------:R0:W-:Y:S04]  /*18910*/  STS.U8 [R0+UR4+0x2600], R13 ;  /* 0x0026000d00007988 */ /* 0x0001e80008000004 */
[----:B--2---:R1:W-:Y:S04]  /*18920*/  STS.U8 [R0+UR4+0x4600], R12 ;  /* 0x0046000c00007988 */ /* 0x0043e80008000004 */
[----:B0-----:R-:W2:Y:S01]  /*18930*/  LDL.LU R13, [R1+0x1dc] ;  /* 0x0001dc00010d7983 */ /* 0x001ea20000300800 */
[----:B-1----:R-:W0:Y:S03]  /*18940*/  S2R R12, SR_TID.X ;  /* 0x00000000000c7919 */ /* 0x002e260000002100 */
[----:B------:R-:W2:Y:S04]  /*18950*/  LDL.LU R10, [R1+0x19c] ;  /* 0x00019c00010a7983 */ /* 0x000ea80000300800 */
[----:B------:R1:W-:Y:S04]  /*18960*/  STS.U8 [R0+UR4+0x6600], R15 ;  /* 0x0066000f00007988 */ /* 0x0003e80008000004 */
[----:B------:R-:W-:Y:S04]  /*18970*/  STS.U8 [R0+UR4+0x8600], R8 ;  /* 0x0086000800007988 */ /* 0x000fe80008000004 */
[----:B---3--:R3:W-:Y:S04]  /*18980*/  STS.U8 [R0+UR4+0xa600], R11 ;  /* 0x00a6000b00007988 */ /* 0x0087e80008000004 */
[----:B-1----:R-:W2:Y:S04]  /*18990*/  LDL.LU R15, [R1+0x15c] ;  /* 0x00015c00010f7983 */ /* 0x002ea80000300800 */
[----:B---3--:R-:W3:Y:S01]  /*189a0*/  LDL.LU R11, [R1+0x11c] ;  /* 0x00011c00010b7983 */ /* 0x008ee20000300800 */
[----:B0-----:R-:W-:-:S03]  /*189b0*/  LOP3.LUT R8, R12, 0x1ff, RZ, 0xc0, !PT ;  /* 0x000001ff0c087812 */ /* 0x001fc600078ec0ff */
[----:B------:R-:W3:Y:S04]  /*189c0*/  LDL.LU R12, [R1+0xcc] ;  /* 0x0000cc00010c7983 */ /* 0x000ee80000300800 */
[----:B------:R-:W-:Y:S04]  /*189d0*/  STS.U8 [R0+UR4+0xc600], R33 ;  /* 0x00c6002100007988 */ /* 0x000fe80008000004 */
[----:B------:R-:W-:Y:S04]  /*189e0*/  STL [R1+0x4ab8], R33 ;  /* 0x004ab82101007387 */ /* 0x000fe80000100800 */
[----:B------:R0:W-:Y:S01]  /*189f0*/  STS.U8 [R0+UR4+0xe600], R30 ;  /* 0x00e6001e00007988 */ /* 0x0001e20008000004 */
[----:B------:R-:W-:-:S03]  /*18a00*/  LOP3.LUT R6, R8, 0x20, RZ, 0x3c, !PT ;  /* 0x0000002008067812 */ /* 0x000fc600078e3cff */
[----:B0-----:R-:W3:Y:S04]  /*18a10*/  LDL.LU R0, [R1+0x6c] ;  /* 0x00006c0001007983 */ /* 0x001ee80000300800 */
[----:B------:R0:W-:Y:S04]  /*18a20*/  STL [R1+0x4ac4], R30 ;  /* 0x004ac41e01007387 */ /* 0x0001e80000100800 */
[----:B------:R-:W3:Y:S04]  /*18a30*/  LDL.LU R36, [R1+0x1d8] ;  /* 0x0001d80001247983 */ /* 0x000ee80000300800 */
[----:B------:R-:W3:Y:S04]  /*18a40*/  LDL.LU R2, [R1+0x198] ;  /* 0x0001980001027983 */ /* 0x000ee80000300800 */
[----:B------:R-:W3:Y:S04]  /*18a50*/  LDL.LU R5, [R1+0x158] ;  /* 0x0001580001057983 */ /* 0x000ee80000300800 */
[----:B------:R-:W3:Y:S01]  /*18a60*/  LDL.LU R4, [R1+0x118] ;  /* 0x0001180001047983 */ /* 0x000ee20000300800 */
[----:B0-----:R-:W-:-:S03]  /*18a70*/  LOP3.LUT R30, R8, 0x28, RZ, 0x3c, !PT ;  /* 0x00000028081e7812 */ /* 0x001fc600078e3cff */
[----:B----4-:R0:W-:Y:S04]  /*18a80*/  STS.U8 [R6+UR4+0x800], R3 ;  /* 0x0008000306007988 */ /* 0x0101e80008000004 */
[----:B------:R1:W-:Y:S04]  /*18a90*/  STS.U8 [R6+UR4+0x2800], R9 ;  /* 0x0028000906007988 */ /* 0x0003e80008000004 */
[----:B0-----:R-:W4:Y:S04]  /*18aa0*/  LDL.LU R3, [R1+0xc8] ;  /* 0x0000c80001037983 */ /* 0x001f280000300800 */
[----:B-1----:R-:W4:Y:S04]  /*18ab0*/  LDL.LU R9, [R1+0x68] ;  /* 0x0000680001097983 */ /* 0x002f280000300800 */
[----:B------:R-:W-:Y:S04]  /*18ac0*/  STL [R1+0x4ac8], R31 ;  /* 0x004ac81f01007387 */ /* 0x000fe80000100800 */
[----:B------:R-:W-:Y:S04]  /*18ad0*/  STL [R1+0x4acc], R28 ;  /* 0x004acc1c01007387 */ /* 0x000fe80000100800 */
[----:B------:R-:W-:Y:S04]  /*18ae0*/  STS.U8 [R6+UR4+0x4800], R32 ;  /* 0x0048002006007988 */ /* 0x000fe80008000004 */
[----:B------:R-:W-:Y:S04]  /*18af0*/  STS.U8 [R6+UR4+0x6800], R35 ;  /* 0x0068002306007988 */ /* 0x000fe80008000004 */
[----:B------:R-:W-:Y:S04]  /*18b00*/  STS.U8 [R6+UR4+0x8800], R34 ;  /* 0x0088002206007988 */ /* 0x000fe80008000004 */
[----:B------:R-:W-:Y:S04]  /*18b10*/  STS.U8 [R6+UR4+0xa800], R37 ;  /* 0x00a8002506007988 */ /* 0x000fe80008000004 */
[----:B------:R-:W-:Y:S04]  /*18b20*/  STS.U8 [R6+UR4+0xc800], R31 ;  /* 0x00c8001f06007988 */ /* 0x000fe80008000004 */
[----:B------:R-:W-:Y:S04]  /*18b30*/  STS.U8 [R6+UR4+0xe800], R28 ;  /* 0x00e8001c06007988 */ /* 0x000fe80008000004 */
[----:B--2---:R0:W-:Y:S04]  /*18b40*/  STS.U8 [R30+UR4+0xa00], R13 ;  /* 0x000a000d1e007988 */ /* 0x0041e80008000004 */
[----:B------:R1:W-:Y:S04]  /*18b50*/  STS.U8 [R30+UR4+0x2a00], R10 ;  /* 0x002a000a1e007988 */ /* 0x0003e80008000004 */
[----:B0-----:R-:W2:Y:S04]  /*18b60*/  LDL.LU R13, [R1+0x1d4] ;  /* 0x0001d400010d7983 */ /* 0x001ea80000300800 */
[----:B------:R-:W2:Y:S04]  /*18b70*/  LDL.LU R8, [R1+0x194] ;  /* 0x0001940001087983 */ /* 0x000ea80000300800 */
[----:B-1----:R-:W2:Y:S04]  /*18b80*/  LDL.LU R10, [R1+0x154] ;  /* 0x00015400010a7983 */ /* 0x002ea80000300800 */
[----:B------:R-:W-:Y:S04]  /*18b90*/  STS.U8 [R30+UR4+0x4a00], R15 ;  /* 0x004a000f1e007988 */ /* 0x000fe80008000004 */
[----:B------:R-:W2:Y:S04]  /*18ba0*/  LDL.LU R6, [R1+0x114] ;  /* 0x0001140001067983 */ /* 0x000ea80000300800 */
[----:B---3--:R0:W-:Y:S04]  /*18bb0*/  STS.U8 [R30+UR4+0x6a00], R11 ;  /* 0x006a000b1e007988 */ /* 0x0081e80008000004 */
[----:B------:R1:W-:Y:S04]  /*18bc0*/  STS.U8 [R30+UR4+0x8a00], R12 ;  /* 0x008a000c1e007988 */ /* 0x0003e80008000004 */
[----:B0-----:R-:W3:Y:S04]  /*18bd0*/  LDL.LU R11, [R1+0xc4] ;  /* 0x0000c400010b7983 */ /* 0x001ee80000300800 */
[----:B-1----:R-:W3:Y:S01]  /*18be0*/  LDL.LU R12, [R1+0x64] ;  /* 0x00006400010c7983 */ /* 0x002ee20000300800 */
[----:B------:R-:W0:Y:S03]  /*18bf0*/  S2R R15, SR_TID.X ;  /* 0x00000000000f7919 */ /* 0x000e260000002100 */
[----:B------:R-:W-:Y:S04]  /*18c00*/  STL [R1+0x4ad0], R29 ;  /* 0x004ad01d01007387 */ /* 0x000fe80000100800 */
[----:B------:R-:W-:Y:S04]  /*18c10*/  STS.U8 [R30+UR4+0xaa00], R0 ;  /* 0x00aa00001e007988 */ /* 0x000fe80008000004 */
[----:B------:R-:W-:Y:S04]  /*18c20*/  STS.U8 [R30+UR4+0xca00], R29 ;  /* 0x00ca001d1e007988 */ /* 0x000fe80008000004 */
[----:B------:R1:W-:Y:S04]  /*18c30*/  STS.U8 [R30+UR4+0xea00], R26 ;  /* 0x00ea001a1e007988 */ /* 0x0003e80008000004 */
[----:B-1----:R-:W3:Y:S04]  /*18c40*/  LDL.LU R30, [R1+0x1d0] ;  /* 0x0001d000011e7983 */ /* 0x002ee80000300800 */
[----:B------:R-:W3:Y:S01]  /*18c50*/  LDL.LU R33, [R1+0x190] ;  /* 0x0001900001217983 */ /* 0x000ee20000300800 */
[----:B0-----:R-:W-:-:S03]  /*18c60*/  LOP3.LUT R15, R15, 0x1ff, RZ, 0xc0, !PT ;  /* 0x000001ff0f0f7812 */ /* 0x001fc600078ec0ff */
[----:B------:R-:W3:Y:S01]  /*18c70*/  LDL.LU R32, [R1+0x150] ;  /* 0x0001500001207983 */ /* 0x000ee20000300800 */
[----:B------:R-:W-:-:S03]  /*18c80*/  LOP3.LUT R0, R15, 0x30, RZ, 0x3c, !PT ;  /* 0x000000300f007812 */ /* 0x000fc600078e3cff */
[----:B------:R-:W3:Y:S04]  /*18c90*/  LDL.LU R35, [R1+0x110] ;  /* 0x0001100001237983 */ /* 0x000ee80000300800 */
[----:B------:R0:W-:Y:S04]  /*18ca0*/  STS.U8 [R0+UR4+0xc00], R36 ;  /* 0x000c002400007988 */ /* 0x0001e80008000004 */
[----:B------:R-:W-:Y:S04]  /*18cb0*/  STS.U8 [R0+UR4+0x2c00], R2 ;  /* 0x002c000200007988 */ /* 0x000fe80008000004 */
[----:B------:R-:W3:Y:S04]  /*18cc0*/  LDL.LU R34, [R1+0xc0] ;  /* 0x0000c00001227983 */ /* 0x000ee80000300800 */
[----:B------:R-:W-:Y:S04]  /*18cd0*/  STS.U8 [R0+UR4+0x4c00], R5 ;  /* 0x004c000500007988 */ /* 0x000fe80008000004 */
[----:B------:R-:W3:Y:S04]  /*18ce0*/  LDL.LU R37, [R1+0x60] ;  /* 0x0000600001257983 */ /* 0x000ee80000300800 */
[----:B------:R-:W-:Y:S04]  /*18cf0*/  STS.U8 [R0+UR4+0x6c00], R4 ;  /* 0x006c000400007988 */ /* 0x000fe80008000004 */
[----:B----4-:R-:W-:Y:S04]  /*18d00*/  STS.U8 [R0+UR4+0x8c00], R3 ;  /* 0x008c000300007988 */ /* 0x010fe80008000004 */
[----:B------:R1:W-:Y:S04]  /*18d10*/  STS.U8 [R0+UR4+0xac00], R9 ;  /* 0x00ac000900007988 */ /* 0x0003e80008000004 */
[----:B0-----:R-:W4:Y:S01]  /*18d20*/  LDL.LU R36, [R1+0x1cc] ;  /* 0x0001cc0001247983 */ /* 0x001f220000300800 */
[----:B------:R-:W-:-:S03]  /*18d30*/  LOP3.LUT R15, R15, 0x38, RZ, 0x3c, !PT ;  /* 0x000000380f0f7812 */ /* 0x000fc600078e3cff */
[----:B-1----:R-:W4:Y:S04]  /*18d40*/  LDL.LU R9, [R1+0x18c] ;  /* 0x00018c0001097983 */ /* 0x002f280000300800 */
[----:B------:R-:W-:Y:S04]  /*18d50*/  STS.U8 [R0+UR4+0xcc00], R27 ;  /* 0x00cc001b00007988 */ /* 0x000fe80008000004 */
[----:B------:R-:W-:Y:S04]  /*18d60*/  STS.U8 [R0+UR4+0xec00], R24 ;  /* 0x00ec001800007988 */ /* 0x000fe80008000004 */
[----:B--2---:R0:W-:Y:S04]  /*18d70*/  STS.U8 [R15+UR4+0xe00], R13 ;  /* 0x000e000d0f007988 */ /* 0x0041e80008000004 */
[----:B------:R1:W-:Y:S04]  /*18d80*/  STS.U8 [R15+UR4+0x2e00], R8 ;  /* 0x002e00080f007988 */ /* 0x0003e80008000004 */
[----:B------:R2:W-:Y:S04]  /*18d90*/  STS.U8 [R15+UR4+0x4e00], R10 ;  /* 0x004e000a0f007988 */ /* 0x0005e80008000004 */
[----:B0-----:R-:W4:Y:S04]  /*18da0*/  LDL.LU R13, [R1+0x14c] ;  /* 0x00014c00010d7983 */ /* 0x001f280000300800 */
[----:B------:R0:W-:Y:S04]  /*18db0*/  STS.U8 [R15+UR4+0x6e00], R6 ;  /* 0x006e00060f007988 */ /* 0x0001e80008000004 */
[----:B-1----:R-:W4:Y:S04]  /*18dc0*/  LDL.LU R8, [R1+0x10c] ;  /* 0x00010c0001087983 */ /* 0x002f280000300800 */
[----:B------:R-:W4:Y:S04]  /*18dd0*/  LDL.LU R0, [R1+0xbc] ;  /* 0x0000bc0001007983 */ /* 0x000f280000300800 */
[----:B--2---:R-:W2:Y:S04]  /*18de0*/  LDL.LU R10, [R1+0x4c] ;  /* 0x00004c00010a7983 */ /* 0x004ea80000300800 */
[----:B---3--:R-:W-:Y:S04]  /*18df0*/  STS.U8 [R15+UR4+0x8e00], R11 ;  /* 0x008e000b0f007988 */ /* 0x008fe80008000004 */
[----:B------:R1:W-:Y:S04]  /*18e00*/  STS.U8 [R15+UR4+0xae00], R12 ;  /* 0x00ae000c0f007988 */ /* 0x0003e80008000004 */
[----:B0-----:R-:W3:Y:S04]  /*18e10*/  LDL.LU R6, [R1+0x1c8] ;  /* 0x0001c80001067983 */ /* 0x001ee80000300800 */
[----:B------:R-:W3:Y:S01]  /*18e20*/  LDL.LU R2, [R1+0x188] ;  /* 0x0001880001027983 */ /* 0x000ee20000300800 */
[----:B-1----:R-:W0:Y:S03]  /*18e30*/  S2R R12, SR_TID.X ;  /* 0x00000000000c7919 */ /* 0x002e260000002100 */
[----:B------:R-:W3:Y:S04]  /*18e40*/  LDL.LU R5, [R1+0x148] ;  /* 0x0001480001057983 */ /* 0x000ee80000300800 */
[----:B------:R-:W3:Y:S04]  /*18e50*/  LDL.LU R4, [R1+0x108] ;  /* 0x0001080001047983 */ /* 0x000ee80000300800 */
[----:B------:R-:W3:Y:S04]  /*18e60*/  LDL.LU R3, [R1+0xb8] ;  /* 0x0000b80001037983 */ /* 0x000ee80000300800 */
[----:B------:R-:W-:Y:S04]  /*18e70*/  STS.U8 [R15+UR4+0xce00], R25 ;  /* 0x00ce00190f007988 */ /* 0x000fe80008000004 */
[----:B------:R1:W-:Y:S01]  /*18e80*/  STS.U8 [R15+UR4+0xee00], R22 ;  /* 0x00ee00160f007988 */ /* 0x0003e20008000004 */
[----:B0-----:R-:W-:-:S03]  /*18e90*/  LOP3.LUT R11, R12, 0x1ff, RZ, 0xc0, !PT ;  /* 0x000001ff0c0b7812 */ /* 0x001fc600078ec0ff */
[----:B------:R-:W3:Y:S04]  /*18ea0*/  LDL.LU R12, [R1+0x48] ;  /* 0x00004800010c7983 */ /* 0x000ee80000300800 */
[----:B-1----:R-:W3:Y:S01]  /*18eb0*/  LDL.LU R15, [R1+0x1c4] ;  /* 0x0001c400010f7983 */ /* 0x002ee20000300800 */
[C---:B------:R-:W-:Y:S02]  /*18ec0*/  LOP3.LUT R29, R11.reuse, 0x40, RZ, 0x3c, !PT ;  /* 0x000000400b1d7812 */ /* 0x040fe400078e3cff */
[----:B------:R-:W-:Y:S02]  /*18ed0*/  LOP3.LUT R28, R11, 0x48, RZ, 0x3c, !PT ;  /* 0x000000480b1c7812 */ /* 0x000fe400078e3cff */
[----:B------:R-:W3:Y:S04]  /*18ee0*/  LDL.LU R11, [R1+0x184] ;  /* 0x00018400010b7983 */ /* 0x000ee80000300800 */
[----:B------:R-:W-:Y:S04]  /*18ef0*/  STS.U8 [R29+UR4+0x1000], R30 ;  /* 0x0010001e1d007988 */ /* 0x000fe80008000004 */
[----:B------:R-:W-:Y:S04]  /*18f00*/  STS.U8 [R29+UR4+0x3000], R33 ;  /* 0x003000211d007988 */ /* 0x000fe80008000004 */
[----:B------:R-:W-:Y:S04]  /*18f10*/  STS.U8 [R29+UR4+0x5000], R32 ;  /* 0x005000201d007988 */ /* 0x000fe80008000004 */
[----:B------:R-:W-:Y:S04]  /*18f20*/  STS.U8 [R29+UR4+0x7000], R35 ;  /* 0x007000231d007988 */ /* 0x000fe80008000004 */
[----:B------:R-:W-:Y:S04]  /*18f30*/  STS.U8 [R29+UR4+0x9000], R34 ;  /* 0x009000221d007988 */ /* 0x000fe80008000004 */
[----:B------:R-:W-:Y:S04]  /*18f40*/  STS.U8 [R29+UR4+0xb000], R37 ;  /* 0x00b000251d007988 */ /* 0x000fe80008000004 */
[----:B------:R-:W-:Y:S04]  /*18f50*/  STS.U8 [R29+UR4+0xd000], R23 ;  /* 0x00d000171d007988 */ /* 0x000fe80008000004 */
[----:B------:R-:W-:Y:S04]  /*18f60*/  STS.U8 [R29+UR4+0xf000], R20 ;  /* 0x00f000141d007988 */ /* 0x000fe80008000004 */
[----:B----4-:R-:W-:Y:S04]  /*18f70*/  STS.U8 [R28+UR4+0x1200], R36 ;  /* 0x001200241c007988 */ /* 0x010fe80008000004 */
[----:B------:R0:W-:Y:S02]  /*18f80*/  STS.U8 [R28+UR4+0x3200], R9 ;  /* 0x003200091c007988 */ /* 0x0001e40008000004 */
[----:B0-----:R-:W0:Y:S02]  /*18f90*/  S2R R9, SR_TID.X ;  /* 0x0000000000097919 */ /* 0x001e240000002100 */
[----:B------:R1:W-:Y:S04]  /*18fa0*/  STS.U8 [R28+UR4+0x5200], R13 ;  /* 0x0052000d1c007988 */ /* 0x0003e80008000004 */
[----:B------:R0:W-:Y:S04]  /*18fb0*/  STS.U8 [R28+UR4+0x7200], R8 ;  /* 0x007200081c007988 */ /* 0x0001e80008000004 */
[----:B------:R4:W-:Y:S04]  /*18fc0*/  STS.U8 [R28+UR4+0x9200], R0 ;  /* 0x009200001c007988 */ /* 0x0009e80008000004 */
[----:B-1----:R-:W3:Y:S01]  /*18fd0*/  LDL.LU R13, [R1+0x144] ;  /* 0x00014400010d7983 */ /* 0x002ee20000300800 */
[----:B0-----:R-:W-:-:S03]  /*18fe0*/  LOP3.LUT R8, R9, 0x1ff, RZ, 0xc0, !PT ;  /* 0x000001ff09087812 */ /* 0x001fc600078ec0ff */
[----:B--2---:R0:W-:Y:S01]  /*18ff0*/  STS.U8 [R28+UR4+0xb200], R10 ;  /* 0x00b2000a1c007988 */ /* 0x0041e20008000004 */
[----:B----4-:R-:W-:-:S03]  /*19000*/  LOP3.LUT R0, R8, 0x50, RZ, 0x3c, !PT ;  /* 0x0000005008007812 */ /* 0x010fc600078e3cff */
[----:B------:R-:W-:Y:S04]  /*19010*/  STS.U8 [R28+UR4+0xd200], R21 ;  /* 0x00d200151c007988 */ /* 0x000fe80008000004 */
[----:B------:R-:W2:Y:S04]  /*19020*/  LDL.LU R9, [R1+0x104] ;  /* 0x0001040001097983 */ /* 0x000ea80000300800 */
[----:B------:R-:W-:Y:S04]  /*19030*/  STS.U8 [R28+UR4+0xf200], R18 ;  /* 0x00f200121c007988 */ /* 0x000fe80008000004 */
[----:B0-----:R-:W4:Y:S04]  /*19040*/  LDL.LU R10, [R1+0xb4] ;  /* 0x0000b400010a7983 */ /* 0x001f280000300800 */
[----:B---3--:R0:W-:Y:S04]  /*19050*/  STS.U8 [R0+UR4+0x1400], R6 ;  /* 0x0014000600007988 */ /* 0x0081e80008000004 */
[----:B------:R-:W-:Y:S04]  /*19060*/  STS.U8 [R0+UR4+0x3400], R2 ;  /* 0x0034000200007988 */ /* 0x000fe80008000004 */
[----:B------:R-:W-:Y:S04]  /*19070*/  STS.U8 [R0+UR4+0x5400], R5 ;  /* 0x0054000500007988 */ /* 0x000fe80008000004 */
[----:B0-----:R-:W3:Y:S04]  /*19080*/  LDL.LU R6, [R1+0x44] ;  /* 0x0000440001067983 */ /* 0x001ee80000300800 */
[----:B------:R-:W-:Y:S04]  /*19090*/  STS.U8 [R0+UR4+0x7400], R4 ;  /* 0x0074000400007988 */ /* 0x000fe80008000004 */
[----:B------:R0:W-:Y:S04]  /*190a0*/  STS.U8 [R0+UR4+0x9400], R3 ;  /* 0x0094000300007988 */ /* 0x0001e80008000004 */
[----:B------:R-:W3:Y:S04]  /*190b0*/  LDL.LU R29, [R1+0x1c0] ;  /* 0x0001c000011d7983 */ /* 0x000ee80000300800 */
[----:B------:R-:W3:Y:S01]  /*190c0*/  LDL.LU R28, [R1+0x180] ;  /* 0x00018000011c7983 */ /* 0x000ee20000300800 */
[----:B0-----:R-:W-:-:S03]  /*190d0*/  LOP3.LUT R3, R8, 0x58, RZ, 0x3c, !PT ;  /* 0x0000005808037812 */ /* 0x001fc600078e3cff */
[----:B------:R0:W-:Y:S04]  /*190e0*/  STS.U8 [R0+UR4+0xb400], R12 ;  /* 0x00b4000c00007988 */ /* 0x0001e80008000004 */
[----:B------:R-:W-:Y:S04]  /*190f0*/  STS.U8 [R0+UR4+0xd400], R19 ;  /* 0x00d4001300007988 */ /* 0x000fe80008000004 */
[----:B------:R-:W3:Y:S04]  /*19100*/  LDL.LU R31, [R1+0x140] ;  /* 0x00014000011f7983 */ /* 0x000ee80000300800 */
[----:B------:R-:W-:Y:S04]  /*19110*/  STS.U8 [R0+UR4+0xf400], R16 ;  /* 0x00f4001000007988 */ /* 0x000fe80008000004 */
[----:B------:R-:W3:Y:S04]  /*19120*/  LDL.LU R30, [R1+0x100] ;  /* 0x00010000011e7983 */ /* 0x000ee80000300800 */
[----:B------:R1:W-:Y:S04]  /*19130*/  STS.U8 [R3+UR4+0x1600], R15 ;  /* 0x0016000f03007988 */ /* 0x0003e80008000004 */
[----:B0-----:R-:W3:Y:S04]  /*19140*/  LDL.LU R12, [R1+0xb0] ;  /* 0x0000b000010c7983 */ /* 0x001ee80000300800 */
[----:B-1----:R-:W3:Y:S04]  /*19150*/  LDL.LU R15, [R1+0x40] ;  /* 0x00004000010f7983 */ /* 0x002ee80000300800 */
[----:B------:R-:W3:Y:S04]  /*19160*/  LDL.LU R32, [R1+0x1bc] ;  /* 0x0001bc0001207983 */ /* 0x000ee80000300800 */
[----:B------:R-:W3:Y:S04]  /*19170*/  LDL.LU R35, [R1+0x17c] ;  /* 0x00017c0001237983 */ /* 0x000ee80000300800 */
[----:B------:R0:W-:Y:S04]  /*19180*/  STS.U8 [R3+UR4+0x3600], R11 ;  /* 0x0036000b03007988 */ /* 0x0001e80008000004 */
[----:B------:R-:W3:Y:S01]  /*19190*/  LDL.LU R0, [R1+0x13c] ;  /* 0x00013c0001007983 */ /* 0x000ee20000300800 */
[----:B------:R-:W-:-:S03]  /*191a0*/  LOP3.LUT R34, R7, 0x1ff, RZ, 0xc0, !PT ;  /* 0x000001ff07227812 */ /* 0x000fc600078ec0ff */
[----:B0-----:R-:W3:Y:S04]  /*191b0*/  LDL.LU R11, [R1+0xfc] ;  /* 0x0000fc00010b7983 */ /* 0x001ee80000300800 */
[----:B------:R-:W3:Y:S01]  /*191c0*/  LDL.LU R36, [R1+0x9c] ;  /* 0x00009c0001247983 */ /* 0x000ee20000300800 */
[----:B------:R-:W-:-:S03]  /*191d0*/  LOP3.LUT R33, R34, 0x60, RZ, 0x3c, !PT ;  /* 0x0000006022217812 */ /* 0x000fc600078e3cff */
[----:B------:R0:W-:Y:S04]  /*191e0*/  STS.U8 [R3+UR4+0x5600], R13 ;  /* 0x0056000d03007988 */ /* 0x0001e80008000004 */
[----:B0-----:R-:W3:Y:S04]  /*191f0*/  LDL.LU R13, [R1+0x2c] ;  /* 0x00002c00010d7983 */ /* 0x001ee80000300800 */
[----:B------:R-:W3:Y:S04]  /*19200*/  LDL.LU R37, [R1+0x1b8] ;  /* 0x0001b80001257983 */ /* 0x000ee80000300800 */
[----:B------:R-:W3:Y:S04]  /*19210*/  LDL.LU R8, [R1+0x178] ;  /* 0x0001780001087983 */ /* 0x000ee80000300800 */
[----:B--2---:R0:W-:Y:S04]  /*19220*/  STS.U8 [R3+UR4+0x7600], R9 ;  /* 0x0076000903007988 */ /* 0x0041e80008000004 */
[----:B------:R-:W2:Y:S04]  /*19230*/  LDL.LU R2, [R1+0x138] ;  /* 0x0001380001027983 */ /* 0x000ea80000300800 */
[----:B----4-:R1:W-:Y:S04]  /*19240*/  STS.U8 [R3+UR4+0x9600], R10 ;  /* 0x0096000a03007988 */ /* 0x0103e80008000004 */
[----:B0-----:R-:W4:Y:S04]  /*19250*/  LDL.LU R9, [R1+0xf8] ;  /* 0x0000f80001097983 */ /* 0x001f280000300800 */
[----:B---3--:R-:W-:Y:S04]  /*19260*/  STS.U8 [R3+UR4+0xb600], R6 ;  /* 0x00b6000603007988 */ /* 0x008fe80008000004 */
[----:B-1----:R-:W3:Y:S04]  /*19270*/  LDL.LU R10, [R1+0x98] ;  /* 0x00009800010a7983 */ /* 0x002ee80000300800 */
[----:B------:R-:W-:Y:S04]  /*19280*/  STS.U8 [R3+UR4+0xd600], R17 ;  /* 0x00d6001103007988 */ /* 0x000fe80008000004 */
[----:B------:R-:W2:Y:S04]  /*19290*/  LDL.LU R5, [R1+0x1b4] ;  /* 0x0001b40001057983 */ /* 0x000ea80000300800 */
[----:B------:R0:W-:Y:S04]  /*192a0*/  STS.U8 [R3+UR4+0xf600], R14 ;  /* 0x00f6000e03007988 */ /* 0x0001e80008000004 */
[----:B------:R-:W2:Y:S04]  /*192b0*/  LDL.LU R4, [R1+0x174] ;  /* 0x0001740001047983 */ /* 0x000ea80000300800 */
[----:B------:R1:W-:Y:S04]  /*192c0*/  STS.U8 [R33+UR4+0x1800], R29 ;  /* 0x0018001d21007988 */ /* 0x0003e80008000004 */
[----:B0-----:R-:W2:Y:S04]  /*192d0*/  LDL.LU R3, [R1+0x134] ;  /* 0x0001340001037983 */ /* 0x001ea80000300800 */
[----:B------:R-:W2:Y:S04]  /*192e0*/  LDL.LU R6, [R1+0xf4] ;  /* 0x0000f40001067983 */ /* 0x000ea80000300800 */
[----:B------:R-:W2:Y:S04]  /*192f0*/  LDL.LU R7, [R1+0x94] ;  /* 0x0000940001077983 */ /* 0x000ea80000300800 */
[----:B-1----:R-:W2:Y:S04]  /*19300*/  LDL.LU R29, [R1+0x4ad0] ;  /* 0x004ad000011d7983 */ /* 0x002ea80000300800 */
[----:B------:R0:W-:Y:S04]  /*19310*/  STS.U8 [R33+UR4+0x3800], R28 ;  /* 0x0038001c21007988 */ /* 0x0001e80008000004 */
[----:B------:R1:W-:Y:S04]  /*19320*/  STS.U8 [R33+UR4+0x5800], R31 ;  /* 0x0058001f21007988 */ /* 0x0003e80008000004 */
[----:B------:R1:W-:Y:S04]  /*19330*/  STS.U8 [R33+UR4+0x7800], R30 ;  /* 0x0078001e21007988 */ /* 0x0003e80008000004 */
[----:B0-----:R-:W2:Y:S04]  /*19340*/  LDL.LU R28, [R1+0x4acc] ;  /* 0x004acc00011c7983 */ /* 0x001ea80000300800 */
[----:B-1----:R-:W2:Y:S04]  /*19350*/  LDL.LU R31, [R1+0x4ac8] ;  /* 0x004ac800011f7983 */ /* 0x002ea80000300800 */
[----:B------:R-:W2:Y:S04]  /*19360*/  LDL.LU R30, [R1+0x4ac4] ;  /* 0x004ac400011e7983 */ /* 0x000ea80000300800 */
[----:B------:R0:W-:Y:S04]  /*19370*/  STS.U8 [R33+UR4+0x9800], R12 ;  /* 0x0098000c21007988 */ /* 0x0001e80008000004 */
[----:B------:R1:W-:Y:S04]  /*19380*/  STS.U8 [R33+UR4+0xb800], R15 ;  /* 0x00b8000f21007988 */ /* 0x0003e80008000004 */
[----:B0-----:R-:W2:Y:S04]  /*19390*/  LDL.LU R12, [R1+0x4ac0] ;  /* 0x004ac000010c7983 */ /* 0x001ea80000300800 */
[----:B-1----:R-:W2:Y:S01]  /*193a0*/  LDL.LU R15, [R1+0x4abc] ;  /* 0x004abc00010f7983 */ /* 0x002ea20000300800 */
[----:B------:R-:W-:-:S03]  /*193b0*/  LOP3.LUT R34, R34, 0x68, RZ, 0x3c, !PT ;  /* 0x0000006822227812 */ /* 0x000fc600078e3cff */
[----:B--2---:R-:W-:Y:S04]  /*193c0*/  STS.U8 [R33+UR4+0xd800], R15 ;  /* 0x00d8000f21007988 */ /* 0x004fe80008000004 */
[----:B------:R0:W-:Y:S04]  /*193d0*/  STS.U8 [R33+UR4+0xf800], R12 ;  /* 0x00f8000c21007988 */ /* 0x0001e80008000004 */
[----:B------:R1:W-:Y:S04]  /*193e0*/  STS.U8 [R34+UR4+0x1a00], R32 ;  /* 0x001a002022007988 */ /* 0x0003e80008000004 */
[----:B------:R2:W-:Y:S04]  /*193f0*/  STS.U8 [R34+UR4+0x3a00], R35 ;  /* 0x003a002322007988 */ /* 0x0005e80008000004 */
[----:B0-----:R-:W3:Y:S04]  /*19400*/  LDL.LU R33, [R1+0x4ab8] ;  /* 0x004ab80001217983 */ /* 0x001ee80000300800 */
[----:B-1----:R-:W3:Y:S04]  /*19410*/  LDL.LU R32, [R1+0x4ab4] ;  /* 0x004ab40001207983 */ /* 0x002ee80000300800 */
[----:B--2---:R-:W2:Y:S04]  /*19420*/  LDL.LU R35, [R1+0x4ab0] ;  /* 0x004ab00001237983 */ /* 0x004ea80000300800 */
[----:B------:R0:W-:Y:S04]  /*19430*/  STS.U8 [R34+UR4+0x5a00], R0 ;  /* 0x005a000022007988 */ /* 0x0001e80008000004 */
[----:B------:R1:W-:Y:S04]  /*19440*/  STS.U8 [R34+UR4+0x7a00], R11 ;  /* 0x007a000b22007988 */ /* 0x0003e80008000004 */
[----:B------:R-:W-:Y:S04]  /*19450*/  STS.U8 [R34+UR4+0x9a00], R36 ;  /* 0x009a002422007988 */ /* 0x000fe80008000004 */
[----:B0-----:R-:W2:Y:S04]  /*19460*/  LDL.LU R0, [R1+0x4aac] ;  /* 0x004aac0001007983 */ /* 0x001ea80000300800 */
[----:B-1----:R-:W3:Y:S04]  /*19470*/  LDL.LU R11, [R1+0x4aa8] ;  /* 0x004aa800010b7983 */ /* 0x002ee80000300800 */
[----:B------:R0:W-:Y:S04]  /*19480*/  STS.U8 [R34+UR4+0xba00], R13 ;  /* 0x00ba000d22007988 */ /* 0x0001e80008000004 */
[----:B0-----:R-:W3:Y:S01]  /*19490*/  LDL.LU R13, [R1+0x4aa4] ;  /* 0x004aa400010d7983 */ /* 0x001ee20000300800 */
[----:B--2---:R-:W-:-:S03]  /*194a0*/  LOP3.LUT R36, R0, 0x70, RZ, 0x3c, !PT ;  /* 0x0000007000247812 */ /* 0x004fc600078e3cff */
[----:B---3--:R-:W-:Y:S04]  /*194b0*/  STS.U8 [R34+UR4+0xda00], R13 ;  /* 0x00da000d22007988 */ /* 0x008fe80008000004 */
[----:B------:R0:W-:Y:S04]  /*194c0*/  STS.U8 [R34+UR4+0xfa00], R11 ;  /* 0x00fa000b22007988 */ /* 0x0001e80008000004 */
[----:B------:R1:W-:Y:S04]  /*194d0*/  STS.U8 [R36+UR4+0x1c00], R37 ;  /* 0x001c002524007988 */ /* 0x0003e80008000004 */
[----:B------:R2:W-:Y:S04]  /*194e0*/  STS.U8 [R36+UR4+0x3c00], R8 ;  /* 0x003c000824007988 */ /* 0x0005e80008000004 */
[----:B0-----:R-:W3:Y:S04]  /*194f0*/  LDL.LU R34, [R1+0x4aa0] ;  /* 0x004aa00001227983 */ /* 0x001ee80000300800 */
[----:B-1----:R-:W3:Y:S04]  /*19500*/  LDL.LU R37, [R1+0x4a9c] ;  /* 0x004a9c0001257983 */ /* 0x002ee80000300800 */
[----:B--2---:R-:W2:Y:S04]  /*19510*/  LDL.LU R8, [R1+0x4a98] ;  /* 0x004a980001087983 */ /* 0x004ea80000300800 */
[----:B------:R0:W-:Y:S04]  /*19520*/  STS.U8 [R36+UR4+0x5c00], R2 ;  /* 0x005c000224007988 */ /* 0x0001e80008000004 */
[----:B----4-:R1:W-:Y:S04]  /*19530*/  STS.U8 [R36+UR4+0x7c00], R9 ;  /* 0x007c000924007988 */ /* 0x0103e80008000004 */
[----:B------:R4:W-:Y:S04]  /*19540*/  STS.U8 [R36+UR4+0x9c00], R10 ;  /* 0x009c000a24007988 */ /* 0x0009e80008000004 */
[----:B0-----:R-:W2:Y:S04]  /*19550*/  LDL R2, [R1+0x18f4] ;  /* 0x0018f40001027983 */ /* 0x001ea80000100800 */
[----:B-1----:R-:W2:Y:S04]  /*19560*/  LDL.LU R9, [R1+0x4a94] ;  /* 0x004a940001097983 */ /* 0x002ea80000300800 */
[----:B----4-:R-:W4:Y:S01]  /*19570*/  LDL.LU R10, [R1+0x4a90] ;  /* 0x004a9000010a7983 */ /* 0x010f220000300800 */
[----:B------:R-:W-:-:S03]  /*19580*/  LOP3.LUT R0, R0, 0x78, RZ, 0x3c, !PT ;  /* 0x0000007800007812 */ /* 0x000fc600078e3cff */
[----:B----4-:R-:W-:Y:S04]  /*19590*/  STS.U8 [R36+UR4+0xbc00], R10 ;  /* 0x00bc000a24007988 */ /* 0x010fe80008000004 */
[----:B--2---:R-:W-:Y:S04]  /*195a0*/  STS.U8 [R36+UR4+0xdc00], R9 ;  /* 0x00dc000924007988 */ /* 0x004fe80008000004 */
[----:B------:R0:W-:Y:S04]  /*195b0*/  STS.U8 [R36+UR4+0xfc00], R8 ;  /* 0x00fc000824007988 */ /* 0x0001e80008000004 */
[----:B------:R1:W-:Y:S04]  /*195c0*/  STS.U8 [R0+UR4+0x1e00], R5 ;  /* 0x001e000500007988 */ /* 0x0003e80008000004 */
[----:B------:R2:W-:Y:S04]  /*195d0*/  STS.U8 [R0+UR4+0x3e00], R4 ;  /* 0x003e000400007988 */ /* 0x0005e80008000004 */
[----:B0-----:R-:W4:Y:S04]  /*195e0*/  LDL.LU R36, [R1+0x4a8c] ;  /* 0x004a8c0001247983 */ /* 0x001f280000300800 */
[----:B-1----:R-:W3:Y:S04]  /*195f0*/  LDL.LU R5, [R1+0x4a88] ;  /* 0x004a880001057983 */ /* 0x002ee80000300800 */
[----:B--2---:R-:W2:Y:S04]  /*19600*/  LDL.LU R4, [R1+0x4a84] ;  /* 0x004a840001047983 */ /* 0x004ea80000300800 */
[----:B------:R0:W-:Y:S04]  /*19610*/  STS.U8 [R0+UR4+0x5e00], R3 ;  /* 0x005e000300007988 */ /* 0x0001e80008000004 */
[----:B------:R1:W-:Y:S04]  /*19620*/  STS.U8 [R0+UR4+0x7e00], R6 ;  /* 0x007e000600007988 */ /* 0x0003e80008000004 */
[----:B------:R1:W-:Y:S04]  /*19630*/  STS.U8 [R0+UR4+0x9e00], R7 ;  /* 0x009e000700007988 */ /* 0x0003e80008000004 */
[----:B0-----:R-:W2:Y:S04]  /*19640*/  LDL.LU R3, [R1+0x4a80] ;  /* 0x004a800001037983 */ /* 0x001ea80000300800 */
[----:B-1----:R-:W2:Y:S04]  /*19650*/  LDL.LU R6, [R1+0x4a7c] ;  /* 0x004a7c0001067983 */ /* 0x002ea80000300800 */
[----:B------:R-:W2:Y:S04]  /*19660*/  LDL.LU R7, [R1+0x4a78] ;  /* 0x004a780001077983 */ /* 0x000ea80000300800 */
[----:B--2---:R-:W-:Y:S04]  /*19670*/  STS.U8 [R0+UR4+0xbe00], R7 ;  /* 0x00be000700007988 */ /* 0x004fe80008000004 */
[----:B------:R-:W-:Y:S04]  /*19680*/  STS.U8 [R0+UR4+0xde00], R6 ;  /* 0x00de000600007988 */ /* 0x000fe80008000004 */
[----:B------:R0:W-:Y:S04]  /*19690*/  STS.U8 [R0+UR4+0xfe00], R3 ;  /* 0x00fe000300007988 */ /* 0x0001e80008000004 */
[----:B0-----:R-:W2:Y:S04]  /*196a0*/  LDL.LU R0, [R1+0x4a74] ;  /* 0x004a740001007983 */ /* 0x001ea80000300800 */
[----:B------:R-:W2:Y:S01]  /*196b0*/  LDL R3, [R1+0x18e4] ;  /* 0x0018e40001037983 */ /* 0x000ea20000100800 */
[----:B---3--:R-:W-:Y:S01]  /*196c0*/  PRMT R5, RZ, 0x7610, R5 ;  /* 0x00007610ff057816 */ /* 0x008fe20000000005 */
[----:B------:R-:W-:Y:S06]  /*196d0*/  BAR.SYNC.DEFER_BLOCKING 0x0 ;  /* 0x0000000000007b1d */ /* 0x000fec0000010000 */
[----:B--2---:R-:W2:Y:S04]  /*196e0*/  @!P0 LDG.E.U8 R5, desc[UR40][R2.64] ;  /* 0x0000002802058981 */ /* 0x004ea8000c1e1100 */
[----:B--2---:R0:W-:Y:S04]  /*196f0*/  STL [R1+0x1e4], R5 ;  /* 0x0001e40501007387 */ /* 0x0041e80000100800 */
[----:B0-----:R-:W2:Y:S04]  /*19700*/  LDL.LU R5, [R1+0x4a70] ;  /* 0x004a700001057983 */ /* 0x001ea80000300800 */
[----:B------:R-:W3:Y:S04]  /*19710*/  LDL R2, [R1+0x18f0] ;  /* 0x0018f00001027983 */ /* 0x000ee80000100800 */
[----:B------:R-:W3:Y:S01]  /*19720*/  LDL R3, [R1+0x1908] ;  /* 0x0019080001037983 */ /* 0x000ee20000100800 */
[----:B------:R-:W-:-:S02]  /*19730*/  PRMT R0, RZ, 0x7610, R0 ;  /* 0x00007610ff007816 */ /* 0x000fc40000000000 */
[----:B---3--:R-:W-:-:S04]  /*19740*/  @!P0 LOP3.LUT R3, R3, R2, RZ, 0x3c, !PT ;  /* 0x0000000203038212 */ /* 0x008fc800078e3cff */
[----:B------:R-:W-:-:S04]  /*19750*/  @!P0 LOP3.LUT R2, R3, R2, RZ, 0x3c, !PT ;  /* 0x0000000203028212 */ /* 0x000fc800078e3cff */
[----:B------:R-:W-:-:S05]  /*19760*/  @!P0 LOP3.LUT R3, R3, R2, RZ, 0x3c, !PT ;  /* 0x0000000203038212 */ /* 0x000fca00078e3cff */
[----:B------:R-:W3:Y:S04]  /*19770*/  @!P0 LDG.E.U8 R0, desc[UR40][R2.64] ;  /* 0x0000002802008981 */ /* 0x000ee8000c1e1100 */
[----:B---3--:R0:W-:Y:S04]  /*19780*/  STL [R1+0x1ec], R0 ;  /* 0x0001ec0001007387 */ /* 0x0081e80000100800 */
[----:B0-----:R-:W3:Y:S04]  /*19790*/  LDL.LU R0, [R1+0x4a6c] ;  /* 0x004a6c0001007983 */ /* 0x001ee80000300800 */
[----:B------:R-:W2:Y:S04]  /*197a0*/  LDL R2, [R1+0x1114] ;  /* 0x0011140001027983 */ /* 0x000ea80000100800 */
[----:B------:R-:W2:Y:S01]  /*197b0*/  LDL R3, [R1+0x1524] ;  /* 0x0015240001037983 */ /* 0x000ea20000100800 */
[----:B------:R-:W-:-:S02]  /*197c0*/  PRMT R4, RZ, 0x7610, R4 ;  /* 0x00007610ff047816 */ /* 0x000fc40000000004 */
[----:B--2---:R-:W-:-:S04]  /*197d0*/  @!P0 LOP3.LUT R3, R3, R2, RZ, 0x3c, !PT ;  /* 0x0000000203038212 */ /* 0x004fc800078e3cff */
[----:B------:R-:W-:-:S04]  /*197e0*/  @!P0 LOP3.LUT R2, R3, R2, RZ, 0x3c, !PT ;  /* 0x0000000203028212 */ /* 0x000fc800078e3cff */
[----:B------:R-:W-:-:S05]  /*197f0*/  @!P0 LOP3.LUT R3, R3, R2, RZ, 0x3c, !PT ;  /* 0x0000000203038212 */ /* 0x000fca00078e3cff */
[----:B------:R-:W2:Y:S04]  /*19800*/  @!P0 LDG.E.U8 R4, desc[UR40][R2.64] ;  /* 0x0000002802048981 */ /* 0x000ea8000c1e1100 */
[----:B--2---:R0:W-:Y:S04]  /*19810*/  STL [R1+0x1e8], R4 ;  /* 0x0001e80401007387 */ /* 0x0041e80000100800 */
[----:B0-----:R-:W2:Y:S04]  /*19820*/  LDL.LU R4, [R1+0x4a68] ;  /* 0x004a680001047983 */ /* 0x001ea80000300800 */
[----:B------:R-:W2:Y:S04]  /*19830*/  LDL R2, [R1+0x1520] ;  /* 0x0015200001027983 */ /* 0x000ea80000100800 */
[----:B------:R-:W2:Y:S01]  /*19840*/  LDL R3, [R1+0x1708] ;  /* 0x0017080001037983 */ /* 0x000ea20000100800 */
[----:B---3--:R-:W-:-:S02]  /*19850*/  PRMT R0, RZ, 0x7610, R0 ;  /* 0x00007610ff007816 */ /* 0x008fc40000000000 */
[----:B--2---:R-:W-:-:S04]  /*19860*/  @!P0 LOP3.LUT R3, R3, R2, RZ, 0x3c, !PT ;  /* 0x0000000203038212 */ /* 0x004fc800078e3cff */
[----:B------:R-:W-:-:S04]  /*19870*/  @!P0 LOP3.LUT R2, R3, R2, RZ, 0x3c, !PT ;  /* 0x0000000203028212 */ /* 0x000fc800078e3cff */
[----:B------:R-:W-:-:S05]  /*19880*/  @!P0 LOP3.LUT R3, R3, R2, RZ, 0x3c, !PT ;  /* 0x0000000203038212 */ /* 0x000fca00078e3cff */
[----:B------:R-:W2:Y:S04]  /*19890*/  @!P0 LDG.E.U8 R0, desc[UR40][R2.64] ;  /* 0x0000002802008981 */ /* 0x000ea8000c1e1100 */
        /* <DEDUP_REMOVED lines=11> */
[----:B------:R-:W3:Y:S04]  /*19950*/  LDL R2, [R1+0x1518] ;  /* 0x0015180001027983 */ /* 0x000ee80000100800 */
[----:B------:R-:W3:Y:S01]  /*19960*/  LDL R3, [R1+0x1700] ;  /* 0x0017000001037983 */ /* 0x000ee20000100800 */
[----:B--2---:R-:W-:-:S02]  /*19970*/  PRMT R0, RZ, 0x7610, R0 ;  /* 0x00007610ff007816 */ /* 0x004fc40000000000 */
[----:B---3--:R-:W-:-:S04]  /*19980*/  @!P0 LOP3.LUT R3, R3, R2, RZ, 0x3c, !PT ;  /* 0x0000000203038212 */ /* 0x008fc800078e3cff */
        /* <DEDUP_REMOVED lines=803> */
[----:B------:R0:W3:Y:S04]  /*1cbc0*/  @!P0 LDG.E.U8 R37, desc[UR40][R2.64] ;  /* 0x0000002802258981 */ /* 0x0000e8000c1e1100 */
[----:B------:R-:W0:Y:S04]  /*1cbd0*/  LDL R2, [R1+0x17dc] ;  /* 0x0017dc0001027983 */ /* 0x000e280000100800 */
[----:B------:R-:W0:Y:S01]  /*1cbe0*/  LDL R3, [R1+0x1810] ;  /* 0x0018100001037983 */ /* 0x000e220000100800 */
[----:B----4-:R-:W-:Y:S02]  /*1cbf0*/  PRMT R36, RZ, 0x7610, R36 ;  /* 0x00007610ff247816 */ /* 0x010fe40000000024 */
[----:B0-----:R-:W-:-:S04]  /*1cc00*/  @!P0 LOP3.LUT R3, R3, R2, RZ, 0x3c, !PT ;  /* 0x0000000203038212 */ /* 0x001fc800078e3cff */
[----:B------:R-:W-:-:S04]  /*1cc10*/  @!P0 LOP3.LUT R2, R3, R2, RZ, 0x3c, !PT ;  /* 0x0000000203028212 */ /* 0x000fc800078e3cff */
[----:B------:R-:W-:Y:S01]  /*1cc20*/  @!P0 LOP3.LUT R3, R3, R2, RZ, 0x3c, !PT ;  /* 0x0000000203038212 */ /* 0x000fe200078e3cff */
[----:B---3--:R0:W-:Y:S04]  /*1cc30*/  STL [R1+0x4880], R37 ;  /* 0x0048802501007387 */ /* 0x0081e80000100800 */
[----:B------:R1:W3:Y:S01]  /*1cc40*/  @!P0 LDG.E.U8 R36, desc[UR40][R2.64] ;  /* 0x0000002802248981 */ /* 0x0002e2000c1e1100 */
[----:B------:R-:W-:-:S03]  /*1cc50*/  PRMT R35, RZ, 0x7610, R35 ;  /* 0x00007610ff237816 */ /* 0x000fc60000000023 */
[----:B0-----:R-:W4:Y:S04]  /*1cc60*/  LDL R37, [R1+0x1830] ;  /* 0x0018300001257983 */ /* 0x001f280000100800 */
[----:B------:R-:W1:Y:S04]  /*1cc70*/  LDL R2, [R1+0x17e4] ;  /* 0x0017e40001027983 */ /* 0x000e680000100800 */
[----:B------:R-:W1:Y:S02]  /*1cc80*/  LDL R3, [R1+0x1818] ;  /* 0x0018180001037983 */ /* 0x000e640000100800 */
[----:B-1----:R-:W-:-:S04]  /*1cc90*/  @!P0 LOP3.LUT R3, R3, R2, RZ, 0x3c, !PT ;  /* 0x0000000203038212 */ /* 0x002fc800078e3cff */
[----:B------:R-:W-:-:S04]  /*1cca0*/  @!P0 LOP3.LUT R2, R3, R2, RZ, 0x3c, !PT ;  /* 0x0000000203028212 */ /* 0x000fc800078e3cff */
[----:B------:R-:W-:Y:S01]  /*1ccb0*/  @!P0 LOP3.LUT R3, R3, R2, RZ, 0x3c, !PT ;  /* 0x0000000203038212 */ /* 0x000fe200078e3cff */
[----:B---3--:R0:W-:Y:S04]  /*1ccc0*/  STL [R1+0x48bc], R36 ;  /* 0x0048bc2401007387 */ /* 0x0081e80000100800 */
[----:B------:R-:W3:Y:S01]  /*1ccd0*/  @!P0 LDG.E.U8 R35, desc[UR40][R2.64] ;  /* 0x0000002802238981 */ /* 0x000ee2000c1e1100 */
[----:B------:R-:W-:-:S03]  /*1cce0*/  PRMT R34, RZ, 0x7610, R34 ;  /* 0x00007610ff227816 */ /* 0x000fc60000000022 */
[----:B0-----:R-:W2:Y:S04]  /*1ccf0*/  LDL R36, [R1+0x17fc] ;  /* 0x0017fc0001247983 */ /* 0x001ea80000100800 */
[----:B------:R-:W2:Y:S04]  /*1cd00*/  LDL R2, [R1+0x17ec] ;  /* 0x0017ec0001027983 */ /* 0x000ea80000100800 */
[----:B------:R-:W2:Y:S04]  /*1cd10*/  LDL R3, [R1+0x1820] ;  /* 0x0018200001037983 */ /* 0x000ea80000100800 */
[----:B---3--:R0:W-:Y:S04]  /*1cd20*/  STL [R1+0x4884], R35 ;  /* 0x0048842301007387 */ /* 0x0081e80000100800 */
[----:B0-----:R-:W3:Y:S01]  /*1cd30*/  LDL R35, [R1+0x1828] ;  /* 0x0018280001237983 */ /* 0x001ee20000100800 */
[----:B--2---:R-:W-:-:S04]  /*1cd40*/  @!P0 LOP3.LUT R3, R3, R2, RZ, 0x3c, !PT ;  /* 0x0000000203038212 */ /* 0x004fc800078e3cff */
[----:B------:R-:W-:-:S04]  /*1cd50*/  @!P0 LOP3.LUT R2, R3, R2, RZ, 0x3c, !PT ;  /* 0x0000000203028212 */ /* 0x000fc800078e3cff */
[----:B------:R-:W-:-:S05]  /*1cd60*/  @!P0 LOP3.LUT R3, R3, R2, RZ, 0x3c, !PT ;  /* 0x0000000203038212 */ /* 0x000fca00078e3cff */
[----:B------:R3:W2:Y:S04]  /*1cd70*/  @!P0 LDG.E.U8 R34, desc[UR40][R2.64] ;  /* 0x0000002802228981 */ /* 0x0006a8000c1e1100 */
[----:B------:R-:W2:Y:S01]  /*1cd80*/  LDL R3, [R1+0x17f4] ;  /* 0x0017f40001037983 */ /* 0x000ea20000100800 */
[----:B------:R-:W-:Y:S01]  /*1cd90*/  PRMT R33, RZ, 0x7610, R33 ;  /* 0x00007610ff217816 */ /* 0x000fe20000000021 */
[----:B---3--:R-:W-:-:S05]  /*1cda0*/  @!P0 IMAD.MOV.U32 R2, RZ, RZ, R35 ;  /* 0x000000ffff028224 */ /* 0x008fca00078e0023 */
[----:B--2---:R4:W2:Y:S01]  /*1cdb0*/  @!P0 LDG.E.U8 R33, desc[UR40][R2.64] ;  /* 0x0000002802218981 */ /* 0x0048a2000c1e1100 */
[----:B------:R-:W-:-:S03]  /*1cdc0*/  PRMT R32, RZ, 0x7610, R32 ;  /* 0x00007610ff207816 */ /* 0x000fc60000000020 */
[----:B------:R0:W-:Y:S01]  /*1cdd0*/  STL [R1+0x48c0], R34 ;  /* 0x0048c02201007387 */ /* 0x0001e20000100800 */
[----:B----4-:R-:W-:Y:S02]  /*1cde0*/  @!P0 IMAD.MOV.U32 R2, RZ, RZ, R37 ;  /* 0x000000ffff028224 */ /* 0x010fe400078e0025 */
[----:B------:R-:W-:Y:S01]  /*1cdf0*/  @!P0 IMAD.MOV.U32 R3, RZ, RZ, R36 ;  /* 0x000000ffff038224 */ /* 0x000fe200078e0024 */
[----:B0-----:R-:W3:Y:S04]  /*1ce00*/  LDL R34, [R1+0x1838] ;  /* 0x0018380001227983 */ /* 0x001ee80000100800 */
[----:B------:R3:W4:Y:S04]  /*1ce10*/  @!P0 LDG.E.U8 R32, desc[UR40][R2.64] ;  /* 0x0000002802208981 */ /* 0x000728000c1e1100 */
[----:B--2---:R0:W-:Y:S01]  /*1ce20*/  STL [R1+0x4888], R33 ;  /* 0x0048882101007387 */ /* 0x0041e20000100800 */
[----:B------:R-:W-:-:S03]  /*1ce30*/  PRMT R31, RZ, 0x7610, R31 ;  /* 0x00007610ff1f7816 */ /* 0x000fc6000000001f */
[----:B------:R-:W2:Y:S04]  /*1ce40*/  LDL R37, [R1+0x1848] ;  /* 0x0018480001257983 */ /* 0x000ea80000100800 */
[----:B------:R-:W2:Y:S04]  /*1ce50*/  LDL R36, [R1+0x181c] ;  /* 0x00181c0001247983 */ /* 0x000ea80000100800 */
[----:B------:R-:W2:Y:S04]  /*1ce60*/  LDL R35, [R1+0x1850] ;  /* 0x0018500001237983 */ /* 0x000ea80000100800 */
[----:B0-----:R-:W2:Y:S01]  /*1ce70*/  LDL R33, [R1+0x1804] ;  /* 0x0018040001217983 */ /* 0x001ea20000100800 */
[----:B---3--:R-:W-:-:S03]  /*1ce80*/  @!P0 IMAD.MOV.U32 R2, RZ, RZ, R34 ;  /* 0x000000ffff028224 */ /* 0x008fc600078e0022 */
[----:B----4-:R0:W-:Y:S01]  /*1ce90*/  STL [R1+0x48b4], R32 ;  /* 0x0048b42001007387 */ /* 0x0101e20000100800 */
[----:B------:R-:W-:-:S03]  /*1cea0*/  PRMT R30, RZ, 0x7610, R30 ;  /* 0x00007610ff1e7816 */ /* 0x000fc6000000001e */
[----:B------:R-:W3:Y:S04]  /*1ceb0*/  LDL R34, [R1+0x1824] ;  /* 0x0018240001227983 */ /* 0x000ee80000100800 */
[----:B0-----:R-:W4:Y:S01]  /*1cec0*/  LDL R32, [R1+0x1840] ;  /* 0x0018400001207983 */ /* 0x001f220000100800 */
[----:B--2---:R-:W-:-:S03]  /*1ced0*/  @!P0 IMAD.MOV.U32 R3, RZ, RZ, R33 ;  /* 0x000000ffff038224 */ /* 0x004fc600078e0021 */
[----:B------:R-:W2:Y:S04]  /*1cee0*/  LDL R33, [R1+0x1858] ;  /* 0x0018580001217983 */ /* 0x000ea80000100800 */
[----:B------:R4:W2:Y:S04]  /*1cef0*/  @!P0 LDG.E.U8 R31, desc[UR40][R2.64] ;  /* 0x00000028021f8981 */ /* 0x0008a8000c1e1100 */
[----:B------:R-:W3:Y:S01]  /*1cf00*/  LDL R3, [R1+0x180c] ;  /* 0x00180c0001037983 */ /* 0x000ee20000100800 */
[----:B----4-:R-:W-:-:S03]  /*1cf10*/  @!P0 IMAD.MOV.U32 R2, RZ, RZ, R32 ;  /* 0x000000ffff028224 */ /* 0x010fc600078e0020 */
[----:B--2---:R0:W-:Y:S01]  /*1cf20*/  STL [R1+0x488c], R31 ;  /* 0x00488c1f01007387 */ /* 0x0041e20000100800 */
[----:B------:R-:W-:Y:S02]  /*1cf30*/  PRMT R29, RZ, 0x7610, R29 ;  /* 0x00007610ff1d7816 */ /* 0x000fe4000000001d */
[----:B------:R-:W-:Y:S02]  /*1cf40*/  PRMT R28, RZ, 0x7610, R28 ;  /* 0x00007610ff1c7816 */ /* 0x000fe4000000001c */
[----:B------:R-:W-:Y:S01]  /*1cf50*/  PRMT R27, RZ, 0x7610, R27 ;  /* 0x00007610ff1b7816 */ /* 0x000fe2000000001b */
[----:B------:R-:W2:Y:S04]  /*1cf60*/  LDL R32, [R1+0x182c] ;  /* 0x00182c0001207983 */ /* 0x000ea80000100800 */
[----:B---3--:R1:W3:Y:S04]  /*1cf70*/  @!P0 LDG.E.U8 R30, desc[UR40][R2.64] ;  /* 0x00000028021e8981 */ /* 0x0082e8000c1e1100 */
[----:B0-----:R-:W4:Y:S04]  /*1cf80*/  LDL R31, [R1+0x1860] ;  /* 0x00186000011f7983 */ /* 0x001f280000100800 */
[----:B------:R-:W2:Y:S01]  /*1cf90*/  LDL R3, [R1+0x1814] ;  /* 0x0018140001037983 */ /* 0x000ea20000100800 */
[----:B-1----:R-:W-:-:S05]  /*1cfa0*/  @!P0 IMAD.MOV.U32 R2, RZ, RZ, R37 ;  /* 0x000000ffff028224 */ /* 0x002fca00078e0025 */
[----:B--2---:R0:W2:Y:S02]  /*1cfb0*/  @!P0 LDG.E.U8 R29, desc[UR40][R2.64] ;  /* 0x00000028021d8981 */ /* 0x0040a4000c1e1100 */
[----:B0-----:R-:W-:Y:S02]  /*1cfc0*/  @!P0 IMAD.MOV.U32 R2, RZ, RZ, R35 ;  /* 0x000000ffff028224 */ /* 0x001fe400078e0023 */
[----:B------:R-:W-:-:S05]  /*1cfd0*/  @!P0 IMAD.MOV.U32 R3, RZ, RZ, R36 ;  /* 0x000000ffff038224 */ /* 0x000fca00078e0024 */
[----:B------:R0:W2:Y:S02]  /*1cfe0*/  @!P0 LDG.E.U8 R28, desc[UR40][R2.64] ;  /* 0x00000028021c8981 */ /* 0x0000a4000c1e1100 */
[----:B0-----:R-:W-:Y:S02]  /*1cff0*/  @!P0 IMAD.MOV.U32 R2, RZ, RZ, R33 ;  /* 0x000000ffff028224 */ /* 0x001fe400078e0021 */
[----:B------:R-:W-:-:S05]  /*1d000*/  @!P0 IMAD.MOV.U32 R3, RZ, RZ, R34 ;  /* 0x000000ffff038224 */ /* 0x000fca00078e0022 */
[----:B------:R4:W2:Y:S04]  /*1d010*/  @!P0 LDG.E.U8 R27, desc[UR40][R2.64] ;  /* 0x00000028021b8981 */ /* 0x0008a8000c1e1100 */
[----:B---3--:R0:W-:Y:S01]  /*1d020*/  STL [R1+0x48b8], R30 ;  /* 0x0048b81e01007387 */ /* 0x0081e20000100800 */
[----:B----4-:R-:W-:Y:S02]  /*1d030*/  @!P0 IMAD.MOV.U32 R2, RZ, RZ, R31 ;  /* 0x000000ffff028224 */ /* 0x010fe400078e001f */
[----:B------:R-:W-:Y:S01]  /*1d040*/  @!P0 IMAD.MOV.U32 R3, RZ, RZ, R32 ;  /* 0x000000ffff038224 */ /* 0x000fe200078e0020 */
[----:B------:R-:W-:-:S06]  /*1d050*/  PRMT R26, RZ, 0x7610, R26 ;  /* 0x00007610ff1a7816 */ /* 0x000fcc000000001a */
[----:B------:R-:W3:Y:S04]  /*1d060*/  @!P0 LDG.E.U8 R26, desc[UR40][R2.64] ;  /* 0x00000028021a8981 */ /* 0x000ee8000c1e1100 */
[----:B--2---:R1:W-:Y:S04]  /*1d070*/  STL [R1+0x4890], R29 ;  /* 0x0048901d01007387 */ /* 0x0043e80000100800 */
[----:B------:R-:W2:Y:S04]  /*1d080*/  LDL R36, [R1+0x1834] ;  /* 0x0018340001247983 */ /* 0x000ea80000100800 */
[----:B------:R-:W4:Y:S04]  /*1d090*/  LDL R35, [R1+0x1868] ;  /* 0x0018680001237983 */ /* 0x000f280000100800 */
[----:B------:R0:W-:Y:S04]  /*1d0a0*/  STL [R1+0x48c4], R28 ;  /* 0x0048c41c01007387 */ /* 0x0001e80000100800 */
[----:B------:R-:W4:Y:S04]  /*1d0b0*/  LDL R34, [R1+0x183c] ;  /* 0x00183c0001227983 */ /* 0x000f280000100800 */
[----:B------:R-:W4:Y:S04]  /*1d0c0*/  LDL R33, [R1+0x1870] ;  /* 0x0018700001217983 */ /* 0x000f280000100800 */
[----:B------:R0:W-:Y:S04]  /*1d0d0*/  STL [R1+0x4894], R27 ;  /* 0x0048941b01007387 */ /* 0x0001e80000100800 */
[----:B------:R-:W4:Y:S04]  /*1d0e0*/  LDL R32, [R1+0x1844] ;  /* 0x0018440001207983 */ /* 0x000f280000100800 */
[----:B------:R-:W4:Y:S04]  /*1d0f0*/  LDL R31, [R1+0x1878] ;  /* 0x00187800011f7983 */ /* 0x000f280000100800 */
[----:B0-----:R-:W4:Y:S04]  /*1d100*/  LDL R30, [R1+0x184c] ;  /* 0x00184c00011e7983 */ /* 0x001f280000100800 */
[----:B-1----:R-:W4:Y:S01]  /*1d110*/  LDL R29, [R1+0x1880] ;  /* 0x00188000011d7983 */ /* 0x002f220000100800 */
[----:B------:R-:W-:-:S02]  /*1d120*/  PRMT R25, RZ, 0x7610, R25 ;  /* 0x00007610ff197816 */ /* 0x000fc40000000019 */
[----:B------:R-:W-:Y:S02]  /*1d130*/  PRMT R24, RZ, 0x7610, R24 ;  /* 0x00007610ff187816 */ /* 0x000fe40000000018 */
[----:B------:R-:W-:Y:S02]  /*1d140*/  PRMT R23, RZ, 0x7610, R23 ;  /* 0x00007610ff177816 */ /* 0x000fe40000000017 */
[----:B------:R-:W-:Y:S01]  /*1d150*/  PRMT R22, RZ, 0x7610, R22 ;  /* 0x00007610ff167816 */ /* 0x000fe20000000016 */
[----:B---3--:R0:W-:Y:S04]  /*1d160*/  STL [R1+0x48c8], R26 ;  /* 0x0048c81a01007387 */ /* 0x0081e80000100800 */
[----:B------:R-:W3:Y:S04]  /*1d170*/  LDL R28, [R1+0x1854] ;  /* 0x00185400011c7983 */ /* 0x000ee80000100800 */
[----:B------:R-:W3:Y:S01]  /*1d180*/  LDL R27, [R1+0x1888] ;  /* 0x00188800011b7983 */ /* 0x000ee20000100800 */
[----:B--2---:R-:W-:-:S02]  /*1d190*/  @!P0 IMAD.MOV.U32 R3, RZ, RZ, R36 ;  /* 0x000000ffff038224 */ /* 0x004fc400078e0024 */
[----:B----4-:R-:W-:-:S05]  /*1d1a0*/  @!P0 IMAD.MOV.U32 R2, RZ, RZ, R35 ;  /* 0x000000ffff028224 */ /* 0x010fca00078e0023 */
[----:B------:R1:W2:Y:S02]  /*1d1b0*/  @!P0 LDG.E.U8 R25, desc[UR40][R2.64] ;  /* 0x0000002802198981 */ /* 0x0002a4000c1e1100 */
[----:B-1----:R-:W-:Y:S02]  /*1d1c0*/  @!P0 IMAD.MOV.U32 R3, RZ, RZ, R34 ;  /* 0x000000ffff038224 */ /* 0x002fe400078e0022 */
[----:B------:R-:W-:-:S05]  /*1d1d0*/  @!P0 IMAD.MOV.U32 R2, RZ, RZ, R33 ;  /* 0x000000ffff028224 */ /* 0x000fca00078e0021 */
[----:B------:R1:W4:Y:S02]  /*1d1e0*/  @!P0 LDG.E.U8 R24, desc[UR40][R2.64] ;  /* 0x0000002802188981 */ /* 0x000324000c1e1100 */
[----:B-1----:R-:W-:Y:S02]  /*1d1f0*/  @!P0 IMAD.MOV.U32 R3, RZ, RZ, R32 ;  /* 0x000000ffff038224 */ /* 0x002fe400078e0020 */
[----:B------:R-:W-:-:S05]  /*1d200*/  @!P0 IMAD.MOV.U32 R2, RZ, RZ, R31 ;  /* 0x000000ffff028224 */ /* 0x000fca00078e001f */
[----:B------:R1:W4:Y:S02]  /*1d210*/  @!P0 LDG.E.U8 R23, desc[UR40][R2.64] ;  /* 0x0000002802178981 */ /* 0x000324000c1e1100 */
[----:B-1----:R-:W-:Y:S02]  /*1d220*/  @!P0 IMAD.MOV.U32 R2, RZ, RZ, R29 ;  /* 0x000000ffff028224 */ /* 0x002fe400078e001d */
[----:B------:R-:W-:-:S05]  /*1d230*/  @!P0 IMAD.MOV.U32 R3, RZ, RZ, R30 ;  /* 0x000000ffff038224 */ /* 0x000fca00078e001e */
[----:B------:R3:W4:Y:S01]  /*1d240*/  @!P0 LDG.E.U8 R22, desc[UR40][R2.64] ;  /* 0x0000002802168981 */ /* 0x000722000c1e1100 */
[----:B------:R-:W-:Y:S01]  /*1d250*/  PRMT R21, RZ, 0x7610, R21 ;  /* 0x00007610ff157816 */ /* 0x000fe20000000015 */
[----:B---3--:R-:W-:Y:S02]  /*1d260*/  @!P0 IMAD.MOV.U32 R2, RZ, RZ, R27 ;  /* 0x000000ffff028224 */ /* 0x008fe400078e001b */
[----:B------:R-:W-:-:S05]  /*1d270*/  @!P0 IMAD.MOV.U32 R3, RZ, RZ, R28 ;  /* 0x000000ffff038224 */ /* 0x000fca00078e001c */
[----:B------:R-:W3:Y:S04]  /*1d280*/  @!P0 LDG.E.U8 R21, desc[UR40][R2.64] ;  /* 0x0000002802158981 */ /* 0x000ee8000c1e1100 */
[----:B--2---:R1:W-:Y:S04]  /*1d290*/  STL [R1+0x4898], R25 ;  /* 0x0048981901007387 */ /* 0x0043e80000100800 */
[----:B0-----:R-:W2:Y:S04]  /*1d2a0*/  LDL R26, [R1+0x185c] ;  /* 0x00185c00011a7983 */ /* 0x001ea80000100800 */
[----:B-1----:R-:W2:Y:S04]  /*1d2b0*/  LDL R25, [R1+0x1890] ;  /* 0x0018900001197983 */ /* 0x002ea80000100800 */
[----:B----4-:R0:W-:Y:S04]  /*1d2c0*/  STL [R1+0x48cc], R24 ;  /* 0x0048cc1801007387 */ /* 0x0101e80000100800 */
[----:B------:R1:W-:Y:S04]  /*1d2d0*/  STL [R1+0x489c], R23 ;  /* 0x00489c1701007387 */ /* 0x0003e80000100800 */
[----:B0-----:R-:W4:Y:S04]  /*1d2e0*/  LDL R24, [R1+0x1864] ;  /* 0x0018640001187983 */ /* 0x001f280000100800 */
[----:B-1----:R-:W4:Y:S04]  /*1d2f0*/  LDL R23, [R1+0x1898] ;  /* 0x0018980001177983 */ /* 0x002f280000100800 */
[----:B------:R0:W-:Y:S04]  /*1d300*/  STL [R1+0x48d0], R22 ;  /* 0x0048d01601007387 */ /* 0x0001e80000100800 */
[----:B------:R-:W4:Y:S04]  /*1d310*/  LDL R29, [R1+0x186c] ;  /* 0x00186c00011d7983 */ /* 0x000f280000100800 */
[----:B0-----:R-:W4:Y:S01]  /*1d320*/  LDL R22, [R1+0x18a0] ;  /* 0x0018a00001167983 */ /* 0x001f220000100800 */
[----:B------:R-:W-:-:S02]  /*1d330*/  PRMT R20, RZ, 0x7610, R20 ;  /* 0x00007610ff147816 */ /* 0x000fc40000000014 */
[----:B------:R-:W-:Y:S02]  /*1d340*/  PRMT R19, RZ, 0x7610, R19 ;  /* 0x00007610ff137816 */ /* 0x000fe40000000013 */
[----:B------:R-:W-:Y:S01]  /*1d350*/  PRMT R18, RZ, 0x7610, R18 ;  /* 0x00007610ff127816 */ /* 0x000fe20000000012 */
[----:B---3--:R0:W-:Y:S04]  /*1d360*/  STL [R1+0x48a0], R21 ;  /* 0x0048a01501007387 */ /* 0x0081e80000100800 */
[----:B------:R-:W3:Y:S04]  /*1d370*/  LDL R28, [R1+0x1874] ;  /* 0x00187400011c7983 */ /* 0x000ee80000100800 */
[----:B------:R-:W3:Y:S01]  /*1d380*/  LDL R27, [R1+0x18a8] ;  /* 0x0018a800011b7983 */ /* 0x000ee20000100800 */
[----:B--2---:R-:W-:-:S02]  /*1d390*/  @!P0 IMAD.MOV.U32 R3, RZ, RZ, R26 ;  /* 0x000000ffff038224 */ /* 0x004fc400078e001a */
[----:B------:R-:W-:Y:S02]  /*1d3a0*/  @!P0 IMAD.MOV.U32 R2, RZ, RZ, R25 ;  /* 0x000000ffff028224 */ /* 0x000fe400078e0019 */
[----:B------:R-:W2:Y:S04]  /*1d3b0*/  LDL R25, [R1+0x18b0] ;  /* 0x0018b00001197983 */ /* 0x000ea80000100800 */
[----:B------:R4:W2:Y:S02]  /*1d3c0*/  @!P0 LDG.E.U8 R20, desc[UR40][R2.64] ;  /* 0x0000002802148981 */ /* 0x0008a4000c1e1100 */
[----:B----4-:R-:W-:Y:S02]  /*1d3d0*/  @!P0 IMAD.MOV.U32 R3, RZ, RZ, R24 ;  /* 0x000000ffff038224 */ /* 0x010fe400078e0018 */
        /* <DEDUP_REMOVED lines=8> */
[----:B------:R1:W3:Y:S04]  /*1d460*/  @!P0 LDG.E.U8 R17, desc[UR40][R2.64] ;  /* 0x0000002802118981 */ /* 0x0002e8000c1e1100 */
[----:B--2---:R2:W-:Y:S04]  /*1d470*/  STL [R1+0x48d4], R20 ;  /* 0x0048d41401007387 */ /* 0x0045e80000100800 */
[----:B------:R-:W3:Y:S04]  /*1d480*/  LDL R26, [R1+0x187c] ;  /* 0x00187c00011a7983 */ /* 0x000ee80000100800 */
[----:B------:R-:W3:Y:S04]  /*1d490*/  LDL R24, [R1+0x1884] ;  /* 0x0018840001187983 */ /* 0x000ee80000100800 */
[----:B------:R-:W3:Y:S04]  /*1d4a0*/  LDL R23, [R1+0x18b8] ;  /* 0x0018b80001177983 */ /* 0x000ee80000100800 */
[----:B----4-:R4:W-:Y:S04]  /*1d4b0*/  STL [R1+0x48a4], R19 ;  /* 0x0048a41301007387 */ /* 0x0109e80000100800 */
[----:B------:R-:W3:Y:S04]  /*1d4c0*/  LDL R22, [R1+0x188c] ;  /* 0x00188c0001167983 */ /* 0x000ee80000100800 */
[----:B0-----:R-:W3:Y:S04]  /*1d4d0*/  LDL R21, [R1+0x18c0] ;  /* 0x0018c00001157983 */ /* 0x001ee80000100800 */
[----:B------:R0:W-:Y:S04]  /*1d4e0*/  STL [R1+0x48d8], R18 ;  /* 0x0048d81201007387 */ /* 0x0001e80000100800 */
[----:B--2---:R-:W2:Y:S04]  /*1d4f0*/  LDL R20, [R1+0x1894] ;  /* 0x0018940001147983 */ /* 0x004ea80000100800 */
[----:B----4-:R-:W4:Y:S01]  /*1d500*/  LDL R19, [R1+0x18c8] ;  /* 0x0018c80001137983 */ /* 0x010f220000100800 */
[----:B------:R-:W-:Y:S01]  /*1d510*/  PRMT R16, RZ, 0x7610, R16 ;  /* 0x00007610ff107816 */ /* 0x000fe20000000010 */
[----:B-1----:R-:W-:Y:S01]  /*1d520*/  @!P0 IMAD.MOV.U32 R2, RZ, RZ, R25 ;  /* 0x000000ffff028224 */ /* 0x002fe200078e0019 */
[----:B------:R-:W-:-:S02]  /*1d530*/  PRMT R15, RZ, 0x7610, R15 ;  /* 0x00007610ff0f7816 */ /* 0x000fc4000000000f */
[----:B------:R-:W-:Y:S02]  /*1d540*/  PRMT R14, RZ, 0x7610, R14 ;  /* 0x00007610ff0e7816 */ /* 0x000fe4000000000e */
[----:B------:R-:W-:Y:S01]  /*1d550*/  PRMT R13, RZ, 0x7610, R13 ;  /* 0x00007610ff0d7816 */ /* 0x000fe2000000000d */
[----:B---3--:R1:W-:Y:S04]  /*1d560*/  STL [R1+0x48a8], R17 ;  /* 0x0048a81101007387 */ /* 0x0083e80000100800 */
[----:B0-----:R-:W3:Y:S04]  /*1d570*/  LDL R18, [R1+0x189c] ;  /* 0x00189c0001127983 */ /* 0x001ee80000100800 */
[----:B-1----:R-:W3:Y:S01]  /*1d580*/  LDL R17, [R1+0x18d0] ;  /* 0x0018d00001117983 */ /* 0x002ee20000100800 */
[----:B------:R-:W-:-:S05]  /*1d590*/  @!P0 IMAD.MOV.U32 R3, RZ, RZ, R26 ;  /* 0x000000ffff038224 */ /* 0x000fca00078e001a */
[----:B------:R0:W3:Y:S02]  /*1d5a0*/  @!P0 LDG.E.U8 R16, desc[UR40][R2.64] ;  /* 0x0000002802108981 */ /* 0x0000e4000c1e1100 */
[----:B0-----:R-:W-:Y:S02]  /*1d5b0*/  @!P0 IMAD.MOV.U32 R2, RZ, RZ, R23 ;  /* 0x000000ffff028224 */ /* 0x001fe400078e0017 */
[----:B------:R-:W-:-:S05]  /*1d5c0*/  @!P0 IMAD.MOV.U32 R3, RZ, RZ, R24 ;  /* 0x000000ffff038224 */ /* 0x000fca00078e0018 */
[----:B------:R0:W3:Y:S02]  /*1d5d0*/  @!P0 LDG.E.U8 R15, desc[UR40][R2.64] ;  /* 0x00000028020f8981 */ /* 0x0000e4000c1e1100 */
[----:B0-----:R-:W-:Y:S02]  /*1d5e0*/  @!P0 IMAD.MOV.U32 R3, RZ, RZ, R22 ;  /* 0x000000ffff038224 */ /* 0x001fe400078e0016 */
[----:B------:R-:W-:-:S05]  /*1d5f0*/  @!P0 IMAD.MOV.U32 R2, RZ, RZ, R21 ;  /* 0x000000ffff028224 */ /* 0x000fca00078e0015 */
[----:B------:R2:W3:Y:S02]  /*1d600*/  @!P0 LDG.E.U8 R14, desc[UR40][R2.64] ;  /* 0x00000028020e8981 */ /* 0x0004e4000c1e1100 */
[----:B--2---:R-:W-:Y:S02]  /*1d610*/  @!P0 IMAD.MOV.U32 R3, RZ, RZ, R20 ;  /* 0x000000ffff038224 */ /* 0x004fe400078e0014 */
[----:B----4-:R-:W-:-:S05]  /*1d620*/  @!P0 IMAD.MOV.U32 R2, RZ, RZ, R19 ;  /* 0x000000ffff028224 */ /* 0x010fca00078e0013 */
[----:B------:R3:W2:Y:S02]  /*1d630*/  @!P0 LDG.E.U8 R13, desc[UR40][R2.64] ;  /* 0x00000028020d8981 */ /* 0x0006a4000c1e1100 */
[----:B---3--:R-:W-:Y:S02]  /*1d640*/  @!P0 IMAD.MOV.U32 R3, RZ, RZ, R18 ;  /* 0x000000ffff038224 */ /* 0x008fe400078e0012 */
[----:B------:R-:W-:Y:S04]  /*1d650*/  STL [R1+0x48dc], R16 ;  /* 0x0048dc1001007387 */ /* 0x000fe80000100800 */
[----:B------:R-:W3:Y:S04]  /*1d660*/  LDL R26, [R1+0x18d8] ;  /* 0x0018d800011a7983 */ /* 0x000ee80000100800 */
[----:B------:R0:W-:Y:S04]  /*1d670*/  STL [R1+0x48ac], R15 ;  /* 0x0048ac0f01007387 */ /* 0x0001e80000100800 */
[----:B------:R-:W4:Y:S04]  /*1d680*/  LDL R25, [R1+0x18ac] ;  /* 0x0018ac0001197983 */ /* 0x000f280000100800 */
[----:B------:R-:W4:Y:S04]  /*1d690*/  LDL R24, [R1+0x18e0] ;  /* 0x0018e00001187983 */ /* 0x000f280000100800 */
[----:B0-----:R-:W4:Y:S04]  /*1d6a0*/  LDL R15, [R1+0x18a4] ;  /* 0x0018a400010f7983 */ /* 0x001f280000100800 */
[----:B------:R0:W-:Y:S04]  /*1d6b0*/  STL [R1+0x48e0], R14 ;  /* 0x0048e00e01007387 */ /* 0x0001e80000100800 */
[----:B------:R-:W4:Y:S04]  /*1d6c0*/  LDL R23, [R1+0x18b4] ;  /* 0x0018b40001177983 */ /* 0x000f280000100800 */
[----:B------:R-:W4:Y:S04]  /*1d6d0*/  LDL R22, [R1+0x18e8] ;  /* 0x0018e80001167983 */ /* 0x000f280000100800 */
[----:B------:R-:W4:Y:S04]  /*1d6e0*/  LDL R21, [R1+0x18bc] ;  /* 0x0018bc0001157983 */ /* 0x000f280000100800 */
[----:B------:R-:W4:Y:S04]  /*1d6f0*/  LDL R20, [R1+0x18ec] ;  /* 0x0018ec0001147983 */ /* 0x000f280000100800 */
[----:B--2---:R1:W-:Y:S04]  /*1d700*/  STL [R1+0x48b0], R13 ;  /* 0x0048b00d01007387 */ /* 0x0043e80000100800 */
[----:B------:R-:W2:Y:S04]  /*1d710*/  LDL R19, [R1+0x18c4] ;  /* 0x0018c40001137983 */ /* 0x000ea80000100800 */
[----:B------:R-:W2:Y:S01]  /*1d720*/  LDL R18, [R1+0x1904] ;  /* 0x0019040001127983 */ /* 0x000ea20000100800 */
[----:B------:R-:W-:Y:S01]  /*1d730*/  PRMT R12, RZ, 0x7610, R12 ;  /* 0x00007610ff0c7816 */ /* 0x000fe2000000000c */
[----:B------:R-:W-:Y:S01]  /*1d740*/  @!P0 IMAD.MOV.U32 R2, RZ, RZ, R17 ;  /* 0x000000ffff028224 */ /* 0x000fe200078e0011 */
[----:B------:R-:W-:-:S02]  /*1d750*/  PRMT R11, RZ, 0x7610, R11 ;  /* 0x00007610ff0b7816 */ /* 0x000fc4000000000b */
[----:B------:R-:W-:Y:S02]  /*1d760*/  PRMT R10, RZ, 0x7610, R10 ;  /* 0x00007610ff0a7816 */ /* 0x000fe4000000000a */
[----:B------:R-:W-:Y:S02]  /*1d770*/  PRMT R9, RZ, 0x7610, R9 ;  /* 0x00007610ff097816 */ /* 0x000fe40000000009 */
[----:B------:R-:W-:Y:S01]  /*1d780*/  PRMT R8, RZ, 0x7610, R8 ;  /* 0x00007610ff087816 */ /* 0x000fe20000000008 */
[----:B------:R3:W2:Y:S01]  /*1d790*/  @!P0 LDG.E.U8 R12, desc[UR40][R2.64] ;  /* 0x00000028020c8981 */ /* 0x0006a2000c1e1100 */
[----:B------:R-:W-:-:S03]  /*1d7a0*/  PRMT R7, RZ, 0x7610, R7 ;  /* 0x00007610ff077816 */ /* 0x000fc60000000007 */
[----:B------:R-:W2:Y:S04]  /*1d7b0*/  LDL R17, [R1+0x18cc] ;  /* 0x0018cc0001117983 */ /* 0x000ea80000100800 */
[----:B------:R-:W2:Y:S01]  /*1d7c0*/  LDL R16, [R1+0x1900] ;  /* 0x0019000001107983 */ /* 0x000ea20000100800 */
[----:B---3--:R-:W-:Y:S02]  /*1d7d0*/  @!P0 IMAD.MOV.U32 R2, RZ, RZ, R26 ;  /* 0x000000ffff028224 */ /* 0x008fe400078e001a */
[----:B----4-:R-:W-:-:S05]  /*1d7e0*/  @!P0 IMAD.MOV.U32 R3, RZ, RZ, R15 ;  /* 0x000000ffff038224 */ /* 0x010fca00078e000f */
[----:B------:R3:W4:Y:S02]  /*1d7f0*/  @!P0 LDG.E.U8 R11, desc[UR40][R2.64] ;  /* 0x00000028020b8981 */ /* 0x000724000c1e1100 */
[----:B---3--:R-:W-:Y:S02]  /*1d800*/  @!P0 IMAD.MOV.U32 R2, RZ, RZ, R24 ;  /* 0x000000ffff028224 */ /* 0x008fe400078e0018 */
[----:B------:R-:W-:-:S05]  /*1d810*/  @!P0 IMAD.MOV.U32 R3, RZ, RZ, R25 ;  /* 0x000000ffff038224 */ /* 0x000fca00078e0019 */
[----:B------:R3:W4:Y:S02]  /*1d820*/  @!P0 LDG.E.U8 R10, desc[UR40][R2.64] ;  /* 0x00000028020a8981 */ /* 0x000724000c1e1100 */
[----:B---3--:R-:W-:Y:S02]  /*1d830*/  @!P0 IMAD.MOV.U32 R2, RZ, RZ, R22 ;  /* 0x000000ffff028224 */ /* 0x008fe400078e0016 */
[----:B------:R-:W-:-:S05]  /*1d840*/  @!P0 IMAD.MOV.U32 R3, RZ, RZ, R23 ;  /* 0x000000ffff038224 */ /* 0x000fca00078e0017 */
[----:B------:R3:W4:Y:S02]  /*1d850*/  @!P0 LDG.E.U8 R9, desc[UR40][R2.64] ;  /* 0x0000002802098981 */ /* 0x000724000c1e1100 */
[----:B---3--:R-:W-:Y:S02]  /*1d860*/  @!P0 IMAD.MOV.U32 R2, RZ, RZ, R20 ;  /* 0x000000ffff028224 */ /* 0x008fe400078e0014 */
[----:B------:R-:W-:-:S05]  /*1d870*/  @!P0 IMAD.MOV.U32 R3, RZ, RZ, R21 ;  /* 0x000000ffff038224 */ /* 0x000fca00078e0015 */
[----:B------:R2:W3:Y:S02]  /*1d880*/  @!P0 LDG.E.U8 R8, desc[UR40][R2.64] ;  /* 0x0000002802088981 */ /* 0x0004e4000c1e1100 */
[----:B--2---:R-:W-:Y:S02]  /*1d890*/  @!P0 IMAD.MOV.U32 R2, RZ, RZ, R18 ;  /* 0x000000ffff028224 */ /* 0x004fe400078e0012 */
[----:B------:R-:W-:-:S05]  /*1d8a0*/  @!P0 IMAD.MOV.U32 R3, RZ, RZ, R19 ;  /* 0x000000ffff038224 */ /* 0x000fca00078e0013 */
[----:B------:R-:W2:Y:S04]  /*1d8b0*/  @!P0 LDG.E.U8 R7, desc[UR40][R2.64] ;  /* 0x0000002802078981 */ /* 0x000ea8000c1e1100 */
[----:B------:R1:W-:Y:S04]  /*1d8c0*/  STL [R1+0x48e4], R12 ;  /* 0x0048e40c01007387 */ /* 0x0003e80000100800 */
[----:B------:R-:W2:Y:S04]  /*1d8d0*/  LDL R15, [R1+0x18d4] ;  /* 0x0018d400010f7983 */ /* 0x000ea80000100800 */
[----:B0-----:R-:W2:Y:S04]  /*1d8e0*/  LDL R14, [R1+0x18fc] ;  /* 0x0018fc00010e7983 */ /* 0x001ea80000100800 */
[----:B-1----:R-:W2:Y:S04]  /*1d8f0*/  LDL R13, [R1+0x18dc] ;  /* 0x0018dc00010d7983 */ /* 0x002ea80000100800 */
[----:B------:R-:W2:Y:S04]  /*1d900*/  LDL R12, [R1+0x18f8] ;  /* 0x0018f800010c7983 */ /* 0x000ea80000100800 */
[----:B----4-:R-:W-:Y:S04]  /*1d910*/  STL [R1+0x48e8], R11 ;  /* 0x0048e80b01007387 */ /* 0x010fe80000100800 */
[----:B------:R-:W-:Y:S04]  /*1d920*/  STL [R1+0x48ec], R10 ;  /* 0x0048ec0a01007387 */ /* 0x000fe80000100800 */
[----:B------:R-:W-:Y:S04]  /*1d930*/  STL [R1+0x48f0], R9 ;  /* 0x0048f00901007387 */ /* 0x000fe80000100800 */
[----:B------:R-:W-:Y:S04]  /*1d940*/  LDS.U8 R9, [R0+UR4+0x2000] ;  /* 0x0020000400097984 */ /* 0x000fe80008000000 */
[----:B---3--:R-:W-:Y:S04]  /*1d950*/  STL [R1+0x48f4], R8 ;  /* 0x0048f40801007387 */ /* 0x008fe80000100800 */
[----:B------:R-:W0:Y:S04]  /*1d960*/  LDS.U8 R8, [R0+UR4+0x8] ;  /* 0x0000080400087984 */ /* 0x000e280008000000 */
[----:B--2---:R-:W-:Y:S04]  /*1d970*/  STL [R1+0x48f8], R7 ;  /* 0x0048f80701007387 */ /* 0x004fe80000100800 */
[----:B------:R-:W1:Y:S04]  /*1d980*/  LDS.U8 R7, [R0+UR4+0x200] ;  /* 0x0002000400077984 */ /* 0x000e680008000000 */
[----:B0-----:R-:W-:Y:S04]  /*1d990*/  STL [R1+0x1f4], R8 ;  /* 0x0001f40801007387 */ /* 0x001fe80000100800 */
[----:B------:R-:W0:Y:S04]  /*1d9a0*/  LDS.U8 R8, [R0+UR4+0x2208] ;  /* 0x0022080400087984 */ /* 0x000e280008000000 */
[----:B-1----:R-:W-:Y:S04]  /*1d9b0*/  STL [R1+0x1f0], R7 ;  /* 0x0001f00701007387 */ /* 0x002fe80000100800 */
[----:B------:R-:W1:Y:S04]  /*1d9c0*/  LDS.U8 R7, [R0+UR4+0x2008] ;  /* 0x0020080400077984 */ /* 0x000e680008000000 */
[----:B------:R-:W-:Y:S04]  /*1d9d0*/  STL [R1+0x1fc], R9 ;  /* 0x0001fc0901007387 */ /* 0x000fe80000100800 */
[----:B------:R-:W2:Y:S04]  /*1d9e0*/  LDS.U8 R9, [R0+UR4+0x2200] ;  /* 0x0022000400097984 */ /* 0x000ea80008000000 */
[----:B0-----:R-:W-:Y:S04]  /*1d9f0*/  STL [R1+0x1f8], R8 ;  /* 0x0001f80801007387 */ /* 0x001fe80000100800 */
[----:B------:R-:W0:Y:S04]  /*1da00*/  LDS.U8 R8, [R0+UR4+0x4000] ;  /* 0x0040000400087984 */ /* 0x000e280008000000 */
[----:B-1----:R-:W-:Y:S04]  /*1da10*/  STL [R1+0x204], R7 ;  /* 0x0002040701007387 */ /* 0x002fe80000100800 */
[----:B------:R-:W1:Y:S04]  /*1da20*/  LDS.U8 R7, [R0+UR4+0x4208] ;  /* 0x0042080400077984 */ /* 0x000e680008000000 */
[----:B--2---:R-:W-:Y:S04]  /*1da30*/  STL [R1+0x200], R9 ;  /* 0x0002000901007387 */ /* 0x004fe80000100800 */
        /* <DEDUP_REMOVED lines=230> */
[----:B------:R-:W0:Y:S01]  /*1e8a0*/  LDS.U8 R8, [R0+UR4+0xe388] ;  /* 0x00e3880400087984 */ /* 0x000e220008000000 */
[----:B------:R-:W-:Y:S01]  /*1e8b0*/  PRMT R6, RZ, 0x7610, R6 ;  /* 0x00007610ff067816 */ /* 0x000fe20000000006 */
[----:B------:R-:W-:-:S02]  /*1e8c0*/  @!P0 IMAD.MOV.U32 R2, RZ, RZ, R16 ;  /* 0x000000ffff028224 */ /* 0x000fc400078e0010 */
[----:B------:R-:W-:Y:S01]  /*1e8d0*/  @!P0 IMAD.MOV.U32 R3, RZ, RZ, R17 ;  /* 0x000000ffff038224 */ /* 0x000fe200078e0011 */
[----:B------:R-:W-:-:S04]  /*1e8e0*/  PRMT R5, RZ, 0x7610, R5 ;  /* 0x00007610ff057816 */ /* 0x000fc80000000005 */
[----:B------:R3:W4:Y:S01]  /*1e8f0*/  @!P0 LDG.E.U8 R6, desc[UR40][R2.64] ;  /* 0x0000002802068981 */ /* 0x000722000c1e1100 */
[----:B------:R-:W-:Y:S01]  /*1e900*/  PRMT R4, RZ, 0x7610, R4 ;  /* 0x00007610ff047816 */ /* 0x000fe20000000004 */
[----:B---3--:R-:W-:Y:S02]  /*1e910*/  @!P0 IMAD.MOV.U32 R2, RZ, RZ, R14 ;  /* 0x000000ffff028224 */ /* 0x008fe400078e000e */
[----:B------:R-:W-:Y:S01]  /*1e920*/  @!P0 IMAD.MOV.U32 R3, RZ, RZ, R15 ;  /* 0x000000ffff038224 */ /* 0x000fe200078e000f */
[----:B-1----:R1:W-:Y:S04]  /*1e930*/  STL [R1+0x1b34], R7 ;  /* 0x001b340701007387 */ /* 0x0023e80000100800 */
[----:B------:R3:W4:Y:S04]  /*1e940*/  @!P0 LDG.E.U8 R5, desc[UR40][R2.64] ;  /* 0x0000002802058981 */ /* 0x000728000c1e1100 */
[----:B--2---:R-:W-:Y:S04]  /*1e950*/  STL [R1+0x1b40], R9 ;  /* 0x001b400901007387 */ /* 0x004fe80000100800 */
[----:B------:R-:W2:Y:S01]  /*1e960*/  LDS.U8 R9, [R0+UR4+0xe188] ;  /* 0x00e1880400097984 */ /* 0x000ea20008000000 */
[----:B-1----:R-:W-:Y:S01]  /*1e970*/  LOP3.LUT R7, R0, 0x410, RZ, 0x3c, !PT ;  /* 0x0000041000077812 */ /* 0x002fe200078e3cff */
[----:B---3--:R-:W-:-:S02]  /*1e980*/  @!P0 IMAD.MOV.U32 R2, RZ, RZ, R12 ;  /* 0x000000ffff028224 */ /* 0x008fc400078e000c */
[----:B------:R-:W-:Y:S01]  /*1e990*/  @!P0 IMAD.MOV.U32 R3, RZ, RZ, R13 ;  /* 0x000000ffff038224 */ /* 0x000fe200078e000d */
[----:B------:R-:W1:Y:S01]  /*1e9a0*/  S2R R37, SR_TID.X ;  /* 0x0000000000257919 */ /* 0x000e620000002100 */
[----:B------:R-:W3:Y:S03]  /*1e9b0*/  S2R R36, SR_TID.X ;  /* 0x0000000000247919 */ /* 0x000ee60000002100 */
[----:B------:R0:W3:Y:S04]  /*1e9c0*/  @!P0 LDG.E.U8 R4, desc[UR40][R2.64] ;  /* 0x0000002802048981 */ /* 0x0000e8000c1e1100 */
[----:B0-----:R-:W-:Y:S04]  /*1e9d0*/  STL [R1+0x1b3c], R8 ;  /* 0x001b3c0801007387 */ /* 0x001fe80000100800 */
[----:B------:R-:W0:Y:S04]  /*1e9e0*/  LDS.U8 R8, [R0+UR4+0xe380] ;  /* 0x00e3800400087984 */ /* 0x000e280008000000 */
[----:B------:R-:W-:Y:S04]  /*1e9f0*/  STL [R1+0x1cc8], R0 ;  /* 0x001cc80001007387 */ /* 0x000fe80000100800 */
[----:B------:R-:W-:Y:S04]  /*1ea00*/  LDS.U8 R10, [R7+UR4+0xe188] ;  /* 0x00e18804070a7984 */ /* 0x000fe80008000000 */
[----:B------:R-:W-:Y:S04]  /*1ea10*/  LDS.U8 R3, [R0+UR4] ;  /* 0x0000000400037984 */ /* 0x000fe80008000000 */
[----:B------:R-:W-:Y:S04]  /*1ea20*/  LDS.U8 R2, [R0+UR4+0x208] ;  /* 0x0002080400027984 */ /* 0x000fe80008000000 */
[----:B------:R-:W1:Y:S04]  /*1ea30*/  LDS.U8 R0, [R7+UR4] ;  /* 0x0000000407007984 */ /* 0x000e680008000000 */
        /* <DEDUP_REMOVED lines=241> */
[----:B0-----:R-:W-:Y:S04]  /*1f950*/  STL [R1+0x1a44], R8 ;  /* 0x001a440801007387 */ /* 0x001fe80000100800 */
[----:B------:R-:W0:Y:S04]  /*1f960*/  LDS.U8 R8, [R7+UR4+0xc388] ;  /* 0x00c3880407087984 */ /* 0x000e280008000000 */
[----:B-1----:R-:W-:Y:S04]  /*1f970*/  STL [R1+0x1c30], R0 ;  /* 0x001c300001007387 */ /* 0x002fe80000100800 */
[----:B------:R-:W1:Y:S04]  /*1f980*/  LDS.U8 R0, [R7+UR4+0xc188] ;  /* 0x00c1880407007984 */ /* 0x000e680008000000 */
[----:B0-----:R-:W-:Y:S04]  /*1f990*/  STL [R1+0x1c2c], R8 ;  /* 0x001c2c0801007387 */ /* 0x001fe80000100800 */
[----:B------:R-:W0:Y:S04]  /*1f9a0*/  LDS.U8 R8, [R7+UR4+0xc380] ;  /* 0x00c3800407087984 */ /* 0x000e280008000000 */
[----:B-1----:R-:W-:Y:S04]  /*1f9b0*/  STL [R1+0x1c38], R0 ;  /* 0x001c380001007387 */ /* 0x002fe80000100800 */
[----:B------:R-:W1:Y:S01]  /*1f9c0*/  LDS.U8 R0, [R7+UR4+0xe180] ;  /* 0x00e1800407007984 */ /* 0x000e620008000000 */
[----:B---3--:R-:W-:-:S02]  /*1f9d0*/  LOP3.LUT R36, R36, 0x180, RZ, 0xc0, !PT ;  /* 0x0000018024247812 */ /* 0x008fc400078ec0ff */
[----:B------:R-:W-:Y:S01]  /*1f9e0*/  SHF.R.U32.HI R9, RZ, 0x2, R37 ;  /* 0x00000002ff097819 */ /* 0x000fe20000011625 */
[----:B0-----:R0:W-:Y:S04]  /*1f9f0*/  STL [R1+0x1c34], R8 ;  /* 0x001c340801007387 */ /* 0x0011e80000100800 */
[----:B-1----:R-:W-:Y:S04]  /*1fa00*/  STL [R1+0x1c40], R0 ;  /* 0x001c400001007387 */ /* 0x002fe80000100800 */
[----:B------:R-:W1:Y:S01]  /*1fa10*/  LDS.U8 R0, [R7+UR4+0xe388] ;  /* 0x00e3880407007984 */ /* 0x000e620008000000 */
[----:B0-----:R-:W-:-:S02]  /*1fa20*/  LOP3.LUT R8, R37, 0x3, RZ, 0xc0, !PT ;  /* 0x0000000325087812 */ /* 0x001fc400078ec0ff */
[----:B------:R-:W-:Y:S02]  /*1fa30*/  SHF.R.U32.HI R36, RZ, 0x3, R36 ;  /* 0x00000003ff247819 */ /* 0x000fe40000011624 */
[----:B------:R-:W-:Y:S01]  /*1fa40*/  SGXT.U32 R9, R9, 0x3 ;  /* 0x000000030909781a */ /* 0x000fe20000000000 */
[----:B------:R-:W-:-:S05]  /*1fa50*/  IMAD R8, R8, 0x820, RZ ;  /* 0x0000082008087824 */ /* 0x000fca00078e02ff */
[----:B------:R-:W-:Y:S02]  /*1fa60*/  LOP3.LUT R8, R8, R9, R36, 0x1e, !PT ;  /* 0x0000000908087212 */ /* 0x000fe400078e1e24 */
[----:B------:R-:W0:Y:S02]  /*1fa70*/  LDS.U8 R9, [R7+UR4+0xe380] ;  /* 0x00e3800407097984 */ /* 0x000e240008000000 */
[----:B------:R-:W-:-:S05]  /*1fa80*/  LOP3.LUT R8, R8, 0x40, RZ, 0x3c, !PT ;  /* 0x0000004008087812 */ /* 0x000fca00078e3cff */
[----:B------:R-:W-:Y:S04]  /*1fa90*/  LDS.U8 R7, [R8+UR4+0x208] ;  /* 0x0002080408077984 */ /* 0x000fe80008000000 */
[----:B-1----:R-:W-:Y:S04]  /*1faa0*/  STL [R1+0x1c3c], R0 ;  /* 0x001c3c0001007387 */ /* 0x002fe80000100800 */
[----:B------:R-:W1:Y:S04]  /*1fab0*/  LDS.U8 R0, [R8+UR4] ;  /* 0x0000000408007984 */ /* 0x000e680008000000 */
[----:B------:R-:W-:Y:S04]  /*1fac0*/  STL [R1+0x1c48], R10 ;  /* 0x001c480a01007387 */ /* 0x000fe80000100800 */
        /* <DEDUP_REMOVED lines=241> */
[----:B------:R-:W-:Y:S04]  /*209e0*/  LDS.U8 R9, [R8+UR4+0xc380] ;  /* 0x00c3800408097984 */ /* 0x000fe80008000000 */
[----:B-1----:R-:W-:Y:S04]  /*209f0*/  STL [R1+0x1b50], R0 ;  /* 0x001b500001007387 */ /* 0x002fe80000100800 */
[----:B------:R-:W0:Y:S04]  /*20a00*/  LDS.U8 R0, [R8+UR4+0xc188] ;  /* 0x00c1880408007984 */ /* 0x000e280008000000 */
[----:B--2---:R1:W-:Y:S01]  /*20a10*/  STL [R1+0x1b4c], R7 ;  /* 0x001b4c0701007387 */ /* 0x0043e20000100800 */
[----:B------:R-:W1:Y:S03]  /*20a20*/  S2R R20, SR_TID.X ;  /* 0x0000000000147919 */ /* 0x000e660000002100 */
[----:B0-----:R-:W-:Y:S04]  /*20a30*/  STL [R1+0x1b58], R0 ;  /* 0x001b580001007387 */ /* 0x001fe80000100800 */
[----:B------:R-:W0:Y:S04]  /*20a40*/  LDS.U8 R0, [R8+UR4+0xe180] ;  /* 0x00e1800408007984 */ /* 0x000e280008000000 */
[----:B------:R-:W-:Y:S01]  /*20a50*/  STL [R1+0x1b54], R9 ;  /* 0x001b540901007387 */ /* 0x000fe20000100800 */
[----:B-1----:R-:W-:-:S02]  /*20a60*/  SHF.R.U32.HI R7, RZ, 0x2, R20 ;  /* 0x00000002ff077819 */ /* 0x002fc40000011614 */
[----:B------:R-:W-:Y:S01]  /*20a70*/  LOP3.LUT R37, R37, 0x180, RZ, 0xc0, !PT ;  /* 0x0000018025257812 */ /* 0x000fe200078ec0ff */
[----:B------:R-:W-:Y:S01]  /*20a80*/  LDS.U8 R9, [R8+UR4+0xe188] ;  /* 0x00e1880408097984 */ /* 0x000fe20008000000 */
[----:B------:R-:W-:Y:S02]  /*20a90*/  SGXT.U32 R7, R7, 0x3 ;  /* 0x000000030707781a */ /* 0x000fe40000000000 */
[----:B------:R-:W-:Y:S01]  /*20aa0*/  SHF.R.U32.HI R30, RZ, 0x3, R37 ;  /* 0x00000003ff1e7819 */ /* 0x000fe20000011625 */
[----:B0-----:R0:W-:Y:S02]  /*20ab0*/  STL [R1+0x1b60], R0 ;  /* 0x001b600001007387 */ /* 0x0011e40000100800 */
[----:B0-----:R-:W-:-:S05]  /*20ac0*/  LOP3.LUT R0, R20, 0x3, RZ, 0xc0, !PT ;  /* 0x0000000314007812 */ /* 0x001fca00078ec0ff */
[----:B------:R-:W-:-:S05]  /*20ad0*/  IMAD R0, R0, 0x820, RZ ;  /* 0x0000082000007824 */ /* 0x000fca00078e02ff */
[----:B------:R-:W-:Y:S02]  /*20ae0*/  LOP3.LUT R0, R0, R7, R30, 0x1e, !PT ;  /* 0x0000000700007212 */ /* 0x000fe400078e1e1e */
[----:B------:R-:W0:Y:S04]  /*20af0*/  LDS.U8 R7, [R8+UR4+0xe388] ;  /* 0x00e3880408077984 */ /* 0x000e280008000000 */
[----:B------:R-:W1:Y:S01]  /*20b00*/  LDS.U8 R8, [R8+UR4+0xe380] ;  /* 0x00e3800408087984 */ /* 0x000e620008000000 */
[----:B------:R-:W-:-:S03]  /*20b10*/  LOP3.LUT R0, R0, 0x450, RZ, 0x3c, !PT ;  /* 0x0000045000007812 */ /* 0x000fc600078e3cff */
[----:B0-----:R-:W-:Y:S04]  /*20b20*/  STL [R1+0x1b5c], R7 ;  /* 0x001b5c0701007387 */ /* 0x001fe80000100800 */
[----:B------:R-:W0:Y:S04]  /*20b30*/  LDS.U8 R7, [R0+UR4] ;  /* 0x0000000400077984 */ /* 0x000e280008000000 */
[----:B------:R-:W-:Y:S04]  /*20b40*/  STL [R1+0x1b68], R9 ;  /* 0x001b680901007387 */ /* 0x000fe80000100800 */
[----:B------:R-:W2:Y:S04]  /*20b50*/  LDS.U8 R9, [R0+UR4+0x208] ;  /* 0x0002080400097984 */ /* 0x000ea80008000000 */
[----:B-1----:R-:W-:Y:S04]  /*20b60*/  STL [R1+0x1b64], R8 ;  /* 0x001b640801007387 */ /* 0x002fe80000100800 */
[----:B------:R-:W1:Y:S04]  /*20b70*/  LDS.U8 R8, [R0+UR4+0x8] ;  /* 0x0000080400087984 */ /* 0x000e680008000000 */
[----:B0-----:R-:W-:Y:S04]  /*20b80*/  STL [R1+0xd74], R7 ;  /* 0x000d740701007387 */ /* 0x001fe80000100800 */
[----:B------:R-:W0:Y:S04]  /*20b90*/  LDS.U8 R7, [R0+UR4+0x200] ;  /* 0x0002000400077984 */ /* 0x000e280008000000 */
[----:B--2---:R-:W-:Y:S04]  /*20ba0*/  STL [R1+0xd70], R9 ;  /* 0x000d700901007387 */ /* 0x004fe80000100800 */
        /* <DEDUP_REMOVED lines=222> */
[----:B------:R-:W2:Y:S04]  /*21990*/  LDL.LU R21, [R1+0x1ec] ;  /* 0x0001ec0001157983 */ /* 0x000ea80000300800 */
[----:B-1----:R-:W-:Y:S04]  /*219a0*/  STL [R1+0x1a4c], R8 ;  /* 0x001a4c0801007387 */ /* 0x002fe80000100800 */
[----:B------:R-:W3:Y:S04]  /*219b0*/  LDL.LU R22, [R1+0x1e0] ;  /* 0x0001e00001167983 */ /* 0x000ee80000300800 */
[----:B------:R-:W-:Y:S04]  /*219c0*/  LDS.U8 R8, [R0+UR4+0xa180] ;  /* 0x00a1800400087984 */ /* 0x000fe80008000000 */
[----:B------:R-:W-:Y:S04]  /*219d0*/  LDS.U8 R9, [R0+UR4+0xa388] ;  /* 0x00a3880400097984 */ /* 0x000fe80008000000 */
[----:B0-----:R-:W-:Y:S04]  /*219e0*/  STL [R1+0x1a58], R7 ;  /* 0x001a580701007387 */ /* 0x001fe80000100800 */
[----:B------:R-:W2:Y:S04]  /*219f0*/  LDL.LU R23, [R1+0x1d8] ;  /* 0x0001d80001177983 */ /* 0x000ea80000300800 */
[----:B------:R-:W2:Y:S04]  /*21a00*/  LDL.LU R24, [R1+0x1d0] ;  /* 0x0001d00001187983 */ /* 0x000ea80000300800 */
[----:B------:R-:W2:Y:S04]  /*21a10*/  LDL.LU R25, [R1+0x1c8] ;  /* 0x0001c80001197983 */ /* 0x000ea80000300800 */
[----:B------:R-:W2:Y:S04]  /*21a20*/  LDL.LU R26, [R1+0x1c0] ;  /* 0x0001c000011a7983 */ /* 0x000ea80000300800 */
[----:B------:R-:W2:Y:S04]  /*21a30*/  LDL.LU R27, [R1+0x1b8] ;  /* 0x0001b800011b7983 */ /* 0x000ea80000300800 */
[----:B------:R-:W3:Y:S04]  /*21a40*/  LDL.LU R28, [R1+0x1b0] ;  /* 0x0001b000011c7983 */ /* 0x000ee80000300800 */
[----:B------:R-:W4:Y:S04]  /*21a50*/  LDL.LU R29, [R1+0x1a8] ;  /* 0x0001a800011d7983 */ /* 0x000f280000300800 */
[----:B------:R-:W4:Y:S04]  /*21a60*/  LDL.LU R31, [R1+0x1a0] ;  /* 0x0001a000011f7983 */ /* 0x000f280000300800 */
[----:B------:R-:W4:Y:S04]  /*21a70*/  LDL.LU R32, [R1+0x198] ;  /* 0x0001980001207983 */ /* 0x000f280000300800 */
[----:B------:R-:W4:Y:S04]  /*21a80*/  LDL.LU R33, [R1+0x190] ;  /* 0x0001900001217983 */ /* 0x000f280000300800 */
[----:B------:R-:W4:Y:S04]  /*21a90*/  LDL.LU R34, [R1+0x188] ;  /* 0x0001880001227983 */ /* 0x000f280000300800 */
[----:B------:R-:W4:Y:S04]  /*21aa0*/  LDL.LU R35, [R1+0x180] ;  /* 0x0001800001237983 */ /* 0x000f280000300800 */
[----:B------:R-:W4:Y:S04]  /*21ab0*/  LDL.LU R36, [R1+0x178] ;  /* 0x0001780001247983 */ /* 0x000f280000300800 */
[----:B------:R-:W0:Y:S04]  /*21ac0*/  LDS.U8 R7, [R0+UR4+0x8380] ;  /* 0x0083800400077984 */ /* 0x000e280008000000 */
[----:B------:R-:W4:Y:S04]  /*21ad0*/  LDL.LU R37, [R1+0x170] ;  /* 0x0001700001257983 */ /* 0x000f280000300800 */
[----:B0-----:R-:W-:Y:S04]  /*21ae0*/  STL [R1+0x1a54], R7 ;  /* 0x001a540701007387 */ /* 0x001fe80000100800 */
[----:B------:R-:W0:Y:S04]  /*21af0*/  LDS.U8 R7, [R0+UR4+0xa188] ;  /* 0x00a1880400077984 */ /* 0x000e280008000000 */
[----:B------:R-:W-:Y:S04]  /*21b00*/  STL [R1+0x1a60], R8 ;  /* 0x001a600801007387 */ /* 0x000fe80000100800 */
[----:B------:R-:W1:Y:S04]  /*21b10*/  LDS.U8 R8, [R0+UR4+0xa380] ;  /* 0x00a3800400087984 */ /* 0x000e680008000000 */
[----:B------:R-:W-:Y:S04]  /*21b20*/  STL [R1+0x1a5c], R9 ;  /* 0x001a5c0901007387 */ /* 0x000fe80000100800 */
[----:B------:R-:W1:Y:S04]  /*21b30*/  LDS.U8 R9, [R0+UR4+0xc180] ;  /* 0x00c1800400097984 */ /* 0x000e680008000000 */
[----:B0-----:R-:W-:Y:S04]  /*21b40*/  STL [R1+0x1a68], R7 ;  /* 0x001a680701007387 */ /* 0x001fe80000100800 */
[----:B------:R-:W0:Y:S04]  /*21b50*/  LDS.U8 R7, [R0+UR4+0xc388] ;  /* 0x00c3880400077984 */ /* 0x000e280008000000 */
[----:B-1----:R-:W-:Y:S04]  /*21b60*/  STL [R1+0x1a64], R8 ;  /* 0x001a640801007387 */ /* 0x002fe80000100800 */
        /* <DEDUP_REMOVED lines=8> */
[----:B0-----:R-:W-:Y:S04]  /*21bf0*/  STL [R1+0x1c60], R7 ;  /* 0x001c600701007387 */ /* 0x001fe80000100800 */
[----:B------:R-:W0:Y:S04]  /*21c00*/  LDS.U8 R7, [R0+UR4+0xe188] ;  /* 0x00e1880400077984 */ /* 0x000e280008000000 */
[----:B------:R-:W0:Y:S01]  /*21c10*/  LDS.U8 R0, [R0+UR4+0xe380] ;  /* 0x00e3800400007984 */ /* 0x000e220008000000 */
[----:B------:R-:W-:Y:S01]  /*21c20*/  BAR.SYNC.DEFER_BLOCKING 0x0 ;  /* 0x0000000000007b1d */ /* 0x000fe20000010000 */
[----:B------:R-:W-:-:S05]  /*21c30*/  LOP3.LUT R30, R30, 0x1ff, R20, 0x78, !PT ;  /* 0x000001ff1e1e7812 */ /* 0x000fca00078e7814 */
[----:B-1----:R-:W-:Y:S04]  /*21c40*/  STL [R1+0x1c5c], R8 ;  /* 0x001c5c0801007387 */ /* 0x002fe80000100800 */
[----:B0-----:R0:W-:Y:S04]  /*21c50*/  STL [R1+0x1c68], R7 ;  /* 0x001c680701007387 */ /* 0x0011e80000100800 */
[----:B------:R-:W-:Y:S04]  /*21c60*/  STL [R1+0x1c64], R0 ;  /* 0x001c640001007387 */ /* 0x000fe80000100800 */
[----:B0-----:R-:W4:Y:S04]  /*21c70*/  LDL.LU R7, [R1+0x168] ;  /* 0x0001680001077983 */ /* 0x001f280000300800 */
[----:B------:R-:W4:Y:S04]  /*21c80*/  LDL.LU R8, [R1+0x160] ;  /* 0x0001600001087983 */ /* 0x000f280000300800 */
        /* <DEDUP_REMOVED lines=8> */
[----:B--2---:R-:W-:Y:S04]  /*21d10*/  STS.U8 [R30+UR4], R21 ;  /* 0x000000151e007988 */ /* 0x004fe80008000004 */
[----:B---3--:R0:W-:Y:S04]  /*21d20*/  STS.U8 [R30+UR4+0x400], R22 ;  /* 0x000400161e007988 */ /* 0x0081e80008000004 */
[----:B0-----:R-:W2:Y:S04]  /*21d30*/  LDL.LU R22, [R1+0x118] ;  /* 0x0001180001167983 */ /* 0x001ea80000300800 */
[----:B------:R-:W-:Y:S04]  /*21d40*/  STS.U8 [R30+UR4+0x800], R23 ;  /* 0x000800171e007988 */ /* 0x000fe80008000004 */
[----:B------:R0:W-:Y:S04]  /*21d50*/  STS.U8 [R30+UR4+0xc00], R24 ;  /* 0x000c00181e007988 */ /* 0x0001e80008000004 */
[----:B------:R-:W-:Y:S04]  /*21d60*/  STS.U8 [R30+UR4+0x1000], R25 ;  /* 0x001000191e007988 */ /* 0x000fe80008000004 */
[----:B------:R1:W-:Y:S04]  /*21d70*/  STS.U8 [R30+UR4+0x1400], R26 ;  /* 0x0014001a1e007988 */ /* 0x0003e80008000004 */
[----:B------:R-:W-:Y:S04]  /*21d80*/  STS.U8 [R30+UR4+0x1800], R27 ;  /* 0x0018001b1e007988 */ /* 0x000fe80008000004 */
[----:B------:R3:W-:Y:S04]  /*21d90*/  STS.U8 [R30+UR4+0x1c00], R28 ;  /* 0x001c001c1e007988 */ /* 0x0007e80008000004 */
[----:B----4-:R-:W-:Y:S04]  /*21da0*/  STS.U8 [R30+UR4+0x2000], R29 ;  /* 0x0020001d1e007988 */ /* 0x010fe80008000004 */
[----:B------:R-:W-:Y:S04]  /*21db0*/  STS.U8 [R30+UR4+0x2400], R31 ;  /* 0x0024001f1e007988 */ /* 0x000fe80008000004 */
[----:B------:R-:W-:Y:S04]  /*21dc0*/  STS.U8 [R30+UR4+0x2800], R32 ;  /* 0x002800201e007988 */ /* 0x000fe80008000004 */
[----:B------:R-:W-:Y:S04]  /*21dd0*/  STS.U8 [R30+UR4+0x2c00], R33 ;  /* 0x002c00211e007988 */ /* 0x000fe80008000004 */
[----:B0-----:R-:W4:Y:S04]  /*21de0*/  LDL.LU R24, [R1+0x110] ;  /* 0x0001100001187983 */ /* 0x001f280000300800 */
[----:B------:R0:W-:Y:S04]  /*21df0*/  STS.U8 [R30+UR4+0x3000], R34 ;  /* 0x003000221e007988 */ /* 0x0001e80008000004 */
[----:B-1----:R-:W4:Y:S04]  /*21e00*/  LDL.LU R26, [R1+0x108] ;  /* 0x00010800011a7983 */ /* 0x002f280000300800 */
[----:B------:R-:W-:Y:S04]  /*21e10*/  STS.U8 [R30+UR4+0x3400], R35 ;  /* 0x003400231e007988 */ /* 0x000fe80008000004 */
[----:B------:R1:W-:Y:S04]  /*21e20*/  STS.U8 [R30+UR4+0x3800], R36 ;  /* 0x003800241e007988 */ /* 0x0003e80008000004 */
[----:B---3--:R-:W3:Y:S04]  /*21e30*/  LDL.LU R28, [R1+0x100] ;  /* 0x00010000011c7983 */ /* 0x008ee80000300800 */
[----:B0-----:R-:W3:Y:S04]  /*21e40*/  LDL.LU R34, [R1+0xf8] ;  /* 0x0000f80001227983 */ /* 0x001ee80000300800 */
[----:B-1----:R-:W3:Y:S04]  /*21e50*/  LDL.LU R36, [R1+0xf0] ;  /* 0x0000f00001247983 */ /* 0x002ee80000300800 */
[----:B------:R-:W3:Y:S04]  /*21e60*/  LDL.LU R0, [R1+0xe8] ;  /* 0x0000e80001007983 */ /* 0x000ee80000300800 */
        /* <DEDUP_REMOVED lines=12> */
[----:B------:R0:W-:Y:S04]  /*21f30*/  STS.U8 [R30+UR4+0x3c00], R37 ;  /* 0x003c00251e007988 */ /* 0x0001e80008000004 */
[----:B------:R-:W3:Y:S04]  /*21f40*/  LDL.LU R35, [R1+0x40] ;  /* 0x0000400001237983 */ /* 0x000ee80000300800 */
[----:B0-----:R-:W3:Y:S04]  /*21f50*/  LDL.LU R37, [R1+0x28] ;  /* 0x0000280001257983 */ /* 0x001ee80000300800 */
[----:B------:R0:W-:Y:S04]  /*21f60*/  STS.U8 [R30+UR4+0x4000], R7 ;  /* 0x004000071e007988 */ /* 0x0001e80008000004 */
[----:B------:R1:W-:Y:S04]  /*21f70*/  STS.U8 [R30+UR4+0x4400], R8 ;  /* 0x004400081e007988 */ /* 0x0003e80008000004 */
[----:B------:R0:W-:Y:S04]  /*21f80*/  STS.U8 [R30+UR4+0x4800], R9 ;  /* 0x004800091e007988 */ /* 0x0001e80008000004 */
[----:B------:R0:W-:Y:S04]  /*21f90*/  STS.U8 [R30+UR4+0x4c00], R10 ;  /* 0x004c000a1e007988 */ /* 0x0001e80008000004 */
[----:B------:R1:W-:Y:S04]  /*21fa0*/  STS.U8 [R30+UR4+0x5000], R11 ;  /* 0x0050000b1e007988 */ /* 0x0003e80008000004 */
[----:B------:R1:W-:Y:S04]  /*21fb0*/  STS.U8 [R30+UR4+0x5400], R12 ;  /* 0x0054000c1e007988 */ /* 0x0003e80008000004 */
[----:B0-----:R-:W3:Y:S04]  /*21fc0*/  LDL.LU R7, [R1+0x48f8] ;  /* 0x0048f80001077983 */ /* 0x001ee80000300800 */
[----:B-1----:R-:W3:Y:S04]  /*21fd0*/  LDL.LU R8, [R1+0x48f4] ;  /* 0x0048f40001087983 */ /* 0x002ee80000300800 */
[----:B------:R-:W3:Y:S04]  /*21fe0*/  LDL.LU R9, [R1+0x48f0] ;  /* 0x0048f00001097983 */ /* 0x000ee80000300800 */
[----:B------:R-:W3:Y:S04]  /*21ff0*/  LDL.LU R10, [R1+0x48ec] ;  /* 0x0048ec00010a7983 */ /* 0x000ee80000300800 */
[----:B------:R-:W3:Y:S04]  /*22000*/  LDL.LU R11, [R1+0x48e8] ;  /* 0x0048e800010b7983 */ /* 0x000ee80000300800 */
[----:B------:R-:W3:Y:S04]  /*22010*/  LDL.LU R12, [R1+0x48e4] ;  /* 0x0048e400010c7983 */ /* 0x000ee80000300800 */
[----:B------:R0:W-:Y:S04]  /*22020*/  STS.U8 [R30+UR4+0x5800], R14 ;  /* 0x0058000e1e007988 */ /* 0x0001e80008000004 */
[----:B------:R1:W-:Y:S04]  /*22030*/  STS.U8 [R30+UR4+0x5c00], R16 ;  /* 0x005c00101e007988 */ /* 0x0003e80008000004 */
[----:B------:R1:W-:Y:S04]  /*22040*/  STS.U8 [R30+UR4+0x6000], R18 ;  /* 0x006000121e007988 */ /* 0x0003e80008000004 */
[----:B------:R2:W-:Y:S04]  /*22050*/  STS.U8 [R30+UR4+0x6400], R20 ;  /* 0x006400141e007988 */ /* 0x0005e80008000004 */
[----:B0-----:R-:W3:Y:S04]  /*22060*/  LDL.LU R14, [R1+0x48e0] ;  /* 0x0048e000010e7983 */ /* 0x001ee80000300800 */
[----:B-1----:R-:W3:Y:S04]  /*22070*/  LDL.LU R16, [R1+0x48dc] ;  /* 0x0048dc0001107983 */ /* 0x002ee80000300800 */
[----:B------:R-:W3:Y:S04]  /*22080*/  LDL.LU R18, [R1+0x48d8] ;  /* 0x0048d80001127983 */ /* 0x000ee80000300800 */
[----:B--2---:R-:W2:Y:S04]  /*22090*/  LDL.LU R20, [R1+0x48d4] ;  /* 0x0048d40001147983 */ /* 0x004ea80000300800 */
[----:B------:R0:W-:Y:S04]  /*220a0*/  STS.U8 [R30+UR4+0x6800], R22 ;  /* 0x006800161e007988 */ /* 0x0001e80008000004 */
[----:B0-----:R-:W2:Y:S04]  /*220b0*/  LDL.LU R22, [R1+0x48d0] ;  /* 0x0048d00001167983 */ /* 0x001ea80000300800 */
[----:B----4-:R0:W-:Y:S04]  /*220c0*/  STS.U8 [R30+UR4+0x6c00], R24 ;  /* 0x006c00181e007988 */ /* 0x0101e80008000004 */
[----:B------:R1:W-:Y:S04]  /*220d0*/  STS.U8 [R30+UR4+0x7000], R26 ;  /* 0x0070001a1e007988 */ /* 0x0003e80008000004 */
[----:B---3--:R3:W-:Y:S04]  /*220e0*/  STS.U8 [R30+UR4+0x7400], R28 ;  /* 0x0074001c1e007988 */ /* 0x0087e80008000004 */
[----:B0-----:R-:W4:Y:S04]  /*220f0*/  LDL.LU R24, [R1+0x48cc] ;  /* 0x0048cc0001187983 */ /* 0x001f280000300800 */
[----:B-1----:R-:W2:Y:S04]  /*22100*/  LDL.LU R26, [R1+0x48c8] ;  /* 0x0048c800011a7983 */ /* 0x002ea80000300800 */
[----:B------:R0:W-:Y:S04]  /*22110*/  STS.U8 [R30+UR4+0x7800], R34 ;  /* 0x007800221e007988 */ /* 0x0001e80008000004 */
[----:B---3--:R-:W3:Y:S04]  /*22120*/  LDL.LU R28, [R1+0x48c4] ;  /* 0x0048c400011c7983 */ /* 0x008ee80000300800 */
[----:B------:R1:W-:Y:S04]  /*22130*/  STS.U8 [R30+UR4+0x7c00], R36 ;  /* 0x007c00241e007988 */ /* 0x0003e80008000004 */
[----:B0-----:R-:W2:Y:S04]  /*22140*/  LDL.LU R34, [R1+0x48c0] ;  /* 0x0048c00001227983 */ /* 0x001ea80000300800 */
[----:B-1----:R-:W2:Y:S04]  /*22150*/  LDL.LU R36, [R1+0x48bc] ;  /* 0x0048bc0001247983 */ /* 0x002ea80000300800 */
[----:B------:R0:W-:Y:S04]  /*22160*/  STS.U8 [R30+UR4+0x8000], R0 ;  /* 0x008000001e007988 */ /* 0x0001e80008000004 */
[----:B------:R1:W-:Y:S04]  /*22170*/  STS.U8 [R30+UR4+0x8400], R13 ;  /* 0x0084000d1e007988 */ /* 0x0003e80008000004 */
[----:B------:R0:W-:Y:S04]  /*22180*/  STS.U8 [R30+UR4+0x8800], R15 ;  /* 0x0088000f1e007988 */ /* 0x0001e80008000004 */
[----:B------:R0:W-:Y:S04]  /*22190*/  STS.U8 [R30+UR4+0x8c00], R17 ;  /* 0x008c00111e007988 */ /* 0x0001e80008000004 */
[----:B------:R0:W-:Y:S04]  /*221a0*/  STS.U8 [R30+UR4+0x9000], R19 ;  /* 0x009000131e007988 */ /* 0x0001e80008000004 */
[----:B------:R-:W-:Y:S04]  /*221b0*/  STS.U8 [R30+UR4+0x9400], R21 ;  /* 0x009400151e007988 */ /* 0x000fe80008000004 */
[----:B------:R-:W-:Y:S04]  /*221c0*/  STS.U8 [R30+UR4+0x9800], R23 ;  /* 0x009800171e007988 */ /* 0x000fe80008000004 */
[----:B------:R-:W-:Y:S04]  /*221d0*/  STS.U8 [R30+UR4+0x9c00], R25 ;  /* 0x009c00191e007988 */ /* 0x000fe80008000004 */
[----:B------:R-:W-:Y:S04]  /*221e0*/  STS.U8 [R30+UR4+0xa000], R27 ;  /* 0x00a0001b1e007988 */ /* 0x000fe80008000004 */
[----:B------:R-:W-:Y:S04]  /*221f0*/  STS.U8 [R30+UR4+0xa400], R29 ;  /* 0x00a4001d1e007988 */ /* 0x000fe80008000004 */
[----:B------:R-:W-:Y:S04]  /*22200*/  STS.U8 [R30+UR4+0xa800], R31 ;  /* 0x00a8001f1e007988 */ /* 0x000fe80008000004 */
        /* <DEDUP_REMOVED lines=8> */
[----:B------:R-:W3:Y:S01]  /*22290*/  LDL.LU R19, [R1+0x1bc] ;  /* 0x0001bc0001137983 */ /* 0x000ee20000300800 */
[----:B------:R-:W0:Y:S03]  /*222a0*/  S2R R32, SR_TID.X ;  /* 0x0000000000207919 */ /* 0x000e260000002100 */
        /* <DEDUP_REMOVED lines=9> */
[----:B--2---:R1:W-:Y:S04]  /*22340*/  STS.U8 [R30+UR4+0xbc00], R36 ;  /* 0x00bc00241e007988 */ /* 0x0043e80008000004 */
[----:B------:R2:W-:Y:S04]  /*22350*/  STS.U8 [R30+UR4+0xc000], R34 ;  /* 0x00c000221e007988 */ /* 0x0005e80008000004 */
[----:B-1----:R-:W3:Y:S01]  /*22360*/  LDL.LU R36, [R1+0x1e8] ;  /* 0x0001e80001247983 */ /* 0x002ee20000300800 */
[----:B--2---:R-:W1:Y:S03]  /*22370*/  S2R R34, SR_TID.X ;  /* 0x0000000000227919 */ /* 0x004e660000002100 */
[----:B------:R-:W2:Y:S01]  /*22380*/  LDL.LU R30, [R1+0x48b8] ;  /* 0x0048b800011e7983 */ /* 0x000ea20000300800 */
[----:B-1----:R-:W-:-:S04]  /*22390*/  LOP3.LUT R34, R34, 0x180, RZ, 0xc0, !PT ;  /* 0x0000018022227812 */ /* 0x002fc800078ec0ff */
[----:B------:R-:W-:-:S04]  /*223a0*/  SHF.R.U32.HI R34, RZ, 0x3, R34 ;  /* 0x00000003ff227819 */ /* 0x000fc80000011622 */
[----:B0-----:R-:W-:Y:S02]  /*223b0*/  LOP3.LUT R34, R34, 0x1ff, R32, 0x78, !PT ;  /* 0x000001ff22227812 */ /* 0x001fe400078e7820 */
[----:B------:R-:W2:Y:S04]  /*223c0*/  LDL.LU R32, [R1+0x48b4] ;  /* 0x0048b40001207983 */ /* 0x000ea80000300800 */
[----:B--2---:R0:W-:Y:S04]  /*223d0*/  STS.U8 [R34+UR4+0xc400], R32 ;  /* 0x00c4002022007988 */ /* 0x0041e80008000004 */
[----:B------:R1:W-:Y:S01]  /*223e0*/  STS.U8 [R34+UR4+0xc800], R30 ;  /* 0x00c8001e22007988 */ /* 0x0003e20008000004 */
[----:B0-----:R-:W0:Y:S01]  /*223f0*/  S2R R32, SR_TID.X ;  /* 0x0000000000207919 */ /* 0x001e220000002100 */
[----:B-1----:R-:W1:Y:S02]  /*22400*/  S2R R30, SR_TID.X ;  /* 0x00000000001e7919 */ /* 0x002e640000002100 */
[----:B---3--:R-:W-:Y:S04]  /*22410*/  STS.U8 [R34+UR4+0xcc00], R28 ;  /* 0x00cc001c22007988 */ /* 0x008fe80008000004 */
[----:B------:R-:W-:Y:S04]  /*22420*/  STS.U8 [R34+UR4+0xd000], R26 ;  /* 0x00d0001a22007988 */ /* 0x000fe80008000004 */
[----:B----4-:R1:W-:Y:S04]  /*22430*/  STS.U8 [R34+UR4+0xd400], R24 ;  /* 0x00d4001822007988 */ /* 0x0103e80008000004 */
        /* <DEDUP_REMOVED lines=9> */
[----:B------:R-:W-:Y:S01]  /*224d0*/  STS.U8 [R34+UR4+0xfc00], R4 ;  /* 0x00fc000422007988 */ /* 0x000fe20008000004 */
[----:B0-----:R-:W-:-:S04]  /*224e0*/  LOP3.LUT R32, R32, 0x180, RZ, 0xc0, !PT ;  /* 0x0000018020207812 */ /* 0x001fc800078ec0ff */
[----:B------:R-:W-:-:S04]  /*224f0*/  SHF.R.U32.HI R32, RZ, 0x3, R32 ;  /* 0x00000003ff207819 */ /* 0x000fc80000011620 */
[----:B-1----:R-:W-:-:S04]  /*22500*/  LOP3.LUT R24, R32, 0x1ff, R30, 0x78, !PT ;  /* 0x000001ff20187812 */ /* 0x002fc800078e781e */
[----:B------:R-:W-:-:S05]  /*22510*/  LOP3.LUT R24, R24, 0x40, RZ, 0x3c, !PT ;  /* 0x0000004018187812 */ /* 0x000fca00078e3cff */
[----:B------:R-:W-:Y:S04]  /*22520*/  STS.U8 [R24+UR4+0x200], R36 ;  /* 0x0002002418007988 */ /* 0x000fe80008000004 */
[----:B------:R0:W-:Y:S04]  /*22530*/  STS.U8 [R24+UR4+0x600], R0 ;  /* 0x0006000018007988 */ /* 0x0001e80008000004 */
[----:B------:R1:W-:Y:S04]  /*22540*/  STS.U8 [R24+UR4+0xa00], R13 ;  /* 0x000a000d18007988 */ /* 0x0003e80008000004 */
[----:B------:R2:W-:Y:S04]  /*22550*/  STS.U8 [R24+UR4+0xe00], R15 ;  /* 0x000e000f18007988 */ /* 0x0005e80008000004 */
[----:B------:R3:W-:Y:S04]  /*22560*/  STS.U8 [R24+UR4+0x1200], R17 ;  /* 0x0012001118007988 */ /* 0x0007e80008000004 */
[----:B------:R4:W-:Y:S04]  /*22570*/  STS.U8 [R24+UR4+0x1600], R19 ;  /* 0x0016001318007988 */ /* 0x0009e80008000004 */
[----:B------:R2:W-:Y:S04]  /*22580*/  STS.U8 [R24+UR4+0x1a00], R21 ;  /* 0x001a001518007988 */ /* 0x0005e80008000004 */
[----:B0-----:R-:W4:Y:S04]  /*22590*/  LDL.LU R0, [R1+0x16c] ;  /* 0x00016c0001007983 */ /* 0x001f280000300800 */
[----:B-1----:R-:W4:Y:S04]  /*225a0*/  LDL.LU R13, [R1+0x164] ;  /* 0x00016400010d7983 */ /* 0x002f280000300800 */
[----:B--2---:R-:W2:Y:S04]  /*225b0*/  LDL.LU R15, [R1+0x15c] ;  /* 0x00015c00010f7983 */ /* 0x004ea80000300800 */
[----:B---3--:R-:W3:Y:S04]  /*225c0*/  LDL.LU R17, [R1+0x154] ;  /* 0x0001540001117983 */ /* 0x008ee80000300800 */
[----:B----4-:R-:W4:Y:S04]  /*225d0*/  LDL.LU R19, [R1+0x14c] ;  /* 0x00014c0001137983 */ /* 0x010f280000300800 */
[----:B------:R0:W-:Y:S04]  /*225e0*/  STS.U8 [R24+UR4+0x1e00], R23 ;  /* 0x001e001718007988 */ /* 0x0001e80008000004 */
[----:B------:R-:W4:Y:S04]  /*225f0*/  LDL.LU R21, [R1+0x144] ;  /* 0x0001440001157983 */ /* 0x000f280000300800 */
[----:B------:R1:W-:Y:S04]  /*22600*/  STS.U8 [R24+UR4+0x2200], R25 ;  /* 0x0022001918007988 */ /* 0x0003e80008000004 */
[----:B------:R0:W-:Y:S04]  /*22610*/  STS.U8 [R24+UR4+0x2600], R27 ;  /* 0x0026001b18007988 */ /* 0x0001e80008000004 */
[----:B------:R0:W-:Y:S04]  /*22620*/  STS.U8 [R24+UR4+0x2a00], R29 ;  /* 0x002a001d18007988 */ /* 0x0001e80008000004 */
[----:B------:R1:W-:Y:S04]  /*22630*/  STS.U8 [R24+UR4+0x2e00], R31 ;  /* 0x002e001f18007988 */ /* 0x0003e80008000004 */
[----:B------:R1:W-:Y:S04]  /*22640*/  STS.U8 [R24+UR4+0x3200], R33 ;  /* 0x0032002118007988 */ /* 0x0003e80008000004 */
[----:B0-----:R-:W4:Y:S04]  /*22650*/  LDL.LU R23, [R1+0x13c] ;  /* 0x00013c0001177983 */ /* 0x001f280000300800 */
[----:B-1----:R-:W4:Y:S04]  /*22660*/  LDL.LU R25, [R1+0x134] ;  /* 0x0001340001197983 */ /* 0x002f280000300800 */
[----:B------:R-:W4:Y:S04]  /*22670*/  LDL.LU R27, [R1+0x12c] ;  /* 0x00012c00011b7983 */ /* 0x000f280000300800 */
[----:B------:R-:W4:Y:S04]  /*22680*/  LDL.LU R29, [R1+0x124] ;  /* 0x00012400011d7983 */ /* 0x000f280000300800 */
[----:B------:R-:W4:Y:S04]  /*22690*/  LDL.LU R31, [R1+0x11c] ;  /* 0x00011c00011f7983 */ /* 0x000f280000300800 */
[----:B------:R0:W-:Y:S04]  /*226a0*/  STS.U8 [R24+UR4+0x3600], R35 ;  /* 0x0036002318007988 */ /* 0x0001e80008000004 */
[----:B------:R-:W4:Y:S04]  /*226b0*/  LDL.LU R33, [R1+0x114] ;  /* 0x0001140001217983 */ /* 0x000f280000300800 */
[----:B------:R1:W-:Y:S04]  /*226c0*/  STS.U8 [R24+UR4+0x3a00], R37 ;  /* 0x003a002518007988 */ /* 0x0003e80008000004 */
[----:B0-----:R-:W4:Y:S04]  /*226d0*/  LDL.LU R35, [R1+0x10c] ;  /* 0x00010c0001237983 */ /* 0x001f280000300800 */
[----:B-1----:R-:W4:Y:S04]  /*226e0*/  LDL.LU R37, [R1+0x104] ;  /* 0x0001040001257983 */ /* 0x002f280000300800 */
        /* <DEDUP_REMOVED lines=16> */
[----:B------:R0:W-:Y:S04]  /*227f0*/  STS.U8 [R24+UR4+0x3e00], R0 ;  /* 0x003e000018007988 */ /* 0x0001e80008000004 */
[----:B------:R1:W-:Y:S04]  /*22800*/  STS.U8 [R24+UR4+0x4200], R13 ;  /* 0x0042000d18007988 */ /* 0x0003e80008000004 */
[----:B--2---:R2:W-:Y:S04]  /*22810*/  STS.U8 [R24+UR4+0x4600], R15 ;  /* 0x0046000f18007988 */ /* 0x0045e80008000004 */
[----:B---3--:R3:W-:Y:S04]  /*22820*/  STS.U8 [R24+UR4+0x4a00], R17 ;  /* 0x004a001118007988 */ /* 0x0087e80008000004 */
[----:B----4-:R4:W-:Y:S04]  /*22830*/  STS.U8 [R24+UR4+0x4e00], R19 ;  /* 0x004e001318007988 */ /* 0x0109e80008000004 */
[----:B------:R2:W-:Y:S04]  /*22840*/  STS.U8 [R24+UR4+0x5200], R21 ;  /* 0x0052001518007988 */ /* 0x0005e80008000004 */
[----:B0-----:R-:W4:Y:S04]  /*22850*/  LDL.LU R0, [R1+0x2c] ;  /* 0x00002c0001007983 */ /* 0x001f280000300800 */
[----:B-1----:R-:W4:Y:S04]  /*22860*/  LDL.LU R13, [R1+0x48b0] ;  /* 0x0048b000010d7983 */ /* 0x002f280000300800 */
[----:B--2---:R-:W2:Y:S04]  /*22870*/  LDL.LU R15, [R1+0x48ac] ;  /* 0x0048ac00010f7983 */ /* 0x004ea80000300800 */
[----:B---3--:R-:W3:Y:S04]  /*22880*/  LDL.LU R17, [R1+0x48a8] ;  /* 0x0048a80001117983 */ /* 0x008ee80000300800 */
[----:B----4-:R-:W4:Y:S04]  /*22890*/  LDL.LU R19, [R1+0x48a4] ;  /* 0x0048a40001137983 */ /* 0x010f280000300800 */
[----:B------:R-:W2:Y:S04]  /*228a0*/  LDL.LU R21, [R1+0x48a0] ;  /* 0x0048a00001157983 */ /* 0x000ea80000300800 */
[----:B------:R0:W-:Y:S04]  /*228b0*/  STS.U8 [R24+UR4+0x5600], R23 ;  /* 0x0056001718007988 */ /* 0x0001e80008000004 */
[----:B------:R1:W-:Y:S04]  /*228c0*/  STS.U8 [R24+UR4+0x5a00], R25 ;  /* 0x005a001918007988 */ /* 0x0003e80008000004 */
[----:B------:R0:W-:Y:S04]  /*228d0*/  STS.U8 [R24+UR4+0x5e00], R27 ;  /* 0x005e001b18007988 */ /* 0x0001e80008000004 */
[----:B------:R0:W-:Y:S04]  /*228e0*/  STS.U8 [R24+UR4+0x6200], R29 ;  /* 0x0062001d18007988 */ /* 0x0001e80008000004 */
[----:B------:R1:W-:Y:S04]  /*228f0*/  STS.U8 [R24+UR4+0x6600], R31 ;  /* 0x0066001f18007988 */ /* 0x0003e80008000004 */
[----:B------:R1:W-:Y:S04]  /*22900*/  STS.U8 [R24+UR4+0x6a00], R33 ;  /* 0x006a002118007988 */ /* 0x0003e80008000004 */
[----:B0-----:R-:W2:Y:S04]  /*22910*/  LDL.LU R23, [R1+0x489c] ;  /* 0x00489c0001177983 */ /* 0x001ea80000300800 */
[----:B-1----:R-:W2:Y:S04]  /*22920*/  LDL.LU R25, [R1+0x4898] ;  /* 0x0048980001197983 */ /* 0x002ea80000300800 */
[----:B------:R-:W2:Y:S04]  /*22930*/  LDL.LU R27, [R1+0x4894] ;  /* 0x00489400011b7983 */ /* 0x000ea80000300800 */
[----:B------:R-:W2:Y:S04]  /*22940*/  LDL.LU R29, [R1+0x4890] ;  /* 0x00489000011d7983 */ /* 0x000ea80000300800 */
[----:B------:R-:W2:Y:S04]  /*22950*/  LDL.LU R31, [R1+0x488c] ;  /* 0x00488c00011f7983 */ /* 0x000ea80000300800 */
[----:B------:R-:W2:Y:S04]  /*22960*/  LDL.LU R33, [R1+0x4888] ;  /* 0x0048880001217983 */ /* 0x000ea80000300800 */
[----:B------:R0:W-:Y:S04]  /*22970*/  STS.U8 [R24+UR4+0x6e00], R35 ;  /* 0x006e002318007988 */ /* 0x0001e80008000004 */
[----:B------:R1:W-:Y:S04]  /*22980*/  STS.U8 [R24+UR4+0x7200], R37 ;  /* 0x0072002518007988 */ /* 0x0003e80008000004 */
[----:B------:R-:W-:Y:S04]  /*22990*/  STS.U8 [R24+UR4+0x7600], R4 ;  /* 0x0076000418007988 */ /* 0x000fe80008000004 */
[----:B0-----:R-:W2:Y:S04]  /*229a0*/  LDL.LU R35, [R1+0x4884] ;  /* 0x0048840001237983 */ /* 0x001ea80000300800 */
[----:B-1----:R-:W2:Y:S04]  /*229b0*/  LDL.LU R37, [R1+0x4880] ;  /* 0x0048800001257983 */ /* 0x002ea80000300800 */
        /* <DEDUP_REMOVED lines=9> */
[----:B------:R0:W-:Y:S04]  /*22a50*/  STS.U8 [R24+UR4+0x9e00], R26 ;  /* 0x009e001a18007988 */ /* 0x0001e80008000004 */
[----:B0-----:R-:W3:Y:S04]  /*22a60*/  LDL.LU R26, [R1+0x1e4] ;  /* 0x0001e400011a7983 */ /* 0x001ee80000300800 */
[----:B------:R-:W3:Y:S04]  /*22a70*/  LDL R4, [R1+0xe80] ;  /* 0x000e800001047983 */ /* 0x000ee80000100800 */
[----:B------:R0:W-:Y:S04]  /*22a80*/  STS.U8 [R24+UR4+0xa200], R28 ;  /* 0x00a2001c18007988 */ /* 0x0001e80008000004 */
[----:B------:R1:W-:Y:S04]  /*22a90*/  STS.U8 [R24+UR4+0xa600], R30 ;  /* 0x00a6001e18007988 */ /* 0x0003e80008000004 */
[----:B------:R0:W-:Y:S04]  /*22aa0*/  STS.U8 [R24+UR4+0xaa00], R32 ;  /* 0x00aa002018007988 */ /* 0x0001e80008000004 */
[----:B------:R-:W-:Y:S04]  /*22ab0*/  STS.U8 [R24+UR4+0xae00], R34 ;  /* 0x00ae002218007988 */ /* 0x000fe80008000004 */
[----:B------:R-:W-:Y:S04]  /*22ac0*/  STS.U8 [R24+UR4+0xb200], R36 ;  /* 0x00b2002418007988 */ /* 0x000fe80008000004 */
[----:B0-----:R-:W3:Y:S04]  /*22ad0*/  LDL.LU R28, [R1+0x1f4] ;  /* 0x0001f400011c7983 */ /* 0x001ee80000300800 */
[----:B-1----:R-:W3:Y:S04]  /*22ae0*/  LDL.LU R30, [R1+0x1f0] ;  /* 0x0001f000011e7983 */ /* 0x002ee80000300800 */
[----:B------:R-:W3:Y:S01]  /*22af0*/  LDL.LU R32, [R1+0x1fc] ;  /* 0x0001fc0001207983 */ /* 0x000ee20000300800 */
[----:B------:R-:W-:-:S03]  /*22b00*/  IMAD R16, R2, 0x100, R3 ;  /* 0x0000010002107824 */ /* 0x000fc600078e0203 */
[----:B------:R0:W-:Y:S04]  /*22b10*/  STS.U8 [R24+UR4+0xb600], R0 ;  /* 0x00b6000018007988 */ /* 0x0001e80008000004 */
[----:B0-----:R-:W3:Y:S04]  /*22b20*/  LDL.LU R0, [R1+0x1f8] ;  /* 0x0001f80001007983 */ /* 0x001ee80000300800 */
[----:B------:R-:W3:Y:S04]  /*22b30*/  LDL.LU R34, [R1+0x204] ;  /* 0x0002040001227983 */ /* 0x000ee80000300800 */
[----:B------:R-:W3:Y:S04]  /*22b40*/  LDL.LU R36, [R1+0x200] ;  /* 0x0002000001247983 */ /* 0x000ee80000300800 */
[----:B--2---:R-:W-:Y:S04]  /*22b50*/  STS.U8 [R24+UR4+0xba00], R37 ;  /* 0x00ba002518007988 */ /* 0x004fe80008000004 */
        /* <DEDUP_REMOVED lines=9> */
[----:B---3--:R-:W-:Y:S04]  /*22bf0*/  STS.U8 [R24+UR4+0xe200], R17 ;  /* 0x00e2001118007988 */ /* 0x008fe80008000004 */
[----:B------:R-:W-:Y:S04]  /*22c00*/  STS.U8 [R24+UR4+0xe600], R15 ;  /* 0x00e6000f18007988 */ /* 0x000fe80008000004 */
[----:B------:R-:W-:Y:S04]  /*22c10*/  STS.U8 [R24+UR4+0xea00], R13 ;  /* 0x00ea000d18007988 */ /* 0x000fe80008000004 */
[----:B------:R-:W-:Y:S04]  /*22c20*/  STS.U8 [R24+UR4+0xee00], R11 ;  /* 0x00ee000b18007988 */ /* 0x000fe80008000004 */
[----:B------:R-:W-:Y:S04]  /*22c30*/  STS.U8 [R24+UR4+0xf200], R9 ;  /* 0x00f2000918007988 */ /* 0x000fe80008000004 */
[----:B------:R-:W-:Y:S04]  /*22c40*/  STS.U8 [R24+UR4+0xf600], R7 ;  /* 0x00f6000718007988 */ /* 0x000fe80008000004 */
[----:B------:R-:W-:Y:S04]  /*22c50*/  STS.U8 [R24+UR4+0xfa00], R5 ;  /* 0x00fa000518007988 */ /* 0x000fe80008000004 */
[----:B------:R-:W-:Y:S01]  /*22c60*/  STS.U8 [R24+UR4+0xfe00], R26 ;  /* 0x00fe001a18007988 */ /* 0x000fe20008000004 */
[----:B------:R-:W-:Y:S06]  /*22c70*/  BAR.SYNC.DEFER_BLOCKING 0x0 ;  /* 0x0000000000007b1d */ /* 0x000fec0000010000 */
[----:B------:R-:W0:Y:S04]  /*22c80*/  LDSM.16.M88.4 R8, [R4+UR4] ;  /* 0x000000040408783b */ /* 0x000e280008000200 */
[----:B0-----:R-:W-:Y:S01]  /*22c90*/  STL.64 [R1+0xac0], R8 ;  /* 0x000ac00801007387 */ /* 0x001fe20000100a00 */
[----:B------:R-:W-:-:S03]  /*22ca0*/  IMAD.MOV.U32 R12, RZ, RZ, R8 ;  /* 0x000000ffff0c7224 */ /* 0x000fc600078e0008 */
[----:B------:R-:W-:Y:S01]  /*22cb0*/  STL.64 [R1+0xac8], R10 ;  /* 0x000ac80a01007387 */ /* 0x000fe20000100a00 */
[----:B------:R-:W-:-:S03]  /*22cc0*/  IMAD.MOV.U32 R7, RZ, RZ, R9 ;  /* 0x000000ffff077224 */ /* 0x000fc600078e0009 */
[----:B------:R-:W0:Y:S04]  /*22cd0*/  LDSM.16.M88.4 R8, [R4+UR4+0x1000] ;  /* 0x001000040408783b */ /* 0x000e280008000200 */
        /* <DEDUP_REMOVED lines=10> */
[----:B0-----:R-:W-:Y:S04]  /*22d80*/  STL.64 [R1+0xaf0], R8 ;  /* 0x000af00801007387 */ /* 0x001fe80000100a00 */
[----:B------:R-:W-:Y:S04]  /*22d90*/  STL.64 [R1+0xaf8], R10 ;  /* 0x000af80a01007387 */ /* 0x000fe80000100a00 */
[----:B------:R-:W2:Y:S01]  /*22da0*/  LDL R3, [R1+0xe80] ;  /* 0x000e800001037983 */ /* 0x000ea20000100800 */
[----:B------:R-:W-:-:S02]  /*22db0*/  IMAD.MOV.U32 R21, RZ, RZ, R8 ;  /* 0x000000ffff157224 */ /* 0x000fc400078e0008 */
[----:B------:R-:W-:Y:S02]  /*22dc0*/  IMAD.MOV.U32 R5, RZ, RZ, R9 ;  /* 0x000000ffff057224 */ /* 0x000fe400078e0009 */
[----:B------:R-:W-:Y:S02]  /*22dd0*/  IMAD R17, R30, 0x100, R28 ;  /* 0x000001001e117824 */ /* 0x000fe400078e021c */
[----:B------:R-:W-:Y:S01]  /*22de0*/  IMAD R18, R0, 0x100, R32 ;  /* 0x0000010000127824 */ /* 0x000fe200078e0220 */
[----:B--2---:R-:W0:Y:S04]  /*22df0*/  LDSM.16.M88.4 R8, [R3+UR4+0x4000] ;  /* 0x004000040308783b */ /* 0x004e280008000200 */
[----:B0-----:R0:W-:Y:S04]  /*22e00*/  STL [R1+0xb04], R9 ;  /* 0x000b040901007387 */ /* 0x0011e80000100800 */
[----:B------:R1:W-:Y:S04]  /*22e10*/  STL.64 [R1+0xb08], R10 ;  /* 0x000b080a01007387 */ /* 0x0003e80000100a00 */
[----:B------:R-:W2:Y:S04]  /*22e20*/  LDL.LU.64 R28, [R1+0x7f0] ;  /* 0x0007f000011c7983 */ /* 0x000ea80000300a00 */
[----:B------:R-:W2:Y:S01]  /*22e30*/  LDL.LU.64 R30, [R1+0x7f8] ;  /* 0x0007f800011e7983 */ /* 0x000ea20000300a00 */
[----:B------:R-:W-:-:S02]  /*22e40*/  IMAD.MOV.U32 R4, RZ, RZ, R9 ;  /* 0x000000ffff047224 */ /* 0x000fc400078e0009 */
[----:B------:R-:W-:Y:S02]  /*22e50*/  IMAD.MOV.U32 R0, RZ, RZ, R8 ;  /* 0x000000ffff007224 */ /* 0x000fe400078e0008 */
[----:B0-----:R-:W3:Y:S04]  /*22e60*/  LDL.LU.64 R8, [R1+0x7e0] ;  /* 0x0007e00001087983 */ /* 0x001ee80000300a00 */
[----:B-1----:R-:W3:Y:S01]  /*22e70*/  LDL.LU.64 R10, [R1+0x7e8] ;  /* 0x0007e800010a7983 */ /* 0x002ee20000300a00 */
[----:B------:R-:W-:Y:S01]  /*22e80*/  IMAD R19, R36, 0x100, R34 ;  /* 0x0000010024137824 */ /* 0x000fe200078e0222 */
[----:B------:R-:W-:Y:S02]  /*22e90*/  F2FP.F16.E4M3.UNPACK_B R36, R12 ;  /* 0x0000000cff24723e */ /* 0x000fe400020006ff */
[----:B------:R-:W4:Y:S04]  /*22ea0*/  LDL.LU.64 R24, [R1+0x7d0] ;  /* 0x0007d00001187983 */ /* 0x000f280000300a00 */
[----:B------:R-:W0:Y:S04]  /*22eb0*/  LDSM.16.M88.4 R12, [R3+UR4+0x5000] ;  /* 0x00500004030c783b */ /* 0x000e280008000200 */
[----:B------:R-:W4:Y:S01]  /*22ec0*/  LDL.LU.64 R26, [R1+0x7d8] ;  /* 0x0007d800011a7983 */ /* 0x000f220000300a00 */
[----:B------:R-:W-:-:S02]  /*22ed0*/  F2FP.F16.E4M3.UNPACK_B R37, R7 ;  /* 0x00000007ff25723e */ /* 0x000fc400020006ff */
[----:B------:R-:W-:Y:S02]  /*22ee0*/  F2FP.F16.E4M3.UNPACK_B R16, R16 ;  /* 0x00000010ff10723e */ /* 0x000fe400020006ff */
[----:B------:R-:W-:Y:S02]  /*22ef0*/  F2FP.F16.E4M3.UNPACK_B R17, R17 ;  /* 0x00000011ff11723e */ /* 0x000fe400020006ff */
[----:B------:R-:W-:Y:S02]  /*22f00*/  F2FP.F16.E4M3.UNPACK_B R18, R18 ;  /* 0x00000012ff12723e */ /* 0x000fe400020006ff */
[----:B------:R-:W-:Y:S02]  /*22f10*/  F2FP.F16.E4M3.UNPACK_B R19, R19 ;  /* 0x00000013ff13723e */ /* 0x000fe400020006ff */
[----:B------:R-:W-:Y:S02]  /*22f20*/  F2FP.F16.E4M3.UNPACK_B R34, R23 ;  /* 0x00000017ff22723e */ /* 0x000fe400020006ff */
[----:B------:R-:W-:Y:S01]  /*22f30*/  F2FP.F16.E4M3.UNPACK_B R35, R22 ;  /* 0x00000016ff23723e */ /* 0x000fe200020006ff */
[----:B0-----:R0:W-:Y:S01]  /*22f40*/  STL.64 [R1+0xb10], R12 ;  /* 0x000b100c01007387 */ /* 0x0011e20000100a00 */
[----:B------:R-:W-:-:S03]  /*22f50*/  IMAD.MOV.U32 R2, RZ, RZ, R12 ;  /* 0x000000ffff027224 */ /* 0x000fc600078e000c */
[----:B------:R1:W-:Y:S01]  /*22f60*/  STL.64 [R1+0xb18], R14 ;  /* 0x000b180e01007387 */ /* 0x0003e20000100a00 */
[----:B------:R-:W-:-:S03]  /*22f70*/  IMAD.MOV.U32 R7, RZ, RZ, R13 ;  /* 0x000000ffff077224 */ /* 0x000fc600078e000d */
[----:B0-----:R-:W4:Y:S04]  /*22f80*/  LDL.LU.64 R12, [R1+0x7c0] ;  /* 0x0007c000010c7983 */ /* 0x001f280000300a00 */
[----:B-1----:R-:W4:Y:S01]  /*22f90*/  LDL.LU.64 R14, [R1+0x7c8] ;  /* 0x0007c800010e7983 */ /* 0x002f220000300a00 */
[----:B--2---:R-:W-:-:S15]  /*22fa0*/  HMMA.16816.F32 R28, R16, R36, R28 ;  /* 0x00000024101c723c */ /* 0x004fde000000181c */
[----:B------:R-:W-:-:S04]  /*22fb0*/  NOP ;  /* 0x0000000000007918 */ /* 0x000fc80000000000 */
[----:B------:R-:W-:Y:S04]  /*22fc0*/  STL.64 [R1+0x40], R28 ;  /* 0x0000401c01007387 */ /* 0x000fe80000100a00 */
[----:B------:R3:W-:Y:S02]  /*22fd0*/  STL.64 [R1+0x48], R30 ;  /* 0x0000481e01007387 */ /* 0x0007e40000100a00 */
[----:B---3--:R-:W-:Y:S02]  /*22fe0*/  HMMA.16816.F32 R28, R16, R34, R8 ;  /* 0x00000022101c723c */ /* 0x008fe40000001808 */
[----:B------:R-:W2:-:S15]  /*22ff0*/  LDL.LU.64 R8, [R1+0x7b0] ;  /* 0x0007b00001087983 */ /* 0x000e9e0000300a00 */
[----:B------:R-:W-:Y:S02]  /*23000*/  NOP ;  /* 0x0000000000007918 */ /* 0x000fe40000000000 */
[----:B------:R-:W-:Y:S04]  /*23010*/  STL.64 [R1+0x60], R28 ;  /* 0x0000601c01007387 */ /* 0x000fe80000100a00 */
[----:B------:R-:W-:Y:S04]  /*23020*/  STL.64 [R1+0x68], R30 ;  /* 0x0000681e01007387 */ /* 0x000fe80000100a00 */
[----:B------:R-:W2:Y:S04]  /*23030*/  LDL.LU.64 R10, [R1+0x7b8] ;  /* 0x0007b800010a7983 */ /* 0x000ea80000300a00 */
[----:B------:R-:W0:Y:S01]  /*23040*/  LDSM.16.M88.4 R28, [R3+UR4+0x6000] ;  /* 0x00600004031c783b */ /* 0x000e220008000200 */
[----:B------:R-:W-:-:S02]  /*23050*/  F2FP.F16.E4M3.UNPACK_B R32, R20 ;  /* 0x00000014ff20723e */ /* 0x000fc400020006ff */
[----:B------:R-:W-:-:S07]  /*23060*/  F2FP.F16.E4M3.UNPACK_B R33, R6 ;  /* 0x00000006ff21723e */ /* 0x000fce00020006ff */
[----:B----4-:R-:W-:Y:S01]  /*23070*/  HMMA.16816.F32 R24, R16, R32, R24 ;  /* 0x000000201018723c */ /* 0x010fe20000001818 */
[----:B0-----:R-:W-:Y:S04]  /*23080*/  STL.64 [R1+0xb20], R28 ;  /* 0x000b201c01007387 */ /* 0x001fe80000100a00 */
[----:B------:R0:W-:Y:S04]  /*23090*/  STL.64 [R1+0xb28], R30 ;  /* 0x000b281e01007387 */ /* 0x0001e80000100a00 */
[----:B------:R-:W-:Y:S04]  /*230a0*/  STL.64 [R1+0x4868], R34 ;  /* 0x0048682201007387 */ /* 0x000fe80000100a00 */
[----:B------:R-:W-:Y:S06]  /*230b0*/  STL.64 [R1+0x4860], R32 ;  /* 0x0048602001007387 */ /* 0x000fec0000100a00 */
[----:B------:R-:W-:Y:S04]  /*230c0*/  STL.64 [R1+0x70], R24 ;  /* 0x0000701801007387 */ /* 0x000fe80000100a00 */
[----:B------:R1:W-:Y:S01]  /*230d0*/  STL.64 [R1+0x78], R26 ;  /* 0x0000781a01007387 */ /* 0x0003e20000100a00 */
[----:B------:R-:W-:-:S02]  /*230e0*/  IMAD.MOV.U32 R6, RZ, RZ, R28 ;  /* 0x000000ffff067224 */ /* 0x000fc400078e001c */
[----:B------:R-:W-:Y:S01]  /*230f0*/  IMAD.MOV.U32 R20, RZ, RZ, R29 ;  /* 0x000000ffff147224 */ /* 0x000fe200078e001d */
[----:B------:R-:W-:Y:S01]  /*23100*/  LDSM.16.M88.4 R32, [R3+UR4+0x9000] ;  /* 0x009000040320783b */ /* 0x000fe20008000200 */
[----:B0-----:R-:W-:Y:S02]  /*23110*/  F2FP.F16.E4M3.UNPACK_B R30, R21 ;  /* 0x00000015ff1e723e */ /* 0x001fe400020006ff */
[----:B------:R-:W-:-:S07]  /*23120*/  F2FP.F16.E4M3.UNPACK_B R31, R5 ;  /* 0x00000005ff1f723e */ /* 0x000fce00020006ff */
[----:B-1----:R-:W-:Y:S01]  /*23130*/  HMMA.16816.F32 R24, R16, R30, R12 ;  /* 0x0000001e1018723c */ /* 0x002fe2000000180c */
[----:B------:R-:W3:Y:S04]  /*23140*/  LDL.LU.64 R12, [R1+0x7a0] ;  /* 0x0007a000010c7983 */ /* 0x000ee80000300a00 */
[----:B------:R-:W3:-:S14]  /*23150*/  LDL.LU.64 R14, [R1+0x7a8] ;  /* 0x0007a800010e7983 */ /* 0x000edc0000300a00 */
[----:B------:R-:W-:Y:S04]  /*23160*/  STL.64 [R1+0x90], R24 ;  /* 0x0000901801007387 */ /* 0x000fe80000100a00 */
[----:B------:R-:W-:Y:S04]  /*23170*/  STL.64 [R1+0x98], R26 ;  /* 0x0000981a01007387 */ /* 0x000fe80000100a00 */
[----:B------:R-:W0:Y:S01]  /*23180*/  LDSM.16.M88.4 R24, [R3+UR4+0x7000] ;  /* 0x007000040318783b */ /* 0x000e220008000200 */
[----:B------:R-:W-:Y:S02]  /*23190*/  F2FP.F16.E4M3.UNPACK_B R28, R0 ;  /* 0x00000000ff1c723e */ /* 0x000fe400020006ff */
[----:B------:R-:W-:Y:S01]  /*231a0*/  F2FP.F16.E4M3.UNPACK_B R29, R4 ;  /* 0x00000004ff1d723e */ /* 0x000fe200020006ff */
[----:B------:R-:W-:Y:S04]  /*231b0*/  STL [R1+0x44f0], R0 ;  /* 0x0044f00001007387 */ /* 0x000fe80000100800 */
[----:B0-----:R-:W-:Y:S04]  /*231c0*/  STL.64 [R1+0xb30], R24 ;  /* 0x000b301801007387 */ /* 0x001fe80000100a00 */
[----:B------:R0:W-:Y:S02]  /*231d0*/  STL.64 [R1+0xb38], R26 ;  /* 0x000b381a01007387 */ /* 0x0001e40000100a00 */
[----:B0-----:R-:W-:Y:S01]  /*231e0*/  F2FP.F16.E4M3.UNPACK_B R26, R2 ;  /* 0x00000002ff1a723e */ /* 0x001fe200020006ff */
[----:B--2---:R-:W-:-:S15]  /*231f0*/  HMMA.16816.F32 R8, R16, R28, R8 ;  /* 0x0000001c1008723c */ /* 0x004fde0000001808 */
[----:B------:R-:W-:-:S04]  /*23200*/  NOP ;  /* 0x0000000000007918 */ /* 0x000fc80000000000 */
[----:B------:R0:W-:Y:S04]  /*23210*/  STL.64 [R1+0xb0], R8 ;  /* 0x0000b00801007387 */ /* 0x0001e80000100a00 */
[----:B------:R1:W-:Y:S01]  /*23220*/  STL [R1+0xb8], R10 ;  /* 0x0000b80a01007387 */ /* 0x0003e20000100800 */
[----:B------:R-:W-:-:S03]  /*23230*/  IMAD.MOV.U32 R0, RZ, RZ, R11 ;  /* 0x000000ffff007224 */ /* 0x000fc600078e000b */
[----:B0-----:R-:W2:Y:S04]  /*23240*/  LDL.LU.64 R8, [R1+0x790] ;  /* 0x0007900001087983 */ /* 0x001ea80000300a00 */
[----:B-1----:R-:W2:Y:S04]  /*23250*/  LDL.LU.64 R10, [R1+0x798] ;  /* 0x00079800010a7983 */ /* 0x002ea80000300a00 */
[----:B------:R-:W-:Y:S04]  /*23260*/  STL.64 [R1+0x4848], R30 ;  /* 0x0048481e01007387 */ /* 0x000fe80000100a00 */
[----:B------:R-:W-:Y:S04]  /*23270*/  STL.64 [R1+0x4840], R28 ;  /* 0x0048401c01007387 */ /* 0x000fe80000100a00 */
[----:B------:R-:W0:Y:S04]  /*23280*/  LDSM.16.M88.4 R28, [R3+UR4+0x8000] ;  /* 0x00800004031c783b */ /* 0x000e280008000200 */
[----:B------:R1:W-:Y:S04]  /*23290*/  STL [R1+0x45e8], R0 ;  /* 0x0045e80001007387 */ /* 0x0003e80000100800 */
[----:B0-----:R0:W-:Y:S01]  /*232a0*/  STL.64 [R1+0xb40], R28 ;  /* 0x000b401c01007387 */ /* 0x0011e20000100a00 */
[----:B------:R-:W-:-:S03]  /*232b0*/  IMAD.MOV.U32 R2, RZ, RZ, R28 ;  /* 0x000000ffff027224 */ /* 0x000fc600078e001c */
[----:B------:R4:W-:Y:S01]  /*232c0*/  STL.64 [R1+0xb48], R30 ;  /* 0x000b481e01007387 */ /* 0x0009e20000100a00 */
[----:B-1----:R-:W-:-:S03]  /*232d0*/  IMAD.MOV.U32 R0, RZ, RZ, R29 ;  /* 0x000000ffff007224 */ /* 0x002fc600078e001d */
[----:B0-----:R-:W2:Y:S04]  /*232e0*/  LDL.LU.64 R28, [R1+0x780] ;  /* 0x00078000011c7983 */ /* 0x001ea80000300a00 */
[----:B----4-:R-:W4:Y:S01]  /*232f0*/  LDL.LU.64 R30, [R1+0x788] ;  /* 0x00078800011e7983 */ /* 0x010f220000300a00 */
[----:B------:R-:W-:-:S07]  /*23300*/  F2FP.F16.E4M3.UNPACK_B R27, R7 ;  /* 0x00000007ff1b723e */ /* 0x000fce00020006ff */
[----:B---3--:R-:W-:-:S15]  /*23310*/  HMMA.16816.F32 R12, R16, R26, R12 ;  /* 0x0000001a100c723c */ /* 0x008fde000000180c */
[----:B------:R-:W-:-:S04]  /*23320*/  NOP ;  /* 0x0000000000007918 */ /* 0x000fc80000000000 */
[----:B------:R0:W-:Y:S04]  /*23330*/  STL.64 [R1+0xc0], R12 ;  /* 0x0000c00c01007387 */ /* 0x0001e80000100a00 */
[----:B------:R1:W-:Y:S04]  /*23340*/  STL.64 [R1+0xc8], R14 ;  /* 0x0000c80e01007387 */ /* 0x0003e80000100a00 */
[----:B0-----:R-:W3:Y:S04]  /*23350*/  LDL.LU.64 R12, [R1+0x770] ;  /* 0x00077000010c7983 */ /* 0x001ee80000300a00 */
[----:B-1----:R-:W3:Y:S01]  /*23360*/  LDL.LU.64 R14, [R1+0x778] ;  /* 0x00077800010e7983 */ /* 0x002ee20000300a00 */
[----:B------:R-:W-:-:S02]  /*23370*/  IMAD.MOV.U32 R5, RZ, RZ, R24 ;  /* 0x000000ffff057224 */ /* 0x000fc400078e0018 */
[----:B------:R-:W-:Y:S01]  /*23380*/  IMAD.MOV.U32 R4, RZ, RZ, R25 ;  /* 0x000000ffff047224 */ /* 0x000fe200078e0019 */
[----:B------:R-:W-:Y:S02]  /*23390*/  F2FP.F16.E4M3.UNPACK_B R24, R6 ;  /* 0x00000006ff18723e */ /* 0x000fe400020006ff */
[----:B------:R-:W-:Y:S01]  /*233a0*/  F2FP.F16.E4M3.UNPACK_B R25, R20 ;  /* 0x00000014ff19723e */ /* 0x000fe200020006ff */
[----:B------:R-:W-:Y:S04]  /*233b0*/  STL.64 [R1+0xb50], R32 ;  /* 0x000b502001007387 */ /* 0x000fe80000100a00 */
[----:B------:R-:W-:Y:S04]  /*233c0*/  STL.64 [R1+0xb58], R34 ;  /* 0x000b582201007387 */ /* 0x000fe80000100a00 */
[----:B------:R-:W-:Y:S04]  /*233d0*/  STL.64 [R1+0x4858], R26 ;  /* 0x0048581a01007387 */ /* 0x000fe80000100a00 */
[----:B------:R-:W-:Y:S01]  /*233e0*/  STL.64 [R1+0x4850], R24 ;  /* 0x0048501801007387 */ /* 0x000fe20000100a00 */
[----:B------:R-:W-:-:S02]  /*233f0*/  F2FP.F16.E4M3.UNPACK_B R22, R5 ;  /* 0x00000005ff16723e */ /* 0x000fc400020006ff */
[----:B------:R-:W-:Y:S01]  /*23400*/  F2FP.F16.E4M3.UNPACK_B R23, R4 ;  /* 0x00000004ff17723e */ /* 0x000fe200020006ff */
[----:B--2---:R-:W-:Y:S01]  /*23410*/  HMMA.16816.F32 R8, R16, R24, R8 ;  /* 0x000000181008723c */ /* 0x004fe20000001808 */
[----:B------:R-:W0:-:S15]  /*23420*/  LDSM.16.M88.4 R24, [R3+UR4+0xa000] ;  /* 0x00a000040318783b */ /* 0x000e1e0008000200 */
[----:B------:R-:W-:-:S03]  /*23430*/  NOP ;  /* 0x0000000000007918 */ /* 0x000fc60000000000 */
[----:B------:R1:W-:Y:S04]  /*23440*/  STL.64 [R1+0xe0], R8 ;  /* 0x0000e00801007387 */ /* 0x0003e80000100a00 */
[----:B------:R2:W-:Y:S04]  /*23450*/  STL.64 [R1+0xe8], R10 ;  /* 0x0000e80a01007387 */ /* 0x0005e80000100a00 */
[----:B-1----:R-:W3:Y:S04]  /*23460*/  LDL.LU.64 R8, [R1+0x760] ;  /* 0x0007600001087983 */ /* 0x002ee80000300a00 */
[----:B--2---:R-:W2:Y:S04]  /*23470*/  LDL.LU.64 R10, [R1+0x768] ;  /* 0x00076800010a7983 */ /* 0x004ea80000300a00 */
[----:B0-----:R-:W-:Y:S01]  /*23480*/  STL.64 [R1+0xb60], R24 ;  /* 0x000b601801007387 */ /* 0x001fe20000100a00 */
[----:B------:R-:W-:-:S03]  /*23490*/  IMAD.MOV.U32 R5, RZ, RZ, R24 ;  /* 0x000000ffff057224 */ /* 0x000fc600078e0018 */
[----:B------:R4:W-:Y:S01]  /*234a0*/  STL.64 [R1+0xb68], R26 ;  /* 0x000b681a01007387 */ /* 0x0009e20000100a00 */
[----:B------:R-:W-:Y:S02]  /*234b0*/  IMAD.MOV.U32 R4, RZ, RZ, R25 ;  /* 0x000000ffff047224 */ /* 0x000fe400078e0019 */
[----:B----4-:R-:W-:-:S15]  /*234c0*/  HMMA.16816.F32 R24, R16, R22, R28 ;  /* 0x000000161018723c */ /* 0x010fde000000181c */
[----:B------:R-:W-:-:S04]  /*234d0*/  NOP ;  /* 0x0000000000007918 */ /* 0x000fc80000000000 */
[----:B------:R0:W-:Y:S04]  /*234e0*/  STL.64 [R1+0xf0], R24 ;  /* 0x0000f01801007387 */ /* 0x0001e80000100a00 */
[----:B------:R1:W-:Y:S04]  /*234f0*/  STL.64 [R1+0xf8], R26 ;  /* 0x0000f81a01007387 */ /* 0x0003e80000100a00 */
[----:B0-----:R-:W4:Y:S04]  /*23500*/  LDL.LU.64 R24, [R1+0x750] ;  /* 0x0007500001187983 */ /* 0x001f280000300a00 */
[----:B-1----:R-:W4:Y:S01]  /*23510*/  LDL.LU.64 R26, [R1+0x758] ;  /* 0x00075800011a7983 */ /* 0x002f220000300a00 */
[----:B------:R-:W-:-:S02]  /*23520*/  F2FP.F16.E4M3.UNPACK_B R20, R2 ;  /* 0x00000002ff14723e */ /* 0x000fc400020006ff */
[----:B------:R-:W-:-:S07]  /*23530*/  F2FP.F16.E4M3.UNPACK_B R21, R0 ;  /* 0x00000000ff15723e */ /* 0x000fce00020006ff */
[----:B---3--:R-:W-:-:S15]  /*23540*/  HMMA.16816.F32 R12, R16, R20, R12 ;  /* 0x00000014100c723c */ /* 0x008fde000000180c */
[----:B------:R-:W-:-:S04]  /*23550*/  NOP ;  /* 0x0000000000007918 */ /* 0x000fc80000000000 */
[----:B------:R-:W-:Y:S04]  /*23560*/  STL.64 [R1+0x100], R12 ;  /* 0x0001000c01007387 */ /* 0x000fe80000100a00 */
[----:B------:R-:W-:Y:S04]  /*23570*/  STL.64 [R1+0x108], R14 ;  /* 0x0001080e01007387 */ /* 0x000fe80000100a00 */
[----:B------:R-:W0:Y:S04]  /*23580*/  LDSM.16.M88.4 R12, [R3+UR4+0xb000] ;  /* 0x00b00004030c783b */ /* 0x000e280008000200 */
[----:B------:R-:W-:Y:S04]  /*23590*/  STL.64 [R1+0x4878], R22 ;  /* 0x0048781601007387 */ /* 0x000fe80000100a00 */
[----:B------:R-:W-:Y:S04]  /*235a0*/  STL.64 [R1+0x4870], R20 ;  /* 0x0048701401007387 */ /* 0x000fe80000100a00 */
[----:B------:R-:W1:Y:S01]  /*235b0*/  LDSM.16.M88.4 R20, [R3+UR4+0xc000] ;  /* 0x00c000040314783b */ /* 0x000e620008000200 */
[----:B------:R-:W-:-:S02]  /*235c0*/  IMAD.MOV.U32 R7, RZ, RZ, R32 ;  /* 0x000000ffff077224 */ /* 0x000fc400078e0020 */
[----:B------:R-:W-:Y:S01]  /*235d0*/  IMAD.MOV.U32 R6, RZ, RZ, R33 ;  /* 0x000000ffff067224 */ /* 0x000fe200078e0021 */
[----:B0-----:R-:W-:Y:S04]  /*235e0*/  STL.64 [R1+0xb70], R12 ;  /* 0x000b700c01007387 */ /* 0x001fe80000100a00 */
[----:B------:R0:W-:Y:S02]  /*235f0*/  STL.64 [R1+0xb78], R14 ;  /* 0x000b780e01007387 */ /* 0x0001e40000100a00 */
[----:B0-----:R-:W-:Y:S02]  /*23600*/  F2FP.F16.E4M3.UNPACK_B R14, R7 ;  /* 0x00000007ff0e723e */ /* 0x001fe400020006ff */
[----:B------:R-:W-:Y:S01]  /*23610*/  F2FP.F16.E4M3.UNPACK_B R15, R6 ;  /* 0x00000006ff0f723e */ /* 0x000fe200020006ff */
[----:B------:R-:W-:-:S02]  /*23620*/  IMAD.MOV.U32 R2, RZ, RZ, R12 ;  /* 0x000000ffff027224 */ /* 0x000fc400078e000c */
[----:B------:R-:W-:Y:S01]  /*23630*/  IMAD.MOV.U32 R0, RZ, RZ, R13 ;  /* 0x000000ffff007224 */ /* 0x000fe200078e000d */
[----:B------:R-:W-:Y:S02]  /*23640*/  F2FP.F16.E4M3.UNPACK_B R12, R5 ;  /* 0x00000005ff0c723e */ /* 0x000fe400020006ff */
[----:B------:R-:W-:Y:S01]  /*23650*/  F2FP.F16.E4M3.UNPACK_B R13, R4 ;  /* 0x00000004ff0d723e */ /* 0x000fe200020006ff */
[----:B--2---:R-:W-:Y:S01]  /*23660*/  HMMA.16816.F32 R28, R16, R14, R8 ;  /* 0x0000000e101c723c */ /* 0x004fe20000001808 */
[----:B-1----:R-:W-:Y:S02]  /*23670*/  IMAD.MOV.U32 R8, RZ, RZ, R20 ;  /* 0x000000ffff087224 */ /* 0x002fe400078e0014 */
[----:B------:R-:W-:-:S15]  /*23680*/  IMAD.MOV.U32 R9, RZ, RZ, R21 ;  /* 0x000000ffff097224 */ /* 0x000fde00078e0015 */
[----:B------:R-:W-:Y:S01]  /*23690*/  NOP ;  /* 0x0000000000007918 */ /* 0x000fe20000000000 */
[----:B------:R-:W-:Y:S04]  /*236a0*/  STL.64 [R1+0x110], R28 ;  /* 0x0001101c01007387 */ /* 0x000fe80000100a00 */
[----:B------:R-:W-:Y:S04]  /*236b0*/  STL.64 [R1+0x118], R30 ;  /* 0x0001181e01007387 */ /* 0x000fe80000100a00 */
[----:B------:R-:W-:Y:S04]  /*236c0*/  STL.64 [R1+0xb80], R20 ;  /* 0x000b801401007387 */ /* 0x000fe80000100a00 */
[----:B------:R-:W-:Y:S04]  /*236d0*/  STL.64 [R1+0xb88], R22 ;  /* 0x000b881601007387 */ /* 0x000fe80000100a00 */
[----:B------:R-:W0:Y:S04]  /*236e0*/  LDSM.16.M88.4 R20, [R3+UR4+0xd000] ;  /* 0x00d000040314783b */ /* 0x000e280008000200 */
[----:B------:R-:W1:Y:S04]  /*236f0*/  LDSM.16.M88.4 R28, [R3+UR4+0xe000] ;  /* 0x00e00004031c783b */ /* 0x000e680008000200 */
[----:B0-----:R-:W-:Y:S01]  /*23700*/  STL.64 [R1+0xb90], R20 ;  /* 0x000b901401007387 */ /* 0x001fe20000100a00 */
[----:B------:R-:W-:-:S03]  /*23710*/  IMAD.MOV.U32 R6, RZ, RZ, R20 ;  /* 0x000000ffff067224 */ /* 0x000fc600078e0014 */
[----:B------:R4:W-:Y:S01]  /*23720*/  STL.64 [R1+0xb98], R22 ;  /* 0x000b981601007387 */ /* 0x0009e20000100a00 */
[----:B------:R-:W-:Y:S02]  /*23730*/  IMAD.MOV.U32 R7, RZ, RZ, R21 ;  /* 0x000000ffff077224 */ /* 0x000fe400078e0015 */
[----:B----4-:R-:W-:Y:S01]  /*23740*/  HMMA.16816.F32 R20, R16, R12, R24 ;  /* 0x0000000c1014723c */ /* 0x010fe20000001818 */
[----:B------:R-:W2:Y:S04]  /*23750*/  LDL.LU.64 R24, [R1+0xcc0] ;  /* 0x000cc00001187983 */ /* 0x000ea80000300a00 */
[----:B------:R-:W2:Y:S01]  /*23760*/  LDL.LU.64 R26, [R1+0xcc8] ;  /* 0x000cc800011a7983 */ /* 0x000ea20000300a00 */
[----:B-1----:R-:W-:Y:S02]  /*23770*/  IMAD.MOV.U32 R4, RZ, RZ, R28 ;  /* 0x000000ffff047224 */ /* 0x002fe400078e001c */
[----:B------:R-:W-:-:S11]  /*23780*/  IMAD.MOV.U32 R5, RZ, RZ, R29 ;  /* 0x000000ffff057224 */ /* 0x000fd600078e001d */
[----:B------:R0:W-:Y:S04]  /*23790*/  STL.64 [R1+0x120], R20 ;  /* 0x0001201401007387 */ /* 0x0001e80000100a00 */
[----:B------:R1:W-:Y:S04]  /*237a0*/  STL.64 [R1+0x128], R22 ;  /* 0x0001281601007387 */ /* 0x0003e80000100a00 */
[----:B0-----:R-:W3:Y:S04]  /*237b0*/  LDL.LU.64 R20, [R1+0xcb0] ;  /* 0x000cb00001147983 */ /* 0x001ee80000300a00 */
[----:B-1----:R-:W3:Y:S04]  /*237c0*/  LDL.LU.64 R22, [R1+0xcb8] ;  /* 0x000cb80001167983 */ /* 0x002ee80000300a00 */
[----:B------:R0:W-:Y:S04]  /*237d0*/  STL.64 [R1+0x4838], R14 ;  /* 0x0048380e01007387 */ /* 0x0001e80000100a00 */
[----:B0-----:R-:W4:Y:S04]  /*237e0*/  LDL.LU R14, [R1+0x214] ;  /* 0x00021400010e7983 */ /* 0x001f280000300800 */
[----:B------:R-:W4:Y:S04]  /*237f0*/  LDL.LU R15, [R1+0x210] ;  /* 0x00021000010f7983 */ /* 0x000f280000300800 */
[----:B------:R0:W-:Y:S04]  /*23800*/  STL.64 [R1+0x4830], R12 ;  /* 0x0048300c01007387 */ /* 0x0001e80000100a00 */
[----:B0-----:R-:W4:Y:S04]  /*23810*/  LDL.LU R12, [R1+0x20c] ;  /* 0x00020c00010c7983 */ /* 0x001f280000300800 */
[----:B------:R-:W4:Y:S04]  /*23820*/  LDL.LU R13, [R1+0x208] ;  /* 0x00020800010d7983 */ /* 0x000f280000300800 */
[----:B------:R-:W-:Y:S04]  /*23830*/  STL.64 [R1+0xba0], R28 ;  /* 0x000ba01c01007387 */ /* 0x000fe80000100a00 */
[----:B------:R-:W-:Y:S04]  /*23840*/  STL.64 [R1+0xba8], R30 ;  /* 0x000ba81e01007387 */ /* 0x000fe80000100a00 */
[----:B------:R-:W0:Y:S01]  /*23850*/  LDSM.16.M88.4 R28, [R3+UR4+0xf000] ;  /* 0x00f00004031c783b */ /* 0x000e220008000200 */
[----:B------:R-:W-:-:S02]  /*23860*/  F2FP.F16.E4M3.UNPACK_B R10, R2 ;  /* 0x00000002ff0a723e */ /* 0x000fc400020006ff */
[----:B------:R-:W-:Y:S01]  /*23870*/  F2FP.F16.E4M3.UNPACK_B R11, R0 ;  /* 0x00000000ff0b723e */ /* 0x000fe200020006ff */
[----:B0-----:R0:W-:Y:S04]  /*23880*/  STL.64 [R1+0xbb0], R28 ;  /* 0x000bb01c01007387 */ /* 0x0011e80000100a00 */
[----:B------:R1:W-:Y:S04]  /*23890*/  STL.64 [R1+0xbb8], R30 ;  /* 0x000bb81e01007387 */ /* 0x0003e80000100a00 */
[----:B------:R-:W4:Y:S04]  /*238a0*/  LDL.LU.64 R32, [R1+0xca0] ;  /* 0x000ca00001207983 */ /* 0x000f280000300a00 */
[----:B------:R-:W4:Y:S01]  /*238b0*/  LDL.LU.64 R34, [R1+0xca8] ;  /* 0x000ca80001227983 */ /* 0x000f220000300a00 */
[----:B------:R-:W-:-:S02]  /*238c0*/  IMAD.MOV.U32 R2, RZ, RZ, R28 ;  /* 0x000000ffff027224 */ /* 0x000fc400078e001c */
[----:B------:R-:W-:Y:S02]  /*238d0*/  IMAD.MOV.U32 R3, RZ, RZ, R29 ;  /* 0x000000ffff037224 */ /* 0x000fe400078e001d */
[----:B0-----:R-:W4:Y:S04]  /*238e0*/  LDL.LU.64 R28, [R1+0xc90] ;  /* 0x000c9000011c7983 */ /* 0x001f280000300a00 */
[----:B-1----:R-:W4:Y:S01]  /*238f0*/  LDL.LU.64 R30, [R1+0xc98] ;  /* 0x000c9800011e7983 */ /* 0x002f220000300a00 */
[----:B--2---:R-:W-:-:S15]  /*23900*/  HMMA.16816.F32 R24, R16, R10, R24 ;  /* 0x0000000a1018723c */ /* 0x004fde0000001818 */
[----:B------:R-:W-:-:S04]  /*23910*/  NOP ;  /* 0x0000000000007918 */ /* 0x000fc80000000000 */
[----:B------:R0:W-:Y:S04]  /*23920*/  STL.64 [R1+0x130], R24 ;  /* 0x0001301801007387 */ /* 0x0001e80000100a00 */
[----:B------:R1:W-:Y:S04]  /*23930*/  STL.64 [R1+0x138], R26 ;  /* 0x0001381a01007387 */ /* 0x0003e80000100a00 */
[----:B0-----:R-:W2:Y:S04]  /*23940*/  LDL.LU.64 R24, [R1+0x800] ;  /* 0x0008000001187983 */ /* 0x001ea80000300a00 */
[----:B-1----:R-:W2:Y:S01]  /*23950*/  LDL.LU.64 R26, [R1+0x808] ;  /* 0x00080800011a7983 */ /* 0x002ea20000300a00 */
[----:B------:R-:W-:-:S02]  /*23960*/  F2FP.F16.E4M3.UNPACK_B R8, R8 ;  /* 0x00000008ff08723e */ /* 0x000fc400020006ff */
[----:B------:R-:W-:Y:S02]  /*23970*/  F2FP.F16.E4M3.UNPACK_B R9, R9 ;  /* 0x00000009ff09723e */ /* 0x000fe400020006ff */
[----:B------:R-:W-:Y:S02]  /*23980*/  F2FP.F16.E4M3.UNPACK_B R6, R6 ;  /* 0x00000006ff06723e */ /* 0x000fe400020006ff */
[----:B------:R-:W-:Y:S02]  /*23990*/  F2FP.F16.E4M3.UNPACK_B R7, R7 ;  /* 0x00000007ff07723e */ /* 0x000fe400020006ff */
[----:B------:R-:W-:Y:S02]  /*239a0*/  F2FP.F16.E4M3.UNPACK_B R4, R4 ;  /* 0x00000004ff04723e */ /* 0x000fe400020006ff */
[----:B------:R-:W-:Y:S01]  /*239b0*/  F2FP.F16.E4M3.UNPACK_B R5, R5 ;  /* 0x00000005ff05723e */ /* 0x000fe200020006ff */
[----:B------:R-:W2:Y:S01]  /*239c0*/  LDL.LU R0, [R1+0x220] ;  /* 0x0002200001007983 */ /* 0x000ea20000300800 */
[----:B---3--:R-:W-:Y:S01]  /*239d0*/  HMMA.16816.F32 R20, R16, R8, R20 ;  /* 0x000000081014723c */ /* 0x008fe20000001814 */
[----:B------:R-:W-:-:S02]  /*239e0*/  F2FP.F16.E4M3.UNPACK_B R2, R2 ;  /* 0x00000002ff02723e */ /* 0x000fc400020006ff */
[----:B------:R-:W-:-:S15]  /*239f0*/  F2FP.F16.E4M3.UNPACK_B R3, R3 ;  /* 0x00000003ff03723e */ /* 0x000fde00020006ff */
[----:B------:R-:W-:Y:S01]  /*23a00*/  NOP ;  /* 0x0000000000007918 */ /* 0x000fe20000000000 */
[----:B------:R-:W-:Y:S04]  /*23a10*/  STL.64 [R1+0x140], R20 ;  /* 0x0001401401007387 */ /* 0x000fe80000100a00 */
[----:B------:R0:W-:Y:S04]  /*23a20*/  STL.64 [R1+0x148], R22 ;  /* 0x0001481601007387 */ /* 0x0001e80000100a00 */
[----:B0-----:R-:W3:Y:S04]  /*23a30*/  LDL.LU.64 R22, [R1+0x4878] ;  /* 0x0048780001167983 */ /* 0x001ee80000300a00 */
[----:B------:R-:W3:Y:S04]  /*23a40*/  LDL.LU.64 R20, [R1+0x4870] ;  /* 0x0048700001147983 */ /* 0x000ee80000300a00 */
[----:B------:R0:W-:Y:S04]  /*23a50*/  STL.64 [R1+0x4818], R10 ;  /* 0x0048180a01007387 */ /* 0x0001e80000100a00 */
[----:B0-----:R-:W3:Y:S04]  /*23a60*/  LDL.LU R10, [R1+0x21c] ;  /* 0x00021c00010a7983 */ /* 0x001ee80000300800 */
[----:B------:R-:W3:Y:S01]  /*23a70*/  LDL.LU R11, [R1+0x218] ;  /* 0x00021800010b7983 */ /* 0x000ee20000300800 */
[C---:B----4-:R-:W-:Y:S03]  /*23a80*/  HMMA.16816.F32 R32, R16.reuse, R6, R32 ;  /* 0x000000061020723c */ /* 0x050fe60000001820 */
[----:B------:R-:W-:Y:S05]  /*23a90*/  STL.64 [R1+0x4810], R8 ;  /* 0x0048100801007387 */ /* 0x000fea0000100a00 */
[C---:B------:R-:W-:Y:S11]  /*23aa0*/  HMMA.16816.F32 R28, R16.reuse, R4, R28 ;  /* 0x00000004101c723c */ /* 0x040ff6000000181c */
[----:B------:R-:W-:Y:S04]  /*23ab0*/  STL.64 [R1+0x170], R32 ;  /* 0x0001702001007387 */ /* 0x000fe80000100a00 */
[----:B------:R-:W-:Y:S04]  /*23ac0*/  STL.64 [R1+0x178], R34 ;  /* 0x0001782201007387 */ /* 0x000fe80000100a00 */
[----:B------:R-:W-:Y:S04]  /*23ad0*/  STL.64 [R1+0x47f8], R6 ;  /* 0x0047f80601007387 */ /* 0x000fe80000100a00 */
[----:B------:R2:W-:Y:S04]  /*23ae0*/  STL.64 [R1+0x47f0], R4 ;  /* 0x0047f00401007387 */ /* 0x0005e80000100a00 */
[----:B------:R0:W-:Y:S04]  /*23af0*/  STL.64 [R1+0x2c0], R28 ;  /* 0x0002c01c01007387 */ /* 0x0001e80000100a00 */
[----:B------:R1:W-:Y:S01]  /*23b00*/  STL.64 [R1+0x2c8], R30 ;  /* 0x0002c81e01007387 */ /* 0x0003e20000100a00 */
[----:B--2---:R-:W-:Y:S03]  /*23b10*/  HMMA.16816.F32 R4, R16, R2, R24 ;  /* 0x000000021004723c */ /* 0x004fe60000001818 */
[----:B------:R-:W2:Y:S04]  /*23b20*/  LDL.LU R19, [R1+0x224] ;  /* 0x0002240001137983 */ /* 0x000ea80000300800 */
[----:B------:R-:W4:-:S12]  /*23b30*/  LDL.LU.64 R32, [R1+0xc80] ;  /* 0x000c800001207983 */ /* 0x000f180000300a00 */
[----:B------:R0:W-:Y:S04]  /*23b40*/  STL.64 [R1+0x160], R4 ;  /* 0x0001600401007387 */ /* 0x0001e80000100a00 */
[----:B------:R0:W-:Y:S04]  /*23b50*/  STL.64 [R1+0x168], R6 ;  /* 0x0001680601007387 */ /* 0x0001e80000100a00 */
[----:B------:R-:W4:Y:S01]  /*23b60*/  LDL.LU.64 R34, [R1+0xc88] ;  /* 0x000c880001227983 */ /* 0x000f220000300a00 */
[----:B------:R-:W-:Y:S02]  /*23b70*/  IMAD R16, R13, 0x100, R12 ;  /* 0x000001000d107824 */ /* 0x000fe400078e020c */
[----:B------:R-:W-:Y:S01]  /*23b80*/  IMAD R17, R15, 0x100, R14 ;  /* 0x000001000f117824 */ /* 0x000fe200078e020e */
[----:B------:R-:W4:Y:S04]  /*23b90*/  LDL.LU.64 R24, [R1+0xc70] ;  /* 0x000c700001187983 */ /* 0x000f280000300a00 */
[----:B------:R-:W4:Y:S04]  /*23ba0*/  LDL.LU.64 R26, [R1+0xc78] ;  /* 0x000c7800011a7983 */ /* 0x000f280000300a00 */
[----:B0-----:R-:W4:Y:S01]  /*23bb0*/  LDL.LU.64 R28, [R1+0xc60] ;  /* 0x000c6000011c7983 */ /* 0x001f220000300a00 */
[----:B------:R-:W-:-:S02]  /*23bc0*/  F2FP.F16.E4M3.UNPACK_B R16, R16 ;  /* 0x00000010ff10723e */ /* 0x000fc400020006ff */
[----:B------:R-:W-:Y:S01]  /*23bd0*/  F2FP.F16.E4M3.UNPACK_B R17, R17 ;  /* 0x00000011ff11723e */ /* 0x000fe200020006ff */
[----:B-1----:R-:W4:Y:S04]  /*23be0*/  LDL.LU.64 R30, [R1+0xc68] ;  /* 0x000c6800011e7983 */ /* 0x002f280000300a00 */
[----:B------:R-:W4:Y:S04]  /*23bf0*/  LDL.LU.64 R12, [R1+0xc40] ;  /* 0x000c4000010c7983 */ /* 0x000f280000300a00 */
[----:B------:R-:W4:Y:S04]  /*23c00*/  LDL.LU.64 R14, [R1+0xc48] ;  /* 0x000c4800010e7983 */ /* 0x000f280000300a00 */
[----:B------:R-:W4:Y:S01]  /*23c10*/  LDL.LU.64 R8, [R1+0xc30] ;  /* 0x000c300001087983 */ /* 0x000f220000300a00 */
[----:B---3--:R-:W-:-:S03]  /*23c20*/  IMAD R18, R11, 0x100, R10 ;  /* 0x000001000b127824 */ /* 0x008fc600078e020a */
[----:B------:R-:W3:Y:S04]  /*23c30*/  LDL.LU.64 R10, [R1+0xc38] ;  /* 0x000c3800010a7983 */ /* 0x000ee80000300a00 */
[----:B------:R-:W3:Y:S04]  /*23c40*/  LDL.LU.64 R4, [R1+0xc20] ;  /* 0x000c200001047983 */ /* 0x000ee80000300a00 */
[----:B------:R-:W3:Y:S01]  /*23c50*/  LDL.LU.64 R6, [R1+0xc28] ;  /* 0x000c280001067983 */ /* 0x000ee20000300a00 */
[----:B------:R-:W-:Y:S01]  /*23c60*/  F2FP.F16.E4M3.UNPACK_B R18, R18 ;  /* 0x00000012ff12723e */ /* 0x000fe200020006ff */
[----:B--2---:R-:W-:-:S05]  /*23c70*/  IMAD R19, R0, 0x100, R19 ;  /* 0x0000010000137824 */ /* 0x004fca00078e0213 */
[----:B------:R-:W-:-:S07]  /*23c80*/  F2FP.F16.E4M3.UNPACK_B R19, R19 ;  /* 0x00000013ff13723e */ /* 0x000fce00020006ff */
[----:B----4-:R-:W-:-:S15]  /*23c90*/  HMMA.16816.F32 R32, R16, R36, R32 ;  /* 0x000000241020723c */ /* 0x010fde0000001820 */
[----:B------:R-:W-:-:S04]  /*23ca0*/  NOP ;  /* 0x0000000000007918 */ /* 0x000fc80000000000 */
[----:B------:R-:W-:Y:S04]  /*23cb0*/  STL.64 [R1+0x2b0], R32 ;  /* 0x0002b02001007387 */ /* 0x000fe80000100a00 */
[----:B------:R0:W-:Y:S04]  /*23cc0*/  STL.64 [R1+0x2b8], R34 ;  /* 0x0002b82201007387 */ /* 0x0001e80000100a00 */
[----:B0-----:R-:W2:Y:S04]  /*23cd0*/  LDL.LU.64 R34, [R1+0x4868] ;  /* 0x0048680001227983 */ /* 0x001ea80000300a00 */
[----:B------:R-:W4:Y:S01]  /*23ce0*/  LDL.LU.64 R32, [R1+0x4860] ;  /* 0x0048600001207983 */ /* 0x000f220000300a00 */
[C---:B--2---:R-:W-:Y:S08]  /*23cf0*/  HMMA.16816.F32 R24, R16.reuse, R34, R24 ;  /* 0x000000221018723c */ /* 0x044ff00000001818 */
[C---:B----4-:R-:W-:Y:S11]  /*23d00*/  HMMA.16816.F32 R28, R16.reuse, R32, R28 ;  /* 0x00000020101c723c */ /* 0x050ff6000000181c */
[----:B------:R-:W-:Y:S04]  /*23d10*/  STL.64 [R1+0x2a0], R24 ;  /* 0x0002a01801007387 */ /* 0x000fe80000100a00 */
[----:B------:R0:W-:Y:S04]  /*23d20*/  STL.64 [R1+0x2a8], R26 ;  /* 0x0002a81a01007387 */ /* 0x0001e80000100a00 */
[----:B0-----:R-:W3:Y:S04]  /*23d30*/  LDL.LU.64 R26, [R1+0x4858] ;  /* 0x00485800011a7983 */ /* 0x001ee80000300a00 */
[----:B------:R-:W2:Y:S04]  /*23d40*/  LDL.LU.64 R24, [R1+0x4850] ;  /* 0x0048500001187983 */ /* 0x000ea80000300a00 */
[----:B------:R-:W-:Y:S04]  /*23d50*/  STL.64 [R1+0x290], R28 ;  /* 0x0002901c01007387 */ /* 0x000fe80000100a00 */
[----:B------:R0:W-:Y:S04]  /*23d60*/  STL.64 [R1+0x298], R30 ;  /* 0x0002981e01007387 */ /* 0x0001e80000100a00 */
[----:B0-----:R-:W4:Y:S04]  /*23d70*/  LDL.LU.64 R30, [R1+0x4848] ;  /* 0x00484800011e7983 */ /* 0x001f280000300a00 */
[----:B------:R-:W4:Y:S04]  /*23d80*/  LDL.LU.64 R28, [R1+0x4840] ;  /* 0x00484000011c7983 */ /* 0x000f280000300a00 */
[----:B------:R-:W-:Y:S04]  /*23d90*/  STL.64 [R1+0x47e8], R34 ;  /* 0x0047e82201007387 */ /* 0x000fe80000100a00 */
[----:B------:R0:W-:Y:S04]  /*23da0*/  STL.64 [R1+0x47e0], R32 ;  /* 0x0047e02001007387 */ /* 0x0001e80000100a00 */
[----:B0-----:R-:W4:Y:S04]  /*23db0*/  LDL.LU.64 R32, [R1+0xc50] ;  /* 0x000c500001207983 */ /* 0x001f280000300a00 */
[----:B------:R-:W4:Y:S04]  /*23dc0*/  LDL.LU.64 R34, [R1+0xc58] ;  /* 0x000c580001227983 */ /* 0x000f280000300a00 */
[----:B------:R-:W4:Y:S01]  /*23dd0*/  LDL.LU R0, [R1+0x2e8] ;  /* 0x0002e80001007983 */ /* 0x000f220000300800 */
[C---:B---3--:R-:W-:Y:S08]  /*23de0*/  HMMA.16816.F32 R8, R16.reuse, R26, R8 ;  /* 0x0000001a1008723c */ /* 0x048ff00000001808 */
[C---:B--2---:R-:W-:Y:S08]  /*23df0*/  HMMA.16816.F32 R4, R16.reuse, R24, R4 ;  /* 0x000000181004723c */ /* 0x044ff00000001804 */
[C---:B----4-:R-:W-:Y:S08]  /*23e00*/  HMMA.16816.F32 R12, R16.reuse, R28, R12 ;  /* 0x0000001c100c723c */ /* 0x050ff0000000180c */
[----:B------:R-:W-:-:S15]  /*23e10*/  HMMA.16816.F32 R32, R16, R30, R32 ;  /* 0x0000001e1020723c */ /* 0x000fde0000001820 */
[----:B------:R-:W-:-:S04]  /*23e20*/  NOP ;  /* 0x0000000000007918 */ /* 0x000fc80000000000 */
[----:B------:R-:W-:Y:S04]  /*23e30*/  STL.64 [R1+0x280], R32 ;  /* 0x0002802001007387 */ /* 0x000fe80000100a00 */
[----:B------:R-:W-:Y:S04]  /*23e40*/  STL.64 [R1+0x288], R34 ;  /* 0x0002882201007387 */ /* 0x000fe80000100a00 */
[----:B------:R-:W-:Y:S04]  /*23e50*/  STL.64 [R1+0x47d8], R30 ;  /* 0x0047d81e01007387 */ /* 0x000fe80000100a00 */
[----:B------:R-:W-:Y:S04]  /*23e60*/  STL.64 [R1+0x270], R12 ;  /* 0x0002700c01007387 */ /* 0x000fe80000100a00 */
[----:B------:R-:W-:Y:S04]  /*23e70*/  STL.64 [R1+0x278], R14 ;  /* 0x0002780e01007387 */ /* 0x000fe80000100a00 */
[----:B------:R0:W-:Y:S04]  /*23e80*/  STL.64 [R1+0x47d0], R28 ;  /* 0x0047d01c01007387 */ /* 0x0001e80000100a00 */
[----:B0-----:R-:W2:Y:S04]  /*23e90*/  LDL.LU.64 R28, [R1+0xc10] ;  /* 0x000c1000011c7983 */ /* 0x001ea80000300a00 */
[----:B------:R0:W-:Y:S04]  /*23ea0*/  STL.64 [R1+0x260], R8 ;  /* 0x0002600801007387 */ /* 0x0001e80000100a00 */
[----:B------:R1:W-:Y:S04]  /*23eb0*/  STL.64 [R1+0x268], R10 ;  /* 0x0002680a01007387 */ /* 0x0003e80000100a00 */
[----:B------:R-:W2:Y:S04]  /*23ec0*/  LDL.LU.64 R30, [R1+0xc18] ;  /* 0x000c1800011e7983 */ /* 0x000ea80000300a00 */
[----:B------:R-:W-:Y:S04]  /*23ed0*/  STL.64 [R1+0x250], R4 ;  /* 0x0002500401007387 */ /* 0x000fe80000100a00 */
[----:B------:R-:W-:Y:S04]  /*23ee0*/  STL.64 [R1+0x258], R6 ;  /* 0x0002580601007387 */ /* 0x000fe80000100a00 */
[----:B------:R-:W3:Y:S04]  /*23ef0*/  LDL.LU.64 R12, [R1+0xc00] ;  /* 0x000c0000010c7983 */ /* 0x000ee80000300a00 */
[----:B------:R-:W3:Y:S04]  /*23f00*/  LDL.LU.64 R14, [R1+0xc08] ;  /* 0x000c0800010e7983 */ /* 0x000ee80000300a00 */
[----:B0-----:R-:W4:Y:S04]  /*23f10*/  LDL.LU.64 R8, [R1+0xbe0] ;  /* 0x000be00001087983 */ /* 0x001f280000300a00 */
[----:B-1----:R-:W2:Y:S04]  /*23f20*/  LDL.LU.64 R10, [R1+0xbe8] ;  /* 0x000be800010a7983 */ /* 0x002ea80000300a00 */
[----:B--2---:R-:W-:Y:S04]  /*23f30*/  STL.64 [R1+0x4828], R10 ;  /* 0x0048280a01007387 */ /* 0x004fe80000100a00 */
[----:B----4-:R0:W-:Y:S04]  /*23f40*/  STL.64 [R1+0x4820], R8 ;  /* 0x0048200801007387 */ /* 0x0101e80000100a00 */
[----:B0-----:R-:W2:Y:S04]  /*23f50*/  LDL.LU.64 R8, [R1+0xbf0] ;  /* 0x000bf00001087983 */ /* 0x001ea80000300a00 */
[----:B------:R-:W2:Y:S04]  /*23f60*/  LDL.LU.64 R10, [R1+0xbf8] ;  /* 0x000bf800010a7983 */ /* 0x000ea80000300a00 */
[----:B------:R-:W4:Y:S04]  /*23f70*/  LDL.LU.64 R4, [R1+0xbc0] ;  /* 0x000bc00001047983 */ /* 0x000f280000300a00 */
[----:B------:R-:W2:Y:S01]  /*23f80*/  LDL.LU.64 R6, [R1+0xbc8] ;  /* 0x000bc80001067983 */ /* 0x000ea20000300a00 */
[C---:B------:R-:W-:Y:S08]  /*23f90*/  HMMA.16816.F32 R28, R16.reuse, R22, R28 ;  /* 0x00000016101c723c */ /* 0x040ff0000000181c */
[C---:B---3--:R-:W-:Y:S01]  /*23fa0*/  HMMA.16816.F32 R12, R16.reuse, R20, R12 ;  /* 0x00000014100c723c */ /* 0x048fe2000000180c */
[----:B--2---:R-:W-:Y:S04]  /*23fb0*/  STL.64 [R1+0x4808], R6 ;  /* 0x0048080601007387 */ /* 0x004fe80000100a00 */
[----:B----4-:R0:W-:Y:S04]  /*23fc0*/  STL.64 [R1+0x4800], R4 ;  /* 0x0048000401007387 */ /* 0x0101e80000100a00 */
[----:B0-----:R-:W2:Y:S04]  /*23fd0*/  LDL.LU.64 R4, [R1+0xbd0] ;  /* 0x000bd00001047983 */ /* 0x001ea80000300a00 */
[----:B------:R-:W2:Y:S04]  /*23fe0*/  LDL.LU.64 R6, [R1+0xbd8] ;  /* 0x000bd80001067983 */ /* 0x000ea80000300a00 */
[----:B------:R-:W3:Y:S04]  /*23ff0*/  LDL.LU.64 R32, [R1+0xaa0] ;  /* 0x000aa00001207983 */ /* 0x000ee80000300a00 */
[----:B------:R-:W3:Y:S04]  /*24000*/  LDL.LU.64 R34, [R1+0xaa8] ;  /* 0x000aa80001227983 */ /* 0x000ee80000300a00 */
[----:B------:R0:W-:Y:S04]  /*24010*/  STL.64 [R1+0x47c8], R26 ;  /* 0x0047c81a01007387 */ /* 0x0001e80000100a00 */
[----:B0-----:R-:W4:Y:S04]  /*24020*/  LDL.LU R26, [R1+0x2e0] ;  /* 0x0002e000011a7983 */ /* 0x001f280000300800 */
[----:B------:R-:W2:Y:S04]  /*24030*/  LDL.LU R27, [R1+0x2ec] ;  /* 0x0002ec00011b7983 */ /* 0x000ea80000300800 */
[----:B------:R0:W-:Y:S04]  /*24040*/  STL.64 [R1+0x47c0], R24 ;  /* 0x0047c01801007387 */ /* 0x0001e80000100a00 */
[----:B0-----:R-:W2:Y:S04]  /*24050*/  LDL.LU R24, [R1+0x2d8] ;  /* 0x0002d80001187983 */ /* 0x001ea80000300800 */
[----:B------:R-:W4:Y:S04]  /*24060*/  LDL.LU R25, [R1+0x2e4] ;  /* 0x0002e40001197983 */ /* 0x000f280000300800 */
[----:B------:R0:W-:Y:S04]  /*24070*/  STL.64 [R1+0x240], R28 ;  /* 0x0002401c01007387 */ /* 0x0001e80000100a00 */
[----:B------:R1:W-:Y:S04]  /*24080*/  STL.64 [R1+0x248], R30 ;  /* 0x0002481e01007387 */ /* 0x0003e80000100a00 */
[----:B0-----:R-:W2:Y:S04]  /*24090*/  LDL.LU.64 R28, [R1+0x620] ;  /* 0x00062000011c7983 */ /* 0x001ea80000300a00 */
[----:B-1----:R-:W2:Y:S04]  /*240a0*/  LDL.LU.64 R30, [R1+0x628] ;  /* 0x00062800011e7983 */ /* 0x002ea80000300a00 */
[----:B------:R-:W-:Y:S04]  /*240b0*/  STL.64 [R1+0x230], R12 ;  /* 0x0002300c01007387 */ /* 0x000fe80000100a00 */
[----:B------:R0:W-:Y:S04]  /*240c0*/  STL.64 [R1+0x238], R14 ;  /* 0x0002380e01007387 */ /* 0x0001e80000100a00 */
[----:B0-----:R-:W2:Y:S04]  /*240d0*/  LDL.LU.64 R14, [R1+0x4838] ;  /* 0x00483800010e7983 */ /* 0x001ea80000300a00 */
[----:B------:R-:W3:Y:S04]  /*240e0*/  LDL.LU.64 R12, [R1+0x4830] ;  /* 0x00483000010c7983 */ /* 0x000ee80000300a00 */
[----:B------:R0:W-:Y:S04]  /*240f0*/  STL.64 [R1+0x47a8], R22 ;  /* 0x0047a81601007387 */ /* 0x0001e80000100a00 */
[----:B0-----:R-:W3:Y:S04]  /*24100*/  LDL.LU R22, [R1+0x2d0] ;  /* 0x0002d00001167983 */ /* 0x001ee80000300800 */
[----:B------:R-:W3:Y:S04]  /*24110*/  LDL.LU R23, [R1+0x2dc] ;  /* 0x0002dc0001177983 */ /* 0x000ee80000300800 */
[----:B------:R0:W-:Y:S04]  /*24120*/  STL.64 [R1+0x47a0], R20 ;  /* 0x0047a01401007387 */ /* 0x0001e80000100a00 */
[----:B0-----:R-:W3:Y:S01]  /*24130*/  LDL.LU R21, [R1+0x2d4] ;  /* 0x0002d40001157983 */ /* 0x001ee20000300800 */
[----:B--2---:R-:W-:-:S15]  /*24140*/  HMMA.16816.F32 R8, R16, R14, R8 ;  /* 0x0000000e1008723c */ /* 0x004fde0000001808 */
[----:B------:R-:W-:-:S04]  /*24150*/  NOP ;  /* 0x0000000000007918 */ /* 0x000fc80000000000 */
[----:B------:R-:W-:Y:S04]  /*24160*/  STL.64 [R1+0x220], R8 ;  /* 0x0002200801007387 */ /* 0x000fe80000100a00 */
[----:B------:R0:W-:Y:S04]  /*24170*/  STL.64 [R1+0x228], R10 ;  /* 0x0002280a01007387 */ /* 0x0001e80000100a00 */
[----:B0-----:R-:W3:Y:S04]  /*24180*/  LDL.LU.64 R10, [R1+0x4828] ;  /* 0x00482800010a7983 */ /* 0x001ee80000300a00 */
[----:B------:R-:W3:Y:S02]  /*24190*/  LDL.LU.64 R8, [R1+0x4820] ;  /* 0x0048200001087983 */ /* 0x000ee40000300a00 */
[----:B---3--:R-:W-:-:S15]  /*241a0*/  HMMA.16816.F32 R8, R16, R12, R8 ;  /* 0x0000000c1008723c */ /* 0x008fde0000001808 */
[----:B------:R-:W-:-:S04]  /*241b0*/  NOP ;  /* 0x0000000000007918 */ /* 0x000fc80000000000 */
[----:B------:R-:W-:Y:S04]  /*241c0*/  STL.64 [R1+0x210], R8 ;  /* 0x0002100801007387 */ /* 0x000fe80000100a00 */
[----:B------:R0:W-:Y:S04]  /*241d0*/  STL.64 [R1+0x218], R10 ;  /* 0x0002180a01007387 */ /* 0x0001e80000100a00 */
[----:B0-----:R-:W2:Y:S04]  /*241e0*/  LDL.LU.64 R10, [R1+0x4818] ;  /* 0x00481800010a7983 */ /* 0x001ea80000300a00 */
[----:B------:R-:W3:Y:S04]  /*241f0*/  LDL.LU.64 R8, [R1+0x4810] ;  /* 0x0048100001087983 */ /* 0x000ee80000300a00 */
[----:B------:R-:W-:Y:S04]  /*24200*/  STL.64 [R1+0x47b8], R14 ;  /* 0x0047b80e01007387 */ /* 0x000fe80000100a00 */
[----:B------:R0:W-:Y:S04]  /*24210*/  STL.64 [R1+0x47b0], R12 ;  /* 0x0047b00c01007387 */ /* 0x0001e80000100a00 */
[----:B0-----:R-:W3:Y:S04]  /*24220*/  LDL.LU.64 R12, [R1+0xab0] ;  /* 0x000ab000010c7983 */ /* 0x001ee80000300a00 */
[----:B------:R-:W3:Y:S01]  /*24230*/  LDL.LU.64 R14, [R1+0xab8] ;  /* 0x000ab800010e7983 */ /* 0x000ee20000300a00 */
        /* <DEDUP_REMOVED lines=11> */
[----:B------:R-:W3:Y:S01]  /*242f0*/  LDL.LU.64 R4, [R1+0x47f0] ;  /* 0x0047f00001047983 */ /* 0x000ee20000300a00 */
[----:B--2---:R-:W-:-:S15]  /*24300*/  HMMA.16816.F32 R12, R16, R6, R12 ;  /* 0x00000006100c723c */ /* 0x004fde000000180c */
[----:B------:R-:W-:-:S04]  /*24310*/  NOP ;  /* 0x0000000000007918 */ /* 0x000fc80000000000 */
[----:B------:R-:W-:Y:S04]  /*24320*/  STL.64 [R1+0x1e0], R12 ;  /* 0x0001e00c01007387 */ /* 0x000fe80000100a00 */
[----:B------:R3:W-:Y:S02]  /*24330*/  STL.64 [R1+0x1e8], R14 ;  /* 0x0001e80e01007387 */ /* 0x0007e40000100a00 */
[----:B---3--:R-:W-:Y:S02]  /*24340*/  HMMA.16816.F32 R12, R16, R4, R32 ;  /* 0x00000004100c723c */ /* 0x008fe40000001820 */
[----:B------:R-:W-:Y:S04]  /*24350*/  STL.64 [R1+0x4788], R6 ;  /* 0x0047880601007387 */ /* 0x000fe80000100a00 */
[----:B------:R0:W-:-:S13]  /*24360*/  STL.64 [R1+0x4780], R4 ;  /* 0x0047800401007387 */ /* 0x0001da0000100a00 */
[----:B------:R-:W-:Y:S04]  /*24370*/  STL.64 [R1+0x1d0], R12 ;  /* 0x0001d00c01007387 */ /* 0x000fe80000100a00 */
[----:B------:R-:W-:Y:S04]  /*24380*/  STL.64 [R1+0x1d8], R14 ;  /* 0x0001d80e01007387 */ /* 0x000fe80000100a00 */
[----:B------:R-:W2:Y:S04]  /*24390*/  LDL.LU.64 R32, [R1+0xa90] ;  /* 0x000a900001207983 */ /* 0x000ea80000300a00 */
[----:B------:R-:W2:Y:S01]  /*243a0*/  LDL.LU.64 R34, [R1+0xa98] ;  /* 0x000a980001227983 */ /* 0x000ea20000300a00 */
[----:B0-----:R-:W-:Y:S01]  /*243b0*/  HMMA.16816.F32 R4, R16, R2, R28 ;  /* 0x000000021004723c */ /* 0x001fe2000000181c */
[----:B------:R-:W-:-:S02]  /*243c0*/  IMAD R16, R22, 0x100, R21 ;  /* 0x0000010016107824 */ /* 0x000fc400078e0215 */
[----:B------:R-:W-:Y:S02]  /*243d0*/  IMAD R17, R24, 0x100, R23 ;  /* 0x0000010018117824 */ /* 0x000fe400078e0217 */
[----:B----4-:R-:W-:Y:S02]  /*243e0*/  IMAD R18, R26, 0x100, R25 ;  /* 0x000001001a127824 */ /* 0x010fe400078e0219 */
[----:B------:R-:W-:Y:S01]  /*243f0*/  IMAD R19, R0, 0x100, R27 ;  /* 0x0000010000137824 */ /* 0x000fe200078e021b */
[----:B------:R-:W-:Y:S02]  /*24400*/  F2FP.F16.E4M3.UNPACK_B R16, R16 ;  /* 0x00000010ff10723e */ /* 0x000fe400020006ff */
[----:B------:R-:W-:Y:S02]  /*24410*/  F2FP.F16.E4M3.UNPACK_B R17, R17 ;  /* 0x00000011ff11723e */ /* 0x000fe400020006ff */
[----:B------:R-:W-:Y:S02]  /*24420*/  F2FP.F16.E4M3.UNPACK_B R18, R18 ;  /* 0x00000012ff12723e */ /* 0x000fe400020006ff */
[----:B------:R-:W-:-:S05]  /*24430*/  F2FP.F16.E4M3.UNPACK_B R19, R19 ;  /* 0x00000013ff13723e */ /* 0x000fca00020006ff */
[----:B------:R0:W-:Y:S04]  /*24440*/  STL.64 [R1+0x150], R4 ;  /* 0x0001500401007387 */ /* 0x0001e80000100a00 */
[----:B------:R1:W-:Y:S04]  /*24450*/  STL.64 [R1+0x158], R6 ;  /* 0x0001580601007387 */ /* 0x0003e80000100a00 */
[----:B------:R-:W3:Y:S04]  /*24460*/  LDL.LU.64 R28, [R1+0xa80] ;  /* 0x000a8000011c7983 */ /* 0x000ee80000300a00 */
[----:B------:R-:W3:Y:S04]  /*24470*/  LDL.LU.64 R30, [R1+0xa88] ;  /* 0x000a8800011e7983 */ /* 0x000ee80000300a00 */
[----:B0-----:R-:W4:Y:S04]  /*24480*/  LDL.LU.64 R4, [R1+0xa70] ;  /* 0x000a700001047983 */ /* 0x001f280000300a00 */
[----:B-1----:R-:W4:Y:S04]  /*24490*/  LDL.LU.64 R6, [R1+0xa78] ;  /* 0x000a780001067983 */ /* 0x002f280000300a00 */
[----:B------:R-:W3:Y:S04]  /*244a0*/  LDL.LU.64 R24, [R1+0xa60] ;  /* 0x000a600001187983 */ /* 0x000ee80000300a00 */
[----:B------:R-:W3:Y:S04]  /*244b0*/  LDL.LU.64 R26, [R1+0xa68] ;  /* 0x000a6800011a7983 */ /* 0x000ee80000300a00 */
[----:B------:R-:W3:Y:S04]  /*244c0*/  LDL.LU.64 R12, [R1+0xa40] ;  /* 0x000a4000010c7983 */ /* 0x000ee80000300a00 */
[----:B------:R-:W3:Y:S04]  /*244d0*/  LDL.LU.64 R14, [R1+0xa48] ;  /* 0x000a4800010e7983 */ /* 0x000ee80000300a00 */
[----:B------:R-:W3:Y:S04]  /*244e0*/  LDL.LU.64 R20, [R1+0xa30] ;  /* 0x000a300001147983 */ /* 0x000ee80000300a00 */
[----:B------:R-:W3:Y:S01]  /*244f0*/  LDL.LU.64 R22, [R1+0xa38] ;  /* 0x000a380001167983 */ /* 0x000ee20000300a00 */
[----:B--2---:R-:W-:-:S15]  /*24500*/  HMMA.16816.F32 R32, R16, R36, R32 ;  /* 0x000000241020723c */ /* 0x004fde0000001820 */
[----:B------:R-:W-:-:S04]  /*24510*/  NOP ;  /* 0x0000000000007918 */ /* 0x000fc80000000000 */
[----:B------:R-:W-:Y:S04]  /*24520*/  STL.64 [R1+0x1c0], R32 ;  /* 0x0001c02001007387 */ /* 0x000fe80000100a00 */
[----:B------:R0:W-:Y:S04]  /*24530*/  STL.64 [R1+0x1c8], R34 ;  /* 0x0001c82201007387 */ /* 0x0001e80000100a00 */
[----:B0-----:R-:W3:Y:S04]  /*24540*/  LDL.LU.64 R34, [R1+0x47e8] ;  /* 0x0047e80001227983 */ /* 0x001ee80000300a00 */
[----:B------:R-:W4:Y:S01]  /*24550*/  LDL.LU.64 R32, [R1+0x47e0] ;  /* 0x0047e00001207983 */ /* 0x000f220000300a00 */
[----:B---3--:R-:W-:-:S15]  /*24560*/  HMMA.16816.F32 R28, R16, R34, R28 ;  /* 0x00000022101c723c */ /* 0x008fde000000181c */
[----:B------:R-:W-:-:S04]  /*24570*/  NOP ;  /* 0x0000000000007918 */ /* 0x000fc80000000000 */
[----:B------:R-:W-:Y:S04]  /*24580*/  STL.64 [R1+0x1b0], R28 ;  /* 0x0001b01c01007387 */ /* 0x000fe80000100a00 */
[----:B------:R0:W-:Y:S04]  /*24590*/  STL.64 [R1+0x1b8], R30 ;  /* 0x0001b81e01007387 */ /* 0x0001e80000100a00 */
[----:B0-----:R-:W2:Y:S01]  /*245a0*/  LDL.LU.64 R30, [R1+0x47d8] ;  /* 0x0047d800011e7983 */ /* 0x001ea20000300a00 */
[----:B----4-:R-:W-:Y:S03]  /*245b0*/  HMMA.16816.F32 R4, R16, R32, R4 ;  /* 0x000000201004723c */ /* 0x010fe60000001804 */
[----:B------:R-:W3:-:S15]  /*245c0*/  LDL.LU.64 R28, [R1+0x47d0] ;  /* 0x0047d000011c7983 */ /* 0x000ede0000300a00 */
[----:B------:R-:W-:Y:S01]  /*245d0*/  NOP ;  /* 0x0000000000007918 */ /* 0x000fe20000000000 */
[----:B------:R0:W-:Y:S04]  /*245e0*/  STL.64 [R1+0x1a0], R4 ;  /* 0x0001a00401007387 */ /* 0x0001e80000100a00 */
[----:B------:R1:W-:Y:S04]  /*245f0*/  STL.64 [R1+0x1a8], R6 ;  /* 0x0001a80601007387 */ /* 0x0003e80000100a00 */
[----:B0-----:R-:W4:Y:S04]  /*24600*/  LDL.LU.64 R4, [R1+0xa20] ;  /* 0x000a200001047983 */ /* 0x001f280000300a00 */
[----:B-1----:R-:W4:Y:S04]  /*24610*/  LDL.LU.64 R6, [R1+0xa28] ;  /* 0x000a280001067983 */ /* 0x002f280000300a00 */
        /* <DEDUP_REMOVED lines=8> */
[----:B0-----:R-:W2:Y:S04]  /*246a0*/  LDL.LU.64 R26, [R1+0x47c8] ;  /* 0x0047c800011a7983 */ /* 0x001ea80000300a00 */
[----:B------:R-:W4:Y:S01]  /*246b0*/  LDL.LU.64 R24, [R1+0x47c0] ;  /* 0x0047c00001187983 */ /* 0x000f220000300a00 */
[----:B---3--:R-:W-:-:S15]  /*246c0*/  HMMA.16816.F32 R32, R16, R28, R32 ;  /* 0x0000001c1020723c */ /* 0x008fde0000001820 */
[----:B------:R-:W-:-:S04]  /*246d0*/  NOP ;  /* 0x0000000000007918 */ /* 0x000fc80000000000 */
[----:B------:R0:W-:Y:S04]  /*246e0*/  STL.64 [R1+0x180], R32 ;  /* 0x0001802001007387 */ /* 0x0001e80000100a00 */
[----:B------:R1:W-:Y:S04]  /*246f0*/  STL.64 [R1+0x188], R34 ;  /* 0x0001882201007387 */ /* 0x0003e80000100a00 */
[----:B0-----:R-:W3:Y:S04]  /*24700*/  LDL.LU.64 R32, [R1+0xa00] ;  /* 0x000a000001207983 */ /* 0x001ee80000300a00 */
[----:B-1----:R-:W3:Y:S04]  /*24710*/  LDL.LU.64 R34, [R1+0xa08] ;  /* 0x000a080001227983 */ /* 0x002ee80000300a00 */
[----:B------:R-:W-:Y:S04]  /*24720*/  STL.64 [R1+0x4758], R30 ;  /* 0x0047581e01007387 */ /* 0x000fe80000100a00 */
[----:B------:R0:W-:Y:S04]  /*24730*/  STL.64 [R1+0x4750], R28 ;  /* 0x0047501c01007387 */ /* 0x0001e80000100a00 */
[----:B0-----:R-:W3:Y:S04]  /*24740*/  LDL.LU.64 R28, [R1+0xa10] ;  /* 0x000a1000011c7983 */ /* 0x001ee80000300a00 */
[----:B------:R-:W3:Y:S01]  /*24750*/  LDL.LU.64 R30, [R1+0xa18] ;  /* 0x000a1800011e7983 */ /* 0x000ee20000300a00 */
[C---:B--2---:R-:W-:Y:S08]  /*24760*/  HMMA.16816.F32 R12, R16.reuse, R26, R12 ;  /* 0x0000001a100c723c */ /* 0x044ff0000000180c */
[C---:B----4-:R-:W-:Y:S11]  /*24770*/  HMMA.16816.F32 R20, R16.reuse, R24, R20 ;  /* 0x000000181014723c */ /* 0x050ff60000001814 */
[----:B------:R-:W-:Y:S04]  /*24780*/  STL.64 [R1+0x2d0], R12 ;  /* 0x0002d00c01007387 */ /* 0x000fe80000100a00 */
[----:B------:R0:W-:Y:S04]  /*24790*/  STL.64 [R1+0x2d8], R14 ;  /* 0x0002d80e01007387 */ /* 0x0001e80000100a00 */
[----:B0-----:R-:W2:Y:S04]  /*247a0*/  LDL.LU.64 R14, [R1+0x47b8] ;  /* 0x0047b800010e7983 */ /* 0x001ea80000300a00 */
[----:B------:R-:W4:Y:S04]  /*247b0*/  LDL.LU.64 R12, [R1+0x47b0] ;  /* 0x0047b000010c7983 */ /* 0x000f280000300a00 */
[----:B------:R-:W-:Y:S04]  /*247c0*/  STL.64 [R1+0x2e0], R20 ;  /* 0x0002e01401007387 */ /* 0x000fe80000100a00 */
[----:B------:R0:W-:Y:S04]  /*247d0*/  STL.64 [R1+0x2e8], R22 ;  /* 0x0002e81601007387 */ /* 0x0001e80000100a00 */
[----:B0-----:R-:W2:Y:S04]  /*247e0*/  LDL.LU.64 R22, [R1+0x47a8] ;  /* 0x0047a80001167983 */ /* 0x001ea80000300a00 */
[----:B------:R-:W3:Y:S04]  /*247f0*/  LDL.LU.64 R20, [R1+0x47a0] ;  /* 0x0047a00001147983 */ /* 0x000ee80000300a00 */
[----:B------:R-:W3:Y:S04]  /*24800*/  LDL.LU R0, [R1+0x3a8] ;  /* 0x0003a80001007983 */ /* 0x000ee80000300800 */
[----:B------:R-:W-:Y:S04]  /*24810*/  STL.64 [R1+0x4768], R26 ;  /* 0x0047681a01007387 */ /* 0x000fe80000100a00 */
[----:B------:R0:W-:Y:S04]  /*24820*/  STL.64 [R1+0x4760], R24 ;  /* 0x0047601801007387 */ /* 0x0001e80000100a00 */
[----:B0-----:R-:W4:Y:S04]  /*24830*/  LDL.LU.64 R24, [R1+0x9f0] ;  /* 0x0009f00001187983 */ /* 0x001f280000300a00 */
[----:B------:R-:W4:Y:S01]  /*24840*/  LDL.LU.64 R26, [R1+0x9f8] ;  /* 0x0009f800011a7983 */ /* 0x000f220000300a00 */
[----:B--2---:R-:W-:-:S15]  /*24850*/  HMMA.16816.F32 R4, R16, R22, R4 ;  /* 0x000000161004723c */ /* 0x004fde0000001804 */
[----:B------:R-:W-:-:S04]  /*24860*/  NOP ;  /* 0x0000000000007918 */ /* 0x000fc80000000000 */
[----:B------:R0:W-:Y:S04]  /*24870*/  STL.64 [R1+0x2f0], R4 ;  /* 0x0002f00401007387 */ /* 0x0001e80000100a00 */
[----:B------:R1:W-:Y:S04]  /*24880*/  STL.64 [R1+0x2f8], R6 ;  /* 0x0002f80601007387 */ /* 0x0003e80000100a00 */
[----:B0-----:R-:W2:Y:S04]  /*24890*/  LDL.LU.64 R4, [R1+0x9d0] ;  /* 0x0009d00001047983 */ /* 0x001ea80000300a00 */
[----:B-1----:R-:W2:Y:S01]  /*248a0*/  LDL.LU.64 R6, [R1+0x9d8] ;  /* 0x0009d80001067983 */ /* 0x002ea20000300a00 */
[C---:B---3--:R-:W-:Y:S08]  /*248b0*/  HMMA.16816.F32 R28, R16.reuse, R20, R28 ;  /* 0x00000014101c723c */ /* 0x048ff0000000181c */
[C---:B----4-:R-:W-:Y:S01]  /*248c0*/  HMMA.16816.F32 R24, R16.reuse, R12, R24 ;  /* 0x0000000c1018723c */ /* 0x050fe20000001818 */
[----:B--2---:R-:W-:Y:S04]  /*248d0*/  STL.64 [R1+0x4798], R6 ;  /* 0x0047980601007387 */ /* 0x004fe80000100a00 */
[----:B------:R0:W-:Y:S04]  /*248e0*/  STL.64 [R1+0x4790], R4 ;  /* 0x0047900401007387 */ /* 0x0001e80000100a00 */
[----:B0-----:R-:W2:Y:S04]  /*248f0*/  LDL.LU.64 R4, [R1+0x9e0] ;  /* 0x0009e00001047983 */ /* 0x001ea80000300a00 */
[----:B------:R-:W2:Y:S04]  /*24900*/  LDL.LU.64 R6, [R1+0x9e8] ;  /* 0x0009e80001067983 */ /* 0x000ea80000300a00 */
[----:B------:R-:W-:Y:S04]  /*24910*/  STL.64 [R1+0x300], R28 ;  /* 0x0003001c01007387 */ /* 0x000fe80000100a00 */
[----:B------:R0:W-:Y:S02]  /*24920*/  STL.64 [R1+0x308], R30 ;  /* 0x0003081e01007387 */ /* 0x0001e40000100a00 */
[----:B0-----:R-:W-:Y:S02]  /*24930*/  HMMA.16816.F32 R28, R16, R14, R32 ;  /* 0x0000000e101c723c */ /* 0x001fe40000001820 */
[----:B------:R-:W3:Y:S04]  /*24940*/  LDL.LU.64 R32, [R1+0x9c0] ;  /* 0x0009c00001207983 */ /* 0x000ee80000300a00 */
[----:B------:R-:W3:-:S13]  /*24950*/  LDL.LU.64 R34, [R1+0x9c8] ;  /* 0x0009c80001227983 */ /* 0x000eda0000300a00 */
[----:B------:R0:W-:Y:S04]  /*24960*/  STL.64 [R1+0x310], R28 ;  /* 0x0003101c01007387 */ /* 0x0001e80000100a00 */
[----:B------:R1:W-:Y:S04]  /*24970*/  STL.64 [R1+0x318], R30 ;  /* 0x0003181e01007387 */ /* 0x0003e80000100a00 */
[----:B0-----:R-:W4:Y:S04]  /*24980*/  LDL.LU.64 R28, [R1+0x9b0] ;  /* 0x0009b000011c7983 */ /* 0x001f280000300a00 */
[----:B-1----:R-:W4:Y:S04]  /*24990*/  LDL.LU.64 R30, [R1+0x9b8] ;  /* 0x0009b800011e7983 */ /* 0x002f280000300a00 */
[----:B------:R0:W-:Y:S04]  /*249a0*/  STL.64 [R1+0x330], R24 ;  /* 0x0003301801007387 */ /* 0x0001e80000100a00 */
[----:B------:R1:W-:Y:S04]  /*249b0*/  STL.64 [R1+0x338], R26 ;  /* 0x0003381a01007387 */ /* 0x0003e80000100a00 */
[----:B0-----:R-:W3:Y:S04]  /*249c0*/  LDL.LU.64 R24, [R1+0x520] ;  /* 0x0005200001187983 */ /* 0x001ee80000300a00 */
[----:B-1----:R-:W3:Y:S04]  /*249d0*/  LDL.LU.64 R26, [R1+0x528] ;  /* 0x00052800011a7983 */ /* 0x002ee80000300a00 */
[----:B------:R0:W-:Y:S04]  /*249e0*/  STL.64 [R1+0x4748], R14 ;  /* 0x0047480e01007387 */ /* 0x0001e80000100a00 */
[----:B0-----:R-:W3:Y:S04]  /*249f0*/  LDL.LU R14, [R1+0x39c] ;  /* 0x00039c00010e7983 */ /* 0x001ee80000300800 */
[----:B------:R-:W3:Y:S04]  /*24a00*/  LDL.LU R15, [R1+0x398] ;  /* 0x00039800010f7983 */ /* 0x000ee80000300800 */
[----:B------:R0:W-:Y:S04]  /*24a10*/  STL.64 [R1+0x4740], R12 ;  /* 0x0047400c01007387 */ /* 0x0001e80000100a00 */
[----:B0-----:R-:W3:Y:S04]  /*24a20*/  LDL.LU R12, [R1+0x394] ;  /* 0x00039400010c7983 */ /* 0x001ee80000300800 */
[----:B------:R-:W3:Y:S01]  /*24a30*/  LDL.LU R13, [R1+0x390] ;  /* 0x00039000010d7983 */ /* 0x000ee20000300800 */
[----:B--2---:R-:W-:-:S15]  /*24a40*/  HMMA.16816.F32 R4, R16, R10, R4 ;  /* 0x0000000a1004723c */ /* 0x004fde0000001804 */
[----:B------:R-:W-:-:S04]  /*24a50*/  NOP ;  /* 0x0000000000007918 */ /* 0x000fc80000000000 */
[----:B------:R-:W-:Y:S04]  /*24a60*/  STL.64 [R1+0x340], R4 ;  /* 0x0003400401007387 */ /* 0x000fe80000100a00 */
[----:B------:R0:W-:Y:S04]  /*24a70*/  STL.64 [R1+0x348], R6 ;  /* 0x0003480601007387 */ /* 0x0001e80000100a00 */
[----:B0-----:R-:W2:Y:S04]  /*24a80*/  LDL.LU.64 R6, [R1+0x4798] ;  /* 0x0047980001067983 */ /* 0x001ea80000300a00 */
[----:B------:R-:W2:Y:S02]  /*24a90*/  LDL.LU.64 R4, [R1+0x4790] ;  /* 0x0047900001047983 */ /* 0x000ea40000300a00 */
[----:B--2---:R-:W-:-:S15]  /*24aa0*/  HMMA.16816.F32 R4, R16, R8, R4 ;  /* 0x000000081004723c */ /* 0x004fde0000001804 */
[----:B------:R-:W-:-:S04]  /*24ab0*/  NOP ;  /* 0x0000000000007918 */ /* 0x000fc80000000000 */
[----:B------:R-:W-:Y:S04]  /*24ac0*/  STL.64 [R1+0x350], R4 ;  /* 0x0003500401007387 */ /* 0x000fe80000100a00 */
[----:B------:R0:W-:Y:S04]  /*24ad0*/  STL.64 [R1+0x358], R6 ;  /* 0x0003580601007387 */ /* 0x0001e80000100a00 */
[----:B0-----:R-:W3:Y:S04]  /*24ae0*/  LDL.LU.64 R6, [R1+0x4788] ;  /* 0x0047880001067983 */ /* 0x001ee80000300a00 */
[----:B------:R-:W4:Y:S04]  /*24af0*/  LDL.LU.64 R4, [R1+0x4780] ;  /* 0x0047800001047983 */ /* 0x000f280000300a00 */
[----:B------:R0:W-:Y:S04]  /*24b00*/  STL.64 [R1+0x4728], R10 ;  /* 0x0047280a01007387 */ /* 0x0001e80000100a00 */
[----:B0-----:R-:W2:Y:S04]  /*24b10*/  LDL.LU R10, [R1+0x3a4] ;  /* 0x0003a400010a7983 */ /* 0x001ea80000300800 */
[----:B------:R-:W2:Y:S04]  /*24b20*/  LDL.LU R11, [R1+0x3a0] ;  /* 0x0003a000010b7983 */ /* 0x000ea80000300800 */
[----:B------:R-:W-:Y:S01]  /*24b30*/  STL.64 [R1+0x4720], R8 ;  /* 0x0047200801007387 */ /* 0x000fe20000100a00 */
[C---:B---3--:R-:W-:Y:S08]  /*24b40*/  HMMA.16816.F32 R32, R16.reuse, R6, R32 ;  /* 0x000000061020723c */ /* 0x048ff00000001820 */
[C---:B----4-:R-:W-:Y:S01]  /*24b50*/  HMMA.16816.F32 R28, R16.reuse, R4, R28 ;  /* 0x00000004101c723c */ /* 0x050fe2000000181c */
[----:B------:R-:W-:Y:S10]  /*24b60*/  STL.64 [R1+0x4708], R6 ;  /* 0x0047080601007387 */ /* 0x000ff40000100a00 */
[----:B------:R-:W-:Y:S04]  /*24b70*/  STL.64 [R1+0x360], R32 ;  /* 0x0003602001007387 */ /* 0x000fe80000100a00 */
[----:B------:R-:W-:Y:S04]  /*24b80*/  STL.64 [R1+0x368], R34 ;  /* 0x0003682201007387 */ /* 0x000fe80000100a00 */
[----:B------:R0:W-:Y:S04]  /*24b90*/  STL.64 [R1+0x4700], R4 ;  /* 0x0047000401007387 */ /* 0x0001e80000100a00 */
[----:B------:R1:W-:Y:S04]  /*24ba0*/  STL.64 [R1+0x380], R28 ;  /* 0x0003801c01007387 */ /* 0x0003e80000100a00 */
[----:B------:R3:W-:Y:S01]  /*24bb0*/  STL.64 [R1+0x388], R30 ;  /* 0x0003881e01007387 */ /* 0x0007e20000100a00 */
[----:B0-----:R-:W-:Y:S03]  /*24bc0*/  HMMA.16816.F32 R4, R16, R2, R24 ;  /* 0x000000021004723c */ /* 0x001fe60000001818 */
[----:B------:R-:W4:Y:S04]  /*24bd0*/  LDL.LU R19, [R1+0x3ac] ;  /* 0x0003ac0001137983 */ /* 0x000f280000300800 */
[----:B------:R-:W4:-:S12]  /*24be0*/  LDL.LU.64 R32, [R1+0x9a0] ;  /* 0x0009a00001207983 */ /* 0x000f180000300a00 */
[----:B------:R0:W-:Y:S04]  /*24bf0*/  STL.64 [R1+0x370], R4 ;  /* 0x0003700401007387 */ /* 0x0001e80000100a00 */
[----:B------:R0:W-:Y:S04]  /*24c00*/  STL.64 [R1+0x378], R6 ;  /* 0x0003780601007387 */ /* 0x0001e80000100a00 */
[----:B------:R-:W4:Y:S01]  /*24c10*/  LDL.LU.64 R34, [R1+0x9a8] ;  /* 0x0009a80001227983 */ /* 0x000f220000300a00 */
[----:B------:R-:W-:Y:S02]  /*24c20*/  IMAD R16, R13, 0x100, R12 ;  /* 0x000001000d107824 */ /* 0x000fe400078e020c */
[----:B------:R-:W-:-:S02]  /*24c30*/  IMAD R17, R15, 0x100, R14 ;  /* 0x000001000f117824 */ /* 0x000fc400078e020e */
[----:B--2---:R-:W-:Y:S01]  /*24c40*/  IMAD R18, R11, 0x100, R10 ;  /* 0x000001000b127824 */ /* 0x004fe200078e020a */
[----:B------:R-:W2:Y:S04]  /*24c50*/  LDL.LU.64 R24, [R1+0x990] ;  /* 0x0009900001187983 */ /* 0x000ea80000300a00 */
[----:B------:R-:W2:Y:S01]  /*24c60*/  LDL.LU.64 R26, [R1+0x998] ;  /* 0x00099800011a7983 */ /* 0x000ea20000300a00 */
[----:B------:R-:W-:Y:S02]  /*24c70*/  F2FP.F16.E4M3.UNPACK_B R16, R16 ;  /* 0x00000010ff10723e */ /* 0x000fe400020006ff */
[----:B------:R-:W-:Y:S02]  /*24c80*/  F2FP.F16.E4M3.UNPACK_B R17, R17 ;  /* 0x00000011ff11723e */ /* 0x000fe400020006ff */
[----:B------:R-:W-:Y:S01]  /*24c90*/  F2FP.F16.E4M3.UNPACK_B R18, R18 ;  /* 0x00000012ff12723e */ /* 0x000fe200020006ff */
[----:B-1----:R-:W2:Y:S04]  /*24ca0*/  LDL.LU.64 R28, [R1+0x980] ;  /* 0x00098000011c7983 */ /* 0x002ea80000300a00 */
[----:B---3--:R-:W3:Y:S04]  /*24cb0*/  LDL.LU.64 R30, [R1+0x988] ;  /* 0x00098800011e7983 */ /* 0x008ee80000300a00 */
[----:B------:R-:W2:Y:S04]  /*24cc0*/  LDL.LU.64 R12, [R1+0x960] ;  /* 0x00096000010c7983 */ /* 0x000ea80000300a00 */
[----:B------:R-:W2:Y:S04]  /*24cd0*/  LDL.LU.64 R14, [R1+0x968] ;  /* 0x00096800010e7983 */ /* 0x000ea80000300a00 */
[----:B------:R-:W2:Y:S04]  /*24ce0*/  LDL.LU.64 R8, [R1+0x950] ;  /* 0x0009500001087983 */ /* 0x000ea80000300a00 */
[----:B------:R-:W2:Y:S04]  /*24cf0*/  LDL.LU.64 R10, [R1+0x958] ;  /* 0x00095800010a7983 */ /* 0x000ea80000300a00 */
[----:B0-----:R-:W2:Y:S04]  /*24d00*/  LDL.LU.64 R4, [R1+0x940] ;  /* 0x0009400001047983 */ /* 0x001ea80000300a00 */
[----:B------:R-:W2:Y:S01]  /*24d10*/  LDL.LU.64 R6, [R1+0x948] ;  /* 0x0009480001067983 */ /* 0x000ea20000300a00 */
[----:B----4-:R-:W-:-:S05]  /*24d20*/  IMAD R19, R0, 0x100, R19 ;  /* 0x0000010000137824 */ /* 0x010fca00078e0213 */
[----:B------:R-:W-:-:S07]  /*24d30*/  F2FP.F16.E4M3.UNPACK_B R19, R19 ;  /* 0x00000013ff13723e */ /* 0x000fce00020006ff */
[----:B------:R-:W-:-:S15]  /*24d40*/  HMMA.16816.F32 R32, R16, R36, R32 ;  /* 0x000000241020723c */ /* 0x000fde0000001820 */
[----:B------:R-:W-:-:S04]  /*24d50*/  NOP ;  /* 0x0000000000007918 */ /* 0x000fc80000000000 */
[----:B------:R-:W-:Y:S04]  /*24d60*/  STL.64 [R1+0x390], R32 ;  /* 0x0003902001007387 */ /* 0x000fe80000100a00 */
[----:B------:R0:W-:Y:S04]  /*24d70*/  STL.64 [R1+0x398], R34 ;  /* 0x0003982201007387 */ /* 0x0001e80000100a00 */
[----:B0-----:R-:W2:Y:S04]  /*24d80*/  LDL.LU.64 R34, [R1+0x4778] ;  /* 0x0047780001227983 */ /* 0x001ea80000300a00 */
[----:B------:R-:W3:Y:S01]  /*24d90*/  LDL.LU.64 R32, [R1+0x4770] ;  /* 0x0047700001207983 */ /* 0x000ee20000300a00 */
[C---:B--2---:R-:W-:Y:S08]  /*24da0*/  HMMA.16816.F32 R24, R16.reuse, R34, R24 ;  /* 0x000000221018723c */ /* 0x044ff00000001818 */
[C---:B---3--:R-:W-:Y:S11]  /*24db0*/  HMMA.16816.F32 R28, R16.reuse, R32, R28 ;  /* 0x00000020101c723c */ /* 0x048ff6000000181c */
[----:B------:R-:W-:Y:S04]  /*24dc0*/  STL.64 [R1+0x3a0], R24 ;  /* 0x0003a01801007387 */ /* 0x000fe80000100a00 */
[----:B------:R0:W-:Y:S04]  /*24dd0*/  STL.64 [R1+0x3a8], R26 ;  /* 0x0003a81a01007387 */ /* 0x0001e80000100a00 */
[----:B0-----:R-:W2:Y:S04]  /*24de0*/  LDL.LU.64 R26, [R1+0x4768] ;  /* 0x00476800011a7983 */ /* 0x001ea80000300a00 */
[----:B------:R-:W3:Y:S04]  /*24df0*/  LDL.LU.64 R24, [R1+0x4760] ;  /* 0x0047600001187983 */ /* 0x000ee80000300a00 */
        /* <DEDUP_REMOVED lines=9> */
[C---:B--2---:R-:W-:Y:S08]  /*24e90*/  HMMA.16816.F32 R8, R16.reuse, R26, R8 ;  /* 0x0000001a1008723c */ /* 0x044ff00000001808 */
[C---:B---3--:R-:W-:Y:S08]  /*24ea0*/  HMMA.16816.F32 R4, R16.reuse, R24, R4 ;  /* 0x000000181004723c */ /* 0x048ff00000001804 */
        /* <DEDUP_REMOVED lines=226> */
[----:B--2---:R-:W-:Y:S02]  /*25cd0*/  IMAD R16, R11, 0x100, R10 ;  /* 0x000001000b107824 */ /* 0x004fe400078e020a */
[----:B------:R-:W-:-:S02]  /*25ce0*/  IMAD R17, R13, 0x100, R12 ;  /* 0x000001000d117824 */ /* 0x000fc400078e020c */
[----:B------:R-:W-:Y:S01]  /*25cf0*/  IMAD R18, R15, 0x100, R14 ;  /* 0x000001000f127824 */ /* 0x000fe200078e020e */
        /* <DEDUP_REMOVED lines=45> */
[----:B------:R0:W-:Y:S04]  /*25fd0*/  STL.64 [R1+0x5d0], R12 ;  /* 0x0005d00c01007387 */ /* 0x0001e80000100a00 */
[----:B------:R1:W-:Y:S04]  /*25fe0*/  STL.64 [R1+0x5d8], R14 ;  /* 0x0005d80e01007387 */ /* 0x0003e80000100a00 */
[----:B0-----:R-:W2:Y:S04]  /*25ff0*/  LDL.LU.64 R12, [R1+0x600] ;  /* 0x00060000010c7983 */ /* 0x001ea80000300a00 */
[----:B------:R0:W-:Y:S04]  /*26000*/  STL.64 [R1+0x5e0], R8 ;  /* 0x0005e00801007387 */ /* 0x0001e80000100a00 */
[----:B------:R3:W-:Y:S04]  /*26010*/  STL.64 [R1+0x5e8], R10 ;  /* 0x0005e80a01007387 */ /* 0x0007e80000100a00 */
[----:B-1----:R-:W2:Y:S04]  /*26020*/  LDL.LU.64 R14, [R1+0x608] ;  /* 0x00060800010e7983 */ /* 0x002ea80000300a00 */
[----:B------:R-:W-:Y:S04]  /*26030*/  STL.64 [R1+0x5f0], R4 ;  /* 0x0005f00401007387 */ /* 0x000fe80000100a00 */
[----:B------:R-:W-:Y:S04]  /*26040*/  STL.64 [R1+0x5f8], R6 ;  /* 0x0005f80601007387 */ /* 0x000fe80000100a00 */
[----:B------:R-:W4:Y:S04]  /*26050*/  LDL.LU.64 R28, [R1+0x610] ;  /* 0x00061000011c7983 */ /* 0x000f280000300a00 */
[----:B------:R-:W4:Y:S04]  /*26060*/  LDL.LU.64 R30, [R1+0x618] ;  /* 0x00061800011e7983 */ /* 0x000f280000300a00 */
[----:B0-----:R-:W2:Y:S04]  /*26070*/  LDL.LU.64 R8, [R1+0x630] ;  /* 0x0006300001087983 */ /* 0x001ea80000300a00 */
[----:B---3--:R-:W3:Y:S04]  /*26080*/  LDL.LU.64 R10, [R1+0x638] ;  /* 0x00063800010a7983 */ /* 0x008ee80000300a00 */
[----:B---3--:R-:W-:Y:S04]  /*26090*/  STL.64 [R1+0x4648], R10 ;  /* 0x0046480a01007387 */ /* 0x008fe80000100a00 */
[----:B--2---:R0:W-:Y:S04]  /*260a0*/  STL.64 [R1+0x4640], R8 ;  /* 0x0046400801007387 */ /* 0x0041e80000100a00 */
[----:B0-----:R-:W2:Y:S04]  /*260b0*/  LDL.LU.64 R8, [R1+0x8d0] ;  /* 0x0008d00001087983 */ /* 0x001ea80000300a00 */
[----:B------:R-:W2:Y:S04]  /*260c0*/  LDL.LU.64 R10, [R1+0x8d8] ;  /* 0x0008d800010a7983 */ /* 0x000ea80000300a00 */
[----:B------:R-:W3:Y:S04]  /*260d0*/  LDL.LU.64 R4, [R1+0x650] ;  /* 0x0006500001047983 */ /* 0x000ee80000300a00 */
[----:B------:R-:W2:Y:S01]  /*260e0*/  LDL.LU.64 R6, [R1+0x658] ;  /* 0x0006580001067983 */ /* 0x000ea20000300a00 */
[C---:B------:R-:W-:Y:S03]  /*260f0*/  HMMA.16816.F32 R12, R16.reuse, R22, R12 ;  /* 0x00000016100c723c */ /* 0x040fe6000000180c */
[----:B--2---:R-:W-:Y:S04]  /*26100*/  STL.64 [R1+0x4628], R6 ;  /* 0x0046280601007387 */ /* 0x004fe80000100a00 */
[----:B---3--:R0:W-:Y:S04]  /*26110*/  STL.64 [R1+0x4620], R4 ;  /* 0x0046200401007387 */ /* 0x0081e80000100a00 */
[----:B0-----:R-:W2:Y:S04]  /*26120*/  LDL.LU.64 R4, [R1+0x640] ;  /* 0x0006400001047983 */ /* 0x001ea80000300a00 */
[----:B------:R-:W2:Y:S04]  /*26130*/  LDL.LU.64 R6, [R1+0x648] ;  /* 0x0006480001067983 */ /* 0x000ea80000300a00 */
[----:B------:R-:W3:Y:S04]  /*26140*/  LDL.LU.64 R32, [R1+0x660] ;  /* 0x0006600001207983 */ /* 0x000ee80000300a00 */
[----:B------:R-:W3:Y:S04]  /*26150*/  LDL.LU.64 R34, [R1+0x668] ;  /* 0x0006680001227983 */ /* 0x000ee80000300a00 */
[----:B------:R0:W-:Y:S04]  /*26160*/  STL.64 [R1+0x45d0], R26 ;  /* 0x0045d01a01007387 */ /* 0x0001e80000100a00 */
[----:B0-----:R-:W2:Y:S04]  /*26170*/  LDL.LU R26, [R1+0xd24] ;  /* 0x000d2400011a7983 */ /* 0x001ea80000300800 */
[----:B------:R-:W2:Y:S04]  /*26180*/  LDL.LU R27, [R1+0xd20] ;  /* 0x000d2000011b7983 */ /* 0x000ea80000300800 */
[----:B------:R0:W-:Y:S04]  /*26190*/  STL.64 [R1+0x45c8], R24 ;  /* 0x0045c81801007387 */ /* 0x0001e80000100a00 */
[----:B0-----:R-:W3:Y:S04]  /*261a0*/  LDL.LU R24, [R1+0xd1c] ;  /* 0x000d1c0001187983 */ /* 0x001ee80000300800 */
[----:B------:R-:W3:Y:S04]  /*261b0*/  LDL.LU R25, [R1+0xd18] ;  /* 0x000d180001197983 */ /* 0x000ee80000300800 */
[----:B--2---:R-:W-:Y:S04]  /*261c0*/  STL.64 [R1+0x4608], R26 ;  /* 0x0046081a01007387 */ /* 0x004fe80000100a00 */
[----:B---3--:R0:W-:Y:S04]  /*261d0*/  STL.64 [R1+0x4600], R24 ;  /* 0x0046001801007387 */ /* 0x0081e80000100a00 */
[----:B0-----:R-:W2:Y:S04]  /*261e0*/  LDL.LU.64 R24, [R1+0x680] ;  /* 0x0006800001187983 */ /* 0x001ea80000300a00 */
[----:B------:R-:W2:Y:S04]  /*261f0*/  LDL.LU.64 R26, [R1+0x688] ;  /* 0x00068800011a7983 */ /* 0x000ea80000300a00 */
[----:B------:R-:W-:Y:S04]  /*26200*/  STL.64 [R1+0x600], R12 ;  /* 0x0006000c01007387 */ /* 0x000fe80000100a00 */
[----:B------:R0:W-:Y:S04]  /*26210*/  STL.64 [R1+0x608], R14 ;  /* 0x0006080e01007387 */ /* 0x0001e80000100a00 */
[----:B0-----:R-:W3:Y:S01]  /*26220*/  LDL.LU.64 R14, [R1+0x4658] ;  /* 0x00465800010e7983 */ /* 0x001ee20000300a00 */
[----:B----4-:R-:W-:Y:S03]  /*26230*/  HMMA.16816.F32 R28, R16, R20, R28 ;  /* 0x00000014101c723c */ /* 0x010fe6000000181c */
[----:B------:R-:W4:-:S15]  /*26240*/  LDL.LU.64 R12, [R1+0x4650] ;  /* 0x00465000010c7983 */ /* 0x000f1e0000300a00 */
[----:B------:R-:W-:Y:S01]  /*26250*/  NOP ;  /* 0x0000000000007918 */ /* 0x000fe20000000000 */
[----:B------:R0:W-:Y:S04]  /*26260*/  STL.64 [R1+0x610], R28 ;  /* 0x0006101c01007387 */ /* 0x0001e80000100a00 */
[----:B------:R1:W-:Y:S04]  /*26270*/  STL.64 [R1+0x618], R30 ;  /* 0x0006181e01007387 */ /* 0x0003e80000100a00 */
[----:B0-----:R-:W2:Y:S04]  /*26280*/  LDL.LU.64 R28, [R1+0x670] ;  /* 0x00067000011c7983 */ /* 0x001ea80000300a00 */
[----:B-1----:R-:W2:Y:S01]  /*26290*/  LDL.LU.64 R30, [R1+0x678] ;  /* 0x00067800011e7983 */ /* 0x002ea20000300a00 */
[----:B---3--:R-:W-:-:S15]  /*262a0*/  HMMA.16816.F32 R8, R16, R14, R8 ;  /* 0x0000000e1008723c */ /* 0x008fde0000001808 */
[----:B------:R-:W-:-:S04]  /*262b0*/  NOP ;  /* 0x0000000000007918 */ /* 0x000fc80000000000 */
[----:B------:R-:W-:Y:S04]  /*262c0*/  STL.64 [R1+0x620], R8 ;  /* 0x0006200801007387 */ /* 0x000fe80000100a00 */
[----:B------:R0:W-:Y:S04]  /*262d0*/  STL.64 [R1+0x628], R10 ;  /* 0x0006280a01007387 */ /* 0x0001e80000100a00 */
[----:B0-----:R-:W4:Y:S04]  /*262e0*/  LDL.LU.64 R10, [R1+0x4648] ;  /* 0x00464800010a7983 */ /* 0x001f280000300a00 */
[----:B------:R-:W4:Y:S02]  /*262f0*/  LDL.LU.64 R8, [R1+0x4640] ;  /* 0x0046400001087983 */ /* 0x000f240000300a00 */
[----:B----4-:R-:W-:-:S15]  /*26300*/  HMMA.16816.F32 R8, R16, R12, R8 ;  /* 0x0000000c1008723c */ /* 0x010fde0000001808 */
        /* <DEDUP_REMOVED lines=16> */
[----:B------:R-:W2:Y:S04]  /*26410*/  LDL.LU.64 R4, [R1+0x4610] ;  /* 0x0046100001047983 */ /* 0x000ea80000300a00 */
[----:B------:R-:W-:Y:S04]  /*26420*/  STL.64 [R1+0x45b0], R10 ;  /* 0x0045b00a01007387 */ /* 0x000fe80000100a00 */
[----:B------:R3:W-:Y:S02]  /*26430*/  STL.64 [R1+0x45a8], R8 ;  /* 0x0045a80801007387 */ /* 0x0007e40000100a00 */
[C---:B---3--:R-:W-:Y:S08]  /*26440*/  HMMA.16816.F32 R8, R16.reuse, R6, R32 ;  /* 0x000000061008723c */ /* 0x048ff00000001820 */
[C---:B--2---:R-:W-:Y:S08]  /*26450*/  HMMA.16816.F32 R24, R16.reuse, R4, R24 ;  /* 0x000000041018723c */ /* 0x044ff00000001818 */
[----:B------:R-:W-:Y:S01]  /*26460*/  HMMA.16816.F32 R16, R16, R2, R28 ;  /* 0x000000021010723c */ /* 0x000fe2000000181c */
[----:B------:R-:W2:Y:S04]  /*26470*/  LDL.LU.64 R32, [R1+0x690] ;  /* 0x0006900001207983 */ /* 0x000ea80000300a00 */
[----:B------:R-:W2:Y:S04]  /*26480*/  LDL.LU.64 R34, [R1+0x698] ;  /* 0x0006980001227983 */ /* 0x000ea80000300a00 */
[----:B------:R0:W-:Y:S04]  /*26490*/  STL.64 [R1+0x660], R8 ;  /* 0x0006600801007387 */ /* 0x0001e80000100a00 */
[----:B------:R1:W-:Y:S04]  /*264a0*/  STL.64 [R1+0x668], R10 ;  /* 0x0006680a01007387 */ /* 0x0003e80000100a00 */
[----:B0-----:R-:W3:Y:S04]  /*264b0*/  LDL.LU.64 R8, [R1+0x6b0] ;  /* 0x0006b00001087983 */ /* 0x001ee80000300a00 */
[----:B-1----:R-:W3:Y:S04]  /*264c0*/  LDL.LU.64 R10, [R1+0x6b8] ;  /* 0x0006b800010a7983 */ /* 0x002ee80000300a00 */
[----:B------:R-:W-:Y:S04]  /*264d0*/  STL.64 [R1+0x680], R24 ;  /* 0x0006801801007387 */ /* 0x000fe80000100a00 */
[----:B------:R0:W-:Y:S04]  /*264e0*/  STL.64 [R1+0x688], R26 ;  /* 0x0006881a01007387 */ /* 0x0001e80000100a00 */
[----:B0-----:R-:W4:Y:S04]  /*264f0*/  LDL.LU.64 R26, [R1+0x4608] ;  /* 0x00460800011a7983 */ /* 0x001f280000300a00 */
[----:B------:R-:W2:Y:S04]  /*26500*/  LDL.LU.64 R24, [R1+0x4600] ;  /* 0x0046000001187983 */ /* 0x000ea80000300a00 */
[----:B------:R-:W-:Y:S04]  /*26510*/  STL.64 [R1+0x45c0], R6 ;  /* 0x0045c00601007387 */ /* 0x000fe80000100a00 */
[----:B------:R0:W-:Y:S04]  /*26520*/  STL.64 [R1+0x45b8], R4 ;  /* 0x0045b80401007387 */ /* 0x0001e80000100a00 */
[----:B0-----:R-:W2:Y:S04]  /*26530*/  LDL.LU.64 R4, [R1+0x6a0] ;  /* 0x0006a00001047983 */ /* 0x001ea80000300a00 */
[----:B------:R-:W2:Y:S04]  /*26540*/  LDL.LU.64 R6, [R1+0x6a8] ;  /* 0x0006a80001067983 */ /* 0x000ea80000300a00 */
[----:B------:R-:W2:Y:S04]  /*26550*/  LDL.LU.64 R30, [R1+0x45f8] ;  /* 0x0045f800011e7983 */ /* 0x000ea80000300a00 */
[----:B------:R-:W2:Y:S04]  /*26560*/  LDL.LU.64 R28, [R1+0x45f0] ;  /* 0x0045f000011c7983 */ /* 0x000ea80000300a00 */
[----:B------:R0:W-:Y:S04]  /*26570*/  STL.64 [R1+0x670], R16 ;  /* 0x0006701001007387 */ /* 0x0001e80000100a00 */
[----:B------:R1:W-:Y:S04]  /*26580*/  STL.64 [R1+0x678], R18 ;  /* 0x0006781201007387 */ /* 0x0003e80000100a00 */
[----:B0-----:R-:W2:Y:S04]  /*26590*/  LDL.LU R17, [R1+0xd14] ;  /* 0x000d140001117983 */ /* 0x001ea80000300800 */
[----:B-1----:R-:W2:Y:S04]  /*265a0*/  LDL.LU R18, [R1+0xd10] ;  /* 0x000d100001127983 */ /* 0x002ea80000300800 */
[----:B------:R-:W3:Y:S01]  /*265b0*/  LDL.LU R19, [R1+0xd28] ;  /* 0x000d280001137983 */ /* 0x000ee20000300800 */
[----:B--2---:R-:W-:-:S02]  /*265c0*/  IMAD R16, R18, 0x100, R17 ;  /* 0x0000010012107824 */ /* 0x004fc400078e0211 */
[----:B------:R-:W-:Y:S02]  /*265d0*/  IMAD R17, R25, 0x100, R24 ;  /* 0x0000010019117824 */ /* 0x000fe400078e0218 */
[----:B----4-:R-:W-:Y:S02]  /*265e0*/  IMAD R18, R27, 0x100, R26 ;  /* 0x000001001b127824 */ /* 0x010fe400078e021a */
[----:B---3--:R-:W-:Y:S01]  /*265f0*/  IMAD R19, R19, 0x100, R0 ;  /* 0x0000010013137824 */ /* 0x008fe200078e0200 */
[----:B------:R-:W2:Y:S01]  /*26600*/  LDL.LU.64 R24, [R1+0x6c0] ;  /* 0x0006c00001187983 */ /* 0x000ea20000300a00 */
[----:B------:R-:W-:Y:S02]  /*26610*/  F2FP.F16.E4M3.UNPACK_B R16, R16 ;  /* 0x00000010ff10723e */ /* 0x000fe400020006ff */
[----:B------:R-:W-:Y:S02]  /*26620*/  F2FP.F16.E4M3.UNPACK_B R17, R17 ;  /* 0x00000011ff11723e */ /* 0x000fe400020006ff */
[----:B------:R-:W-:-:S02]  /*26630*/  F2FP.F16.E4M3.UNPACK_B R18, R18 ;  /* 0x00000012ff12723e */ /* 0x000fc400020006ff */
[----:B------:R-:W-:Y:S01]  /*26640*/  F2FP.F16.E4M3.UNPACK_B R19, R19 ;  /* 0x00000013ff13723e */ /* 0x000fe200020006ff */
[----:B------:R-:W2:Y:S04]  /*26650*/  LDL.LU.64 R26, [R1+0x6c8] ;  /* 0x0006c800011a7983 */ /* 0x000ea80000300a00 */
[----:B------:R-:W3:Y:S02]  /*26660*/  LDL.LU R0, [R1+0x45e8] ;  /* 0x0045e80001007983 */ /* 0x000ee40000300800 */
[----:B------:R-:W-:-:S15]  /*26670*/  HMMA.16816.F32 R32, R16, R36, R32 ;  /* 0x000000241020723c */ /* 0x000fde0000001820 */
[----:B------:R-:W-:-:S04]  /*26680*/  NOP ;  /* 0x0000000000007918 */ /* 0x000fc80000000000 */
[----:B------:R-:W-:Y:S04]  /*26690*/  STL.64 [R1+0x690], R32 ;  /* 0x0006902001007387 */ /* 0x000fe80000100a00 */
[----:B------:R0:W-:Y:S04]  /*266a0*/  STL.64 [R1+0x698], R34 ;  /* 0x0006982201007387 */ /* 0x0001e80000100a00 */
[----:B0-----:R-:W4:Y:S04]  /*266b0*/  LDL.LU.64 R34, [R1+0x45e0] ;  /* 0x0045e00001227983 */ /* 0x001f280000300a00 */
[----:B------:R-:W2:Y:S01]  /*266c0*/  LDL.LU.64 R32, [R1+0x45d8] ;  /* 0x0045d80001207983 */ /* 0x000ea20000300a00 */
[----:B----4-:R-:W-:-:S15]  /*266d0*/  HMMA.16816.F32 R4, R16, R34, R4 ;  /* 0x000000221004723c */ /* 0x010fde0000001804 */
[----:B------:R-:W-:-:S04]  /*266e0*/  NOP ;  /* 0x0000000000007918 */ /* 0x000fc80000000000 */
[----:B------:R-:W-:Y:S04]  /*266f0*/  STL.64 [R1+0x6a0], R4 ;  /* 0x0006a00401007387 */ /* 0x000fe80000100a00 */
[----:B------:R2:W-:Y:S02]  /*26700*/  STL.64 [R1+0x6a8], R6 ;  /* 0x0006a80601007387 */ /* 0x0005e40000100a00 */
[----:B--2---:R-:W-:Y:S02]  /*26710*/  HMMA.16816.F32 R4, R16, R32, R8 ;  /* 0x000000201004723c */ /* 0x004fe40000001808 */
[----:B------:R-:W2:Y:S04]  /*26720*/  LDL.LU.64 R8, [R1+0x6e0] ;  /* 0x0006e00001087983 */ /* 0x000ea80000300a00 */
[----:B------:R-:W2:-:S13]  /*26730*/  LDL.LU.64 R10, [R1+0x6e8] ;  /* 0x0006e800010a7983 */ /* 0x000e9a0000300a00 */
[----:B------:R0:W-:Y:S04]  /*26740*/  STL.64 [R1+0x6b0], R4 ;  /* 0x0006b00401007387 */ /* 0x0001e80000100a00 */
[----:B------:R1:W-:Y:S04]  /*26750*/  STL.64 [R1+0x6b8], R6 ;  /* 0x0006b80601007387 */ /* 0x0003e80000100a00 */
[----:B0-----:R-:W4:Y:S04]  /*26760*/  LDL.LU.64 R4, [R1+0x8c0] ;  /* 0x0008c00001047983 */ /* 0x001f280000300a00 */
[----:B-1----:R-:W4:Y:S04]  /*26770*/  LDL.LU.64 R6, [R1+0x8c8] ;  /* 0x0008c80001067983 */ /* 0x002f280000300a00 */
[----:B------:R-:W-:Y:S04]  /*26780*/  STL.64 [R1+0x4590], R34 ;  /* 0x0045902201007387 */ /* 0x000fe80000100a00 */
[----:B------:R0:W-:Y:S04]  /*26790*/  STL.64 [R1+0x4588], R32 ;  /* 0x0045882001007387 */ /* 0x0001e80000100a00 */
[----:B0-----:R-:W2:Y:S04]  /*267a0*/  LDL.LU.64 R32, [R1+0x6d0] ;  /* 0x0006d00001207983 */ /* 0x001ea80000300a00 */
[----:B------:R-:W2:Y:S01]  /*267b0*/  LDL.LU.64 R34, [R1+0x6d8] ;  /* 0x0006d80001227983 */ /* 0x000ea20000300a00 */
[----:B------:R-:W-:-:S15]  /*267c0*/  HMMA.16816.F32 R24, R16, R30, R24 ;  /* 0x0000001e1018723c */ /* 0x000fde0000001818 */
[----:B------:R-:W-:-:S04]  /*267d0*/  NOP ;  /* 0x0000000000007918 */ /* 0x000fc80000000000 */
[----:B------:R-:W-:Y:S04]  /*267e0*/  STL.64 [R1+0x6c0], R24 ;  /* 0x0006c01801007387 */ /* 0x000fe80000100a00 */
[----:B------:R0:W-:Y:S04]  /*267f0*/  STL.64 [R1+0x6c8], R26 ;  /* 0x0006c81a01007387 */ /* 0x0001e80000100a00 */
[----:B0-----:R-:W3:Y:S04]  /*26800*/  LDL.LU.64 R26, [R1+0x45d0] ;  /* 0x0045d000011a7983 */ /* 0x001ee80000300a00 */
[----:B------:R-:W4:Y:S01]  /*26810*/  LDL.LU.64 R24, [R1+0x45c8] ;  /* 0x0045c80001187983 */ /* 0x000f220000300a00 */
[----:B--2---:R-:W-:-:S15]  /*26820*/  HMMA.16816.F32 R32, R16, R28, R32 ;  /* 0x0000001c1020723c */ /* 0x004fde0000001820 */
[----:B------:R-:W-:-:S04]  /*26830*/  NOP ;  /* 0x0000000000007918 */ /* 0x000fc80000000000 */
[----:B------:R0:W-:Y:S04]  /*26840*/  STL.64 [R1+0x6d0], R32 ;  /* 0x0006d02001007387 */ /* 0x0001e80000100a00 */
[----:B------:R1:W-:Y:S04]  /*26850*/  STL.64 [R1+0x6d8], R34 ;  /* 0x0006d82201007387 */ /* 0x0003e80000100a00 */
[----:B0-----:R-:W2:Y:S04]  /*26860*/  LDL.LU.64 R32, [R1+0x8a0] ;  /* 0x0008a00001207983 */ /* 0x001ea80000300a00 */
[----:B-1----:R-:W2:Y:S04]  /*26870*/  LDL.LU.64 R34, [R1+0x8a8] ;  /* 0x0008a80001227983 */ /* 0x002ea80000300a00 */
[----:B------:R0:W-:Y:S04]  /*26880*/  STL.64 [R1+0x4580], R30 ;  /* 0x0045801e01007387 */ /* 0x0001e80000100a00 */
[----:B0-----:R-:W2:Y:S04]  /*26890*/  LDL.LU R30, [R1+0xd4c] ;  /* 0x000d4c00011e7983 */ /* 0x001ea80000300800 */
[----:B------:R-:W2:Y:S04]  /*268a0*/  LDL.LU R31, [R1+0xd48] ;  /* 0x000d4800011f7983 */ /* 0x000ea80000300800 */
[----:B------:R0:W-:Y:S04]  /*268b0*/  STL.64 [R1+0x4578], R28 ;  /* 0x0045781c01007387 */ /* 0x0001e80000100a00 */
[----:B0-----:R-:W4:Y:S04]  /*268c0*/  LDL.LU R28, [R1+0xd44] ;  /* 0x000d4400011c7983 */ /* 0x001f280000300800 */
[----:B------:R-:W4:Y:S01]  /*268d0*/  LDL.LU R29, [R1+0xd40] ;  /* 0x000d4000011d7983 */ /* 0x000f220000300800 */
[C---:B---3--:R-:W-:Y:S03]  /*268e0*/  HMMA.16816.F32 R8, R16.reuse, R26, R8 ;  /* 0x0000001a1008723c */ /* 0x048fe60000001808 */
[----:B--2---:R-:W-:Y:S04]  /*268f0*/  STL.64 [R1+0x45a0], R30 ;  /* 0x0045a01e01007387 */ /* 0x004fe80000100a00 */
[----:B----4-:R0:W-:Y:S04]  /*26900*/  STL.64 [R1+0x4598], R28 ;  /* 0x0045981c01007387 */ /* 0x0101e80000100a00 */
        /* <DEDUP_REMOVED lines=10> */
[----:B-1----:R-:W4:Y:S01]  /*269b0*/  LDL.LU.64 R10, [R1+0x858] ;  /* 0x00085800010a7983 */ /* 0x002f220000300a00 */
[C---:B------:R-:W-:Y:S03]  /*269c0*/  HMMA.16816.F32 R32, R16.reuse, R20, R32 ;  /* 0x000000141020723c */ /* 0x040fe60000001820 */
[----:B------:R0:W-:Y:S04]  /*269d0*/  STL.64 [R1+0x4560], R26 ;  /* 0x0045601a01007387 */ /* 0x0001e80000100a00 */
[----:B0-----:R-:W4:Y:S04]  /*269e0*/  LDL.LU R26, [R1+0xd3c] ;  /* 0x000d3c00011a7983 */ /* 0x001f280000300800 */
[----:B------:R-:W4:Y:S04]  /*269f0*/  LDL.LU R27, [R1+0xd38] ;  /* 0x000d3800011b7983 */ /* 0x000f280000300800 */
[----:B------:R0:W-:Y:S04]  /*26a00*/  STL.64 [R1+0x4558], R24 ;  /* 0x0045581801007387 */ /* 0x0001e80000100a00 */
[----:B0-----:R-:W4:Y:S04]  /*26a10*/  LDL.LU R24, [R1+0xd34] ;  /* 0x000d340001187983 */ /* 0x001f280000300800 */
[----:B------:R-:W4:Y:S01]  /*26a20*/  LDL.LU R25, [R1+0xd30] ;  /* 0x000d300001197983 */ /* 0x000f220000300800 */
[C---:B--2---:R-:W-:Y:S08]  /*26a30*/  HMMA.16816.F32 R28, R16.reuse, R22, R28 ;  /* 0x00000016101c723c */ /* 0x044ff0000000181c */
[C---:B---3--:R-:W-:Y:S11]  /*26a40*/  HMMA.16816.F32 R4, R16.reuse, R14, R4 ;  /* 0x0000000e1004723c */ /* 0x048ff60000001804 */
[----:B------:R0:W-:Y:S04]  /*26a50*/  STL.64 [R1+0x7f0], R28 ;  /* 0x0007f01c01007387 */ /* 0x0001e80000100a00 */
[----:B------:R1:W-:Y:S04]  /*26a60*/  STL.64 [R1+0x7f8], R30 ;  /* 0x0007f81e01007387 */ /* 0x0003e80000100a00 */
[----:B0-----:R-:W2:Y:S04]  /*26a70*/  LDL.LU.64 R28, [R1+0x870] ;  /* 0x00087000011c7983 */ /* 0x001ea80000300a00 */
[----:B-1----:R-:W2:Y:S04]  /*26a80*/  LDL.LU.64 R30, [R1+0x878] ;  /* 0x00087800011e7983 */ /* 0x002ea80000300a00 */
[----:B------:R0:W-:Y:S04]  /*26a90*/  STL.64 [R1+0x800], R32 ;  /* 0x0008002001007387 */ /* 0x0001e80000100a00 */
[----:B------:R1:W-:Y:S04]  /*26aa0*/  STL.64 [R1+0x808], R34 ;  /* 0x0008082201007387 */ /* 0x0003e80000100a00 */
[----:B0-----:R-:W3:Y:S01]  /*26ab0*/  LDL.LU.64 R32, [R1+0x860] ;  /* 0x0008600001207983 */ /* 0x001ee20000300a00 */
[C---:B----4-:R-:W-:Y:S03]  /*26ac0*/  HMMA.16816.F32 R8, R16.reuse, R12, R8 ;  /* 0x0000000c1008723c */ /* 0x050fe60000001808 */
[----:B-1----:R-:W3:Y:S04]  /*26ad0*/  LDL.LU.64 R34, [R1+0x868] ;  /* 0x0008680001227983 */ /* 0x002ee80000300a00 */
[----:B------:R-:W-:Y:S04]  /*26ae0*/  STL.64 [R1+0x4540], R22 ;  /* 0x0045401601007387 */ /* 0x000fe80000100a00 */
[----:B------:R0:W-:Y:S04]  /*26af0*/  STL.64 [R1+0x4538], R20 ;  /* 0x0045381401007387 */ /* 0x0001e80000100a00 */
[----:B0-----:R-:W4:Y:S04]  /*26b00*/  LDL.LU.64 R20, [R1+0x890] ;  /* 0x0008900001147983 */ /* 0x001f280000300a00 */
[----:B------:R-:W4:Y:S04]  /*26b10*/  LDL.LU.64 R22, [R1+0x898] ;  /* 0x0008980001167983 */ /* 0x000f280000300a00 */
[----:B------:R-:W-:Y:S04]  /*26b20*/  STL.64 [R1+0x820], R4 ;  /* 0x0008200401007387 */ /* 0x000fe80000100a00 */
[----:B------:R0:W-:Y:S04]  /*26b30*/  STL.64 [R1+0x828], R6 ;  /* 0x0008280601007387 */ /* 0x0001e80000100a00 */
[----:B0-----:R-:W2:Y:S04]  /*26b40*/  LDL.LU.64 R6, [R1+0x45c0] ;  /* 0x0045c00001067983 */ /* 0x001ea80000300a00 */
[----:B------:R-:W3:Y:S04]  /*26b50*/  LDL.LU.64 R4, [R1+0x45b8] ;  /* 0x0045b80001047983 */ /* 0x000ee80000300a00 */
[----:B------:R-:W-:Y:S04]  /*26b60*/  STL.64 [R1+0x850], R8 ;  /* 0x0008500801007387 */ /* 0x000fe80000100a00 */
[----:B------:R0:W-:Y:S04]  /*26b70*/  STL.64 [R1+0x858], R10 ;  /* 0x0008580a01007387 */ /* 0x0001e80000100a00 */
[----:B0-----:R-:W2:Y:S04]  /*26b80*/  LDL.LU.64 R10, [R1+0x45b0] ;  /* 0x0045b000010a7983 */ /* 0x001ea80000300a00 */
[----:B------:R-:W4:Y:S04]  /*26b90*/  LDL.LU.64 R8, [R1+0x45a8] ;  /* 0x0045a80001087983 */ /* 0x000f280000300a00 */
[----:B------:R-:W-:Y:S04]  /*26ba0*/  STL.64 [R1+0x4520], R14 ;  /* 0x0045200e01007387 */ /* 0x000fe80000100a00 */
[----:B------:R0:W-:Y:S04]  /*26bb0*/  STL.64 [R1+0x4518], R12 ;  /* 0x0045180c01007387 */ /* 0x0001e80000100a00 */
[----:B0-----:R-:W2:Y:S04]  /*26bc0*/  LDL.LU.64 R12, [R1+0x880] ;  /* 0x00088000010c7983 */ /* 0x001ea80000300a00 */
[----:B------:R-:W2:Y:S02]  /*26bd0*/  LDL.LU.64 R14, [R1+0x888] ;  /* 0x00088800010e7983 */ /* 0x000ea40000300a00 */
[C---:B--2---:R-:W-:Y:S08]  /*26be0*/  HMMA.16816.F32 R12, R16.reuse, R10, R12 ;  /* 0x0000000a100c723c */ /* 0x044ff0000000180c */
[C---:B------:R-:W-:Y:S11]  /*26bf0*/  HMMA.16816.F32 R28, R16.reuse, R6, R28 ;  /* 0x00000006101c723c */ /* 0x040ff6000000181c */
[----:B------:R-:W-:Y:S04]  /*26c00*/  STL.64 [R1+0x880], R12 ;  /* 0x0008800c01007387 */ /* 0x000fe80000100a00 */
[----:B------:R4:W-:Y:S02]  /*26c10*/  STL.64 [R1+0x888], R14 ;  /* 0x0008880e01007387 */ /* 0x0009e40000100a00 */
[----:B----4-:R-:W-:Y:S02]  /*26c20*/  HMMA.16816.F32 R12, R16, R8, R20 ;  /* 0x00000008100c723c */ /* 0x010fe40000001814 */
        /* <DEDUP_REMOVED lines=9> */
[----:B------:R-:W2:Y:S04]  /*26cc0*/  LDL.LU.64 R10, [R1+0x848] ;  /* 0x00084800010a7983 */ /* 0x000ea80000300a00 */
[----:B------:R-:W-:Y:S04]  /*26cd0*/  STL.64 [R1+0x8e0], R28 ;  /* 0x0008e01c01007387 */ /* 0x000fe80000100a00 */
[----:B------:R0:W-:Y:S04]  /*26ce0*/  STL.64 [R1+0x8e8], R30 ;  /* 0x0008e81e01007387 */ /* 0x0001e80000100a00 */
[----:B0-----:R-:W4:Y:S04]  /*26cf0*/  LDL.LU.64 R30, [R1+0x45a0] ;  /* 0x0045a000011e7983 */ /* 0x001f280000300a00 */
[----:B------:R-:W4:Y:S01]  /*26d00*/  LDL.LU.64 R28, [R1+0x4598] ;  /* 0x00459800011c7983 */ /* 0x000f220000300a00 */
[----:B---3--:R-:W-:-:S15]  /*26d10*/  HMMA.16816.F32 R32, R16, R4, R32 ;  /* 0x000000041020723c */ /* 0x008fde0000001820 */
[----:B------:R-:W-:-:S04]  /*26d20*/  NOP ;  /* 0x0000000000007918 */ /* 0x000fc80000000000 */
[----:B------:R-:W-:Y:S04]  /*26d30*/  STL.64 [R1+0x920], R32 ;  /* 0x0009202001007387 */ /* 0x000fe80000100a00 */
[----:B------:R0:W-:Y:S04]  /*26d40*/  STL.64 [R1+0x928], R34 ;  /* 0x0009282201007387 */ /* 0x0001e80000100a00 */
[----:B0-----:R-:W3:Y:S04]  /*26d50*/  LDL.LU.64 R34, [R1+0x4590] ;  /* 0x0045900001227983 */ /* 0x001ee80000300a00 */
[----:B------:R-:W3:Y:S04]  /*26d60*/  LDL.LU.64 R32, [R1+0x4588] ;  /* 0x0045880001207983 */ /* 0x000ee80000300a00 */
[----:B------:R-:W-:Y:S04]  /*26d70*/  STL.64 [R1+0x4510], R6 ;  /* 0x0045100601007387 */ /* 0x000fe80000100a00 */
[----:B------:R2:W-:Y:S02]  /*26d80*/  STL.64 [R1+0x4508], R4 ;  /* 0x0045080401007387 */ /* 0x0005e40000100a00 */
[----:B--2---:R-:W-:Y:S01]  /*26d90*/  HMMA.16816.F32 R4, R16, R2, R8 ;  /* 0x000000021004723c */ /* 0x004fe20000001808 */
[----:B------:R-:W-:-:S02]  /*26da0*/  IMAD R16, R25, 0x100, R24 ;  /* 0x0000010019107824 */ /* 0x000fc400078e0218 */
[----:B------:R-:W-:-:S03]  /*26db0*/  IMAD R17, R27, 0x100, R26 ;  /* 0x000001001b117824 */ /* 0x000fc600078e021a */
[----:B------:R-:W-:Y:S02]  /*26dc0*/  F2FP.F16.E4M3.UNPACK_B R16, R16 ;  /* 0x00000010ff10723e */ /* 0x000fe400020006ff */
[----:B------:R-:W-:Y:S01]  /*26dd0*/  F2FP.F16.E4M3.UNPACK_B R17, R17 ;  /* 0x00000011ff11723e */ /* 0x000fe200020006ff */
[----:B----4-:R-:W-:Y:S02]  /*26de0*/  IMAD R19, R31, 0x100, R30 ;  /* 0x000001001f137824 */ /* 0x010fe400078e021e */
[----:B------:R-:W-:-:S03]  /*26df0*/  IMAD R18, R29, 0x100, R28 ;  /* 0x000001001d127824 */ /* 0x000fc600078e021c */
[----:B------:R-:W-:Y:S02]  /*26e00*/  F2FP.F16.E4M3.UNPACK_B R19, R19 ;  /* 0x00000013ff13723e */ /* 0x000fe400020006ff */
[----:B------:R-:W-:-:S03]  /*26e10*/  F2FP.F16.E4M3.UNPACK_B R18, R18 ;  /* 0x00000012ff12723e */ /* 0x000fc600020006ff */
[----:B------:R-:W-:Y:S04]  /*26e20*/  STL.64 [R1+0x910], R4 ;  /* 0x0009100401007387 */ /* 0x000fe80000100a00 */
[----:B------:R0:W-:Y:S02]  /*26e30*/  STL.64 [R1+0x918], R6 ;  /* 0x0009180601007387 */ /* 0x0001e40000100a00 */
[----:B0-----:R-:W-:Y:S02]  /*26e40*/  HMMA.16816.F32 R4, R16, R36, R20 ;  /* 0x000000241004723c */ /* 0x001fe40000001814 */
[----:B------:R-:W2:Y:S04]  /*26e50*/  LDL.LU R36, [R1+0xd54] ;  /* 0x000d540001247983 */ /* 0x000ea80000300800 */
[----:B------:R-:W2:-:S13]  /*26e60*/  LDL.LU R37, [R1+0xd50] ;  /* 0x000d500001257983 */ /* 0x000e9a0000300800 */
[----:B------:R-:W-:Y:S04]  /*26e70*/  STL.64 [R1+0x9c0], R4 ;  /* 0x0009c00401007387 */ /* 0x000fe80000100a00 */
[----:B------:R3:W-:Y:S04]  /*26e80*/  STL.64 [R1+0x9c8], R6 ;  /* 0x0009c80601007387 */ /* 0x0007e80000100a00 */
[----:B------:R-:W4:Y:S04]  /*26e90*/  LDL.LU.64 R28, [R1+0x740] ;  /* 0x00074000011c7983 */ /* 0x000f280000300a00 */
[----:B------:R-:W4:Y:S01]  /*26ea0*/  LDL.LU.64 R30, [R1+0x748] ;  /* 0x00074800011e7983 */ /* 0x000f220000300a00 */
[----:B---3--:R-:W-:-:S15]  /*26eb0*/  HMMA.16816.F32 R4, R16, R34, R12 ;  /* 0x000000221004723c */ /* 0x008fde000000180c */
[----:B------:R-:W-:-:S04]  /*26ec0*/  NOP ;  /* 0x0000000000007918 */ /* 0x000fc80000000000 */
[----:B------:R-:W-:Y:S04]  /*26ed0*/  STL.64 [R1+0x9b0], R4 ;  /* 0x0009b00401007387 */ /* 0x000fe80000100a00 */
[----:B------:R-:W-:Y:S04]  /*26ee0*/  STL.64 [R1+0x9b8], R6 ;  /* 0x0009b80601007387 */ /* 0x000fe80000100a00 */
[----:B------:R-:W3:Y:S04]  /*26ef0*/  LDL.LU.64 R24, [R1+0x720] ;  /* 0x0007200001187983 */ /* 0x000ee80000300a00 */
[----:B------:R-:W2:Y:S04]  /*26f00*/  LDL.LU.64 R26, [R1+0x728] ;  /* 0x00072800011a7983 */ /* 0x000ea80000300a00 */
[----:B--2---:R-:W-:Y:S04]  /*26f10*/  STL.64 [R1+0x4570], R26 ;  /* 0x0045701a01007387 */ /* 0x004fe80000100a00 */
[----:B---3--:R0:W-:Y:S04]  /*26f20*/  STL.64 [R1+0x4568], R24 ;  /* 0x0045681801007387 */ /* 0x0081e80000100a00 */
[----:B0-----:R-:W2:Y:S04]  /*26f30*/  LDL.LU.64 R24, [R1+0x730] ;  /* 0x0007300001187983 */ /* 0x001ea80000300a00 */
[----:B------:R-:W2:Y:S04]  /*26f40*/  LDL.LU.64 R26, [R1+0x738] ;  /* 0x00073800011a7983 */ /* 0x000ea80000300a00 */
[----:B------:R-:W3:Y:S04]  /*26f50*/  LDL.LU.64 R20, [R1+0x700] ;  /* 0x0007000001147983 */ /* 0x000ee80000300a00 */
[----:B------:R-:W2:Y:S04]  /*26f60*/  LDL.LU.64 R22, [R1+0x708] ;  /* 0x0007080001167983 */ /* 0x000ea80000300a00 */
[----:B--2---:R-:W-:Y:S04]  /*26f70*/  STL.64 [R1+0x4550], R22 ;  /* 0x0045501601007387 */ /* 0x004fe80000100a00 */
[----:B---3--:R0:W-:Y:S04]  /*26f80*/  STL.64 [R1+0x4548], R20 ;  /* 0x0045481401007387 */ /* 0x0081e80000100a00 */
[----:B0-----:R-:W2:Y:S04]  /*26f90*/  LDL.LU.64 R20, [R1+0x710] ;  /* 0x0007100001147983 */ /* 0x001ea80000300a00 */
[----:B------:R-:W2:Y:S04]  /*26fa0*/  LDL.LU.64 R22, [R1+0x718] ;  /* 0x0007180001167983 */ /* 0x000ea80000300a00 */
[----:B------:R-:W3:Y:S04]  /*26fb0*/  LDL.LU.64 R12, [R1+0x320] ;  /* 0x00032000010c7983 */ /* 0x000ee80000300a00 */
[----:B------:R-:W2:Y:S01]  /*26fc0*/  LDL.LU.64 R14, [R1+0x328] ;  /* 0x00032800010e7983 */ /* 0x000ea20000300a00 */
[C---:B----4-:R-:W-:Y:S03]  /*26fd0*/  HMMA.16816.F32 R32, R16.reuse, R32, R28 ;  /* 0x000000201020723c */ /* 0x050fe6000000181c */
[----:B--2---:R-:W-:Y:S04]  /*26fe0*/  STL.64 [R1+0x4530], R14 ;  /* 0x0045300e01007387 */ /* 0x004fe80000100a00 */
[----:B---3--:R0:W-:Y:S04]  /*26ff0*/  STL.64 [R1+0x4528], R12 ;  /* 0x0045280c01007387 */ /* 0x0081e80000100a00 */
[----:B0-----:R-:W2:Y:S04]  /*27000*/  LDL.LU.64 R12, [R1+0x6f0] ;  /* 0x0006f000010c7983 */ /* 0x001ea80000300a00 */
[----:B------:R-:W2:Y:S04]  /*27010*/  LDL.LU.64 R14, [R1+0x6f8] ;  /* 0x0006f800010e7983 */ /* 0x000ea80000300a00 */
[----:B------:R-:W3:Y:S04]  /*27020*/  LDL.LU.64 R4, [R1+0xd0] ;  /* 0x0000d00001047983 */ /* 0x000ee80000300a00 */
[----:B------:R-:W3:Y:S04]  /*27030*/  LDL.LU.64 R6, [R1+0xd8] ;  /* 0x0000d80001067983 */ /* 0x000ee80000300a00 */
[----:B------:R-:W4:Y:S04]  /*27040*/  LDL.LU.64 R8, [R1+0xa0] ;  /* 0x0000a00001087983 */ /* 0x000f280000300a00 */
[----:B------:R-:W4:Y:S04]  /*27050*/  LDL.LU.64 R10, [R1+0xa8] ;  /* 0x0000a800010a7983 */ /* 0x000f280000300a00 */
[----:B------:R-:W2:Y:S04]  /*27060*/  LDL.LU.64 R30, [R1+0x4580] ;  /* 0x00458000011e7983 */ /* 0x000ea80000300a00 */
[----:B------:R-:W3:Y:S04]  /*27070*/  LDL.LU.64 R28, [R1+0x4578] ;  /* 0x00457800011c7983 */ /* 0x000ee80000300a00 */
[----:B------:R0:W-:Y:S04]  /*27080*/  STL.64 [R1+0x9a0], R32 ;  /* 0x0009a02001007387 */ /* 0x0001e80000100a00 */
[----:B------:R1:W-:Y:S04]  /*27090*/  STL.64 [R1+0x9a8], R34 ;  /* 0x0009a82201007387 */ /* 0x0003e80000100a00 */
[----:B0-----:R-:W3:Y:S04]  /*270a0*/  LDL.LU.64 R32, [R1+0x10] ;  /* 0x0000100001207983 */ /* 0x001ee80000300a00 */
[----:B-1----:R-:W3:Y:S01]  /*270b0*/  LDL.LU.64 R34, [R1+0x18] ;  /* 0x0000180001227983 */ /* 0x002ee20000300a00 */
[----:B--2---:R-:W-:-:S15]  /*270c0*/  HMMA.16816.F32 R24, R16, R30, R24 ;  /* 0x0000001e1018723c */ /* 0x004fde0000001818 */
[----:B------:R-:W-:-:S04]  /*270d0*/  NOP ;  /* 0x0000000000007918 */ /* 0x000fc80000000000 */
[----:B------:R-:W-:Y:S04]  /*270e0*/  STL.64 [R1+0x990], R24 ;  /* 0x0009901801007387 */ /* 0x000fe80000100a00 */
[----:B------:R0:W-:Y:S04]  /*270f0*/  STL.64 [R1+0x998], R26 ;  /* 0x0009981a01007387 */ /* 0x0001e80000100a00 */
[----:B0-----:R-:W3:Y:S04]  /*27100*/  LDL.LU.64 R26, [R1+0x4570] ;  /* 0x00457000011a7983 */ /* 0x001ee80000300a00 */
[----:B------:R-:W3:Y:S02]  /*27110*/  LDL.LU.64 R24, [R1+0x4568] ;  /* 0x0045680001187983 */ /* 0x000ee40000300a00 */
[----:B---3--:R-:W-:Y:S02]  /*27120*/  HMMA.16816.F32 R28, R16, R28, R24 ;  /* 0x0000001c101c723c */ /* 0x008fe40000001818 */
[----:B------:R-:W2:Y:S04]  /*27130*/  LDL.LU.64 R26, [R1+0x4560] ;  /* 0x00456000011a7983 */ /* 0x000ea80000300a00 */
[----:B------:R-:W3:-:S13]  /*27140*/  LDL.LU.64 R24, [R1+0x4558] ;  /* 0x0045580001187983 */ /* 0x000eda0000300a00 */
        /* <DEDUP_REMOVED lines=25> */
[----:B------:R-:W4:-:S13]  /*272e0*/  LDL.LU.64 R12, [R1+0x4518] ;  /* 0x00451800010c7983 */ /* 0x000f1a0000300a00 */
[----:B------:R0:W-:Y:S04]  /*272f0*/  STL.64 [R1+0x940], R20 ;  /* 0x0009401401007387 */ /* 0x0001e80000100a00 */
[----:B------:R1:W-:Y:S04]  /*27300*/  STL.64 [R1+0x948], R22 ;  /* 0x0009481601007387 */ /* 0x0003e80000100a00 */
[----:B0-----:R-:W3:Y:S04]  /*27310*/  LDL.LU.64 R20, [R1+0x80] ;  /* 0x0000800001147983 */ /* 0x001ee80000300a00 */
[----:B-1----:R-:W3:Y:S01]  /*27320*/  LDL.LU.64 R22, [R1+0x88] ;  /* 0x0000880001167983 */ /* 0x002ee20000300a00 */
[C---:B--2---:R-:W-:Y:S08]  /*27330*/  HMMA.16816.F32 R4, R16.reuse, R14, R4 ;  /* 0x0000000e1004723c */ /* 0x044ff00000001804 */
[C---:B----4-:R-:W-:Y:S11]  /*27340*/  HMMA.16816.F32 R12, R16.reuse, R12, R8 ;  /* 0x0000000c100c723c */ /* 0x050ff60000001808 */
[----:B------:R-:W-:Y:S04]  /*27350*/  STL.64 [R1+0x900], R4 ;  /* 0x0009000401007387 */ /* 0x000fe80000100a00 */
[----:B------:R0:W-:Y:S04]  /*27360*/  STL.64 [R1+0x908], R6 ;  /* 0x0009080601007387 */ /* 0x0001e80000100a00 */
[----:B0-----:R-:W2:Y:S04]  /*27370*/  LDL.LU.64 R6, [R1+0x4510] ;  /* 0x0045100001067983 */ /* 0x001ea80000300a00 */
[----:B------:R-:W4:Y:S04]  /*27380*/  LDL.LU.64 R4, [R1+0x4508] ;  /* 0x0045080001047983 */ /* 0x000f280000300a00 */
[----:B------:R-:W3:Y:S04]  /*27390*/  LDL.LU.64 R10, [R1+0x4500] ;  /* 0x00450000010a7983 */ /* 0x000ee80000300a00 */
[----:B------:R-:W2:Y:S04]  /*273a0*/  LDL.LU.64 R8, [R1+0x44f8] ;  /* 0x0044f80001087983 */ /* 0x000ea80000300a00 */
[----:B------:R-:W-:Y:S04]  /*273b0*/  STL.64 [R1+0x8d0], R12 ;  /* 0x0008d00c01007387 */ /* 0x000fe80000100a00 */
[----:B------:R3:W-:Y:S02]  /*273c0*/  STL.64 [R1+0x8d8], R14 ;  /* 0x0008d80e01007387 */ /* 0x0007e40000100a00 */
[C---:B---3--:R-:W-:Y:S08]  /*273d0*/  HMMA.16816.F32 R12, R16.reuse, R10, R20 ;  /* 0x0000000a100c723c */ /* 0x048ff00000001814 */
[C---:B--2---:R-:W-:Y:S08]  /*273e0*/  HMMA.16816.F32 R20, R16.reuse, R8, R24 ;  /* 0x000000081014723c */ /* 0x044ff00000001818 */
[C---:B----4-:R-:W-:Y:S03]  /*273f0*/  HMMA.16816.F32 R8, R16.reuse, R4, R32 ;  /* 0x000000041008723c */ /* 0x050fe60000001820 */
[----:B------:R-:W-:Y:S04]  /*27400*/  STL.64 [R1+0x8a0], R12 ;  /* 0x0008a00c01007387 */ /* 0x000fe80000100a00 */
[----:B------:R0:W-:Y:S02]  /*27410*/  STL.64 [R1+0x8a8], R14 ;  /* 0x0008a80e01007387 */ /* 0x0001e40000100a00 */
[----:B0-----:R-:W-:Y:S02]  /*27420*/  HMMA.16816.F32 R12, R16, R6, R28 ;  /* 0x00000006100c723c */ /* 0x001fe4000000181c */
[----:B------:R-:W-:Y:S04]  /*27430*/  STL.64 [R1+0x870], R20 ;  /* 0x0008701401007387 */ /* 0x000fe80000100a00 */
[----:B------:R-:W-:-:S13]  /*27440*/  STL.64 [R1+0x878], R22 ;  /* 0x0008781601007387 */ /* 0x000fda0000100a00 */
[----:B------:R-:W-:Y:S04]  /*27450*/  STL.64 [R1+0x840], R12 ;  /* 0x0008400c01007387 */ /* 0x000fe80000100a00 */
[----:B------:R-:W-:Y:S04]  /*27460*/  STL.64 [R1+0x848], R14 ;  /* 0x0008480e01007387 */ /* 0x000fe80000100a00 */
[----:B------:R-:W2:Y:S04]  /*27470*/  LDL.LU R27, [R1+0xd5c] ;  /* 0x000d5c00011b7983 */ /* 0x000ea80000300800 */
[----:B------:R0:W-:Y:S04]  /*27480*/  STL.64 [R1+0x810], R8 ;  /* 0x0008100801007387 */ /* 0x0001e80000100a00 */
[----:B------:R1:W-:Y:S04]  /*27490*/  STL.64 [R1+0x818], R10 ;  /* 0x0008180a01007387 */ /* 0x0003e80000100a00 */
[----:B------:R-:W2:Y:S04]  /*274a0*/  LDL.LU R29, [R1+0xd58] ;  /* 0x000d5800011d7983 */ /* 0x000ea80000300800 */
[----:B------:R-:W3:Y:S04]  /*274b0*/  LDL.LU R24, [R1+0xd64] ;  /* 0x000d640001187983 */ /* 0x000ee80000300800 */
[----:B------:R-:W3:Y:S04]  /*274c0*/  LDL.LU R25, [R1+0xd60] ;  /* 0x000d600001197983 */ /* 0x000ee80000300800 */
[----:B------:R-:W4:Y:S04]  /*274d0*/  LDL.LU R26, [R1+0xd6c] ;  /* 0x000d6c00011a7983 */ /* 0x000f280000300800 */
[----:B------:R-:W4:Y:S04]  /*274e0*/  LDL.LU R28, [R1+0xd68] ;  /* 0x000d6800011c7983 */ /* 0x000f280000300800 */
[----:B------:R-:W2:Y:S04]  /*274f0*/  LDL.LU R33, [R1+0xae4] ;  /* 0x000ae40001217983 */ /* 0x000ea80000300800 */
[----:B------:R-:W2:Y:S04]  /*27500*/  LDL.LU R30, [R1+0xaf0] ;  /* 0x000af000011e7983 */ /* 0x000ea80000300800 */
[----:B0-----:R-:W2:Y:S04]  /*27510*/  LDL.LU R8, [R1+0x70] ;  /* 0x0000700001087983 */ /* 0x001ea80000300800 */
[----:B------:R-:W2:Y:S04]  /*27520*/  LDL.LU R9, [R1+0x74] ;  /* 0x0000740001097983 */ /* 0x000ea80000300800 */
[----:B-1----:R-:W2:Y:S04]  /*27530*/  LDL.LU R10, [R1+0x78] ;  /* 0x00007800010a7983 */ /* 0x002ea80000300800 */
[----:B------:R-:W2:Y:S01]  /*27540*/  LDL.LU R11, [R1+0x7c] ;  /* 0x00007c00010b7983 */ /* 0x000ea20000300800 */
[----:B------:R-:W-:-:S03]  /*27550*/  IMAD R4, R37, 0x100, R36 ;  /* 0x0000010025047824 */ /* 0x000fc600078e0224 */
[----:B------:R-:W3:Y:S04]  /*27560*/  LDL.LU R36, [R1+0xac0] ;  /* 0x000ac00001247983 */ /* 0x000ee80000300800 */
[----:B------:R-:W3:Y:S04]  /*27570*/  LDL.LU R37, [R1+0xac4] ;  /* 0x000ac40001257983 */ /* 0x000ee80000300800 */
[----:B------:R-:W3:Y:S04]  /*27580*/  LDL.LU R34, [R1+0xad0] ;  /* 0x000ad00001227983 */ /* 0x000ee80000300800 */
[----:B--2---:R-:W-:Y:S04]  /*27590*/  STL.64 [R1+0x44d8], R10 ;  /* 0x0044d80a01007387 */ /* 0x004fe80000100a00 */
[----:B------:R0:W-:Y:S04]  /*275a0*/  STL.64 [R1+0x44d0], R8 ;  /* 0x0044d00801007387 */ /* 0x0001e80000100a00 */
[----:B0-----:R-:W2:Y:S04]  /*275b0*/  LDL.LU R8, [R1+0x40] ;  /* 0x0000400001087983 */ /* 0x001ea80000300800 */
[----:B------:R-:W2:Y:S04]  /*275c0*/  LDL.LU R9, [R1+0x44] ;  /* 0x0000440001097983 */ /* 0x000ea80000300800 */
[----:B------:R-:W2:Y:S04]  /*275d0*/  LDL.LU R10, [R1+0x48] ;  /* 0x00004800010a7983 */ /* 0x000ea80000300800 */
[----:B------:R-:W2:Y:S01]  /*275e0*/  LDL.LU R11, [R1+0x4c] ;  /* 0x00004c00010b7983 */ /* 0x000ea20000300800 */
[----:B------:R-:W-:-:S03]  /*275f0*/  IMAD R5, R29, 0x100, R27 ;  /* 0x000001001d057824 */ /* 0x000fc600078e021b */
[----:B--2---:R-:W-:Y:S04]  /*27600*/  STL.64 [R1+0x44e8], R10 ;  /* 0x0044e80a01007387 */ /* 0x004fe80000100a00 */
[----:B------:R0:W-:Y:S04]  /*27610*/  STL.64 [R1+0x44e0], R8 ;  /* 0x0044e00801007387 */ /* 0x0001e80000100a00 */
[----:B0-----:R-:W2:Y:S04]  /*27620*/  LDL.LU.64 R8, [R1] ;  /* 0x0000000001087983 */ /* 0x001ea80000300a00 */
[----:B------:R-:W2:Y:S04]  /*27630*/  LDL.LU.64 R10, [R1+0x8] ;  /* 0x00000800010a7983 */ /* 0x000ea80000300a00 */
[----:B------:R-:W3:Y:S04]  /*27640*/  LDL.LU R35, [R1+0xad4] ;  /* 0x000ad40001237983 */ /* 0x000ee80000300800 */
        /* <DEDUP_REMOVED lines=10> */
[----:B------:R-:W4:Y:S01]  /*276f0*/  LDL.LU R22, [R1+0xb8] ;  /* 0x0000b80001167983 */ /* 0x000f220000300800 */
[----:B------:R-:W-:-:S03]  /*27700*/  IMAD.MOV.U32 R23, RZ, RZ, R0 ;  /* 0x000000ffff177224 */ /* 0x000fc600078e0000 */
[----:B------:R-:W4:Y:S01]  /*27710*/  LDL.LU R0, [R1+0x44f0] ;  /* 0x0044f00001007983 */ /* 0x000f220000300800 */
[----:B--2---:R-:W-:Y:S03]  /*27720*/  HMMA.16816.F32 R16, R16, R2, R8 ;  /* 0x000000021010723c */ /* 0x004fe60000001808 */
[----:B------:R-:W2:Y:S04]  /*27730*/  LDL.LU.64 R10, [R1+0x44e8] ;  /* 0x0044e800010a7983 */ /* 0x000ea80000300a00 */
[----:B------:R-:W2:Y:S01]  /*27740*/  LDL.LU.64 R8, [R1+0x44e0] ;  /* 0x0044e00001087983 */ /* 0x000ea20000300a00 */
[----:B---3--:R-:W-:Y:S02]  /*27750*/  IMAD R6, R25, 0x100, R24 ;  /* 0x0000010019067824 */ /* 0x008fe400078e0218 */
[----:B----4-:R-:W-:Y:S01]  /*27760*/  IMAD R7, R28, 0x100, R26 ;  /* 0x000001001c077824 */ /* 0x010fe200078e021a */
[----:B------:R-:W-:-:S02]  /*27770*/  F2FP.F16.E4M3.UNPACK_B R36, R36.H1 ;  /* 0x00000024ff24723e */ /* 0x000fc400030006ff */
[----:B------:R-:W-:-:S06]  /*27780*/  F2FP.F16.E4M3.UNPACK_B R37, R37.H1 ;  /* 0x00000025ff25723e */ /* 0x000fcc00030006ff */
[----:B------:R0:W-:Y:S04]  /*27790*/  STL.64 [R1+0x7b0], R16 ;  /* 0x0007b01001007387 */ /* 0x0001e80000100a00 */
[----:B------:R1:W-:Y:S01]  /*277a0*/  STL.64 [R1+0x7b8], R18 ;  /* 0x0007b81201007387 */ /* 0x0003e20000100a00 */
[----:B0-----:R-:W-:Y:S02]  /*277b0*/  F2FP.F16.E4M3.UNPACK_B R16, R4 ;  /* 0x00000004ff10723e */ /* 0x001fe400020006ff */
[----:B------:R-:W-:Y:S02]  /*277c0*/  F2FP.F16.E4M3.UNPACK_B R17, R5 ;  /* 0x00000005ff11723e */ /* 0x000fe400020006ff */
[----:B-1----:R-:W-:Y:S02]  /*277d0*/  F2FP.F16.E4M3.UNPACK_B R18, R6 ;  /* 0x00000006ff12723e */ /* 0x002fe400020006ff */
[----:B------:R-:W-:Y:S01]  /*277e0*/  F2FP.F16.E4M3.UNPACK_B R19, R7 ;  /* 0x00000007ff13723e */ /* 0x000fe200020006ff */
[----:B------:R-:W3:Y:S04]  /*277f0*/  LDL.LU R4, [R1+0x60] ;  /* 0x0000600001047983 */ /* 0x000ee80000300800 */
[----:B------:R-:W3:Y:S04]  /*27800*/  LDL.LU R5, [R1+0x64] ;  /* 0x0000640001057983 */ /* 0x000ee80000300800 */
[----:B------:R-:W3:Y:S04]  /*27810*/  LDL.LU R6, [R1+0x68] ;  /* 0x0000680001067983 */ /* 0x000ee80000300800 */
[----:B------:R-:W3:Y:S01]  /*27820*/  LDL.LU R7, [R1+0x6c] ;  /* 0x00006c0001077983 */ /* 0x000ee20000300800 */
[----:B--2---:R-:W-:-:S15]  /*27830*/  HMMA.16816.F32 R8, R16, R36, R8 ;  /* 0x000000241008723c */ /* 0x004fde0000001808 */
[----:B------:R-:W-:-:S04]  /*27840*/  NOP ;  /* 0x0000000000007918 */ /* 0x000fc80000000000 */
[----:B------:R-:W-:Y:S04]  /*27850*/  STL.64 [R1+0x830], R8 ;  /* 0x0008300801007387 */ /* 0x000fe80000100a00 */
[----:B------:R0:W-:Y:S04]  /*27860*/  STL.64 [R1+0x838], R10 ;  /* 0x0008380a01007387 */ /* 0x0001e80000100a00 */
[----:B0-----:R-:W2:Y:S04]  /*27870*/  LDL.LU.64 R10, [R1+0x44d8] ;  /* 0x0044d800010a7983 */ /* 0x001ea80000300a00 */
[----:B------:R-:W2:Y:S01]  /*27880*/  LDL.LU.64 R8, [R1+0x44d0] ;  /* 0x0044d00001087983 */ /* 0x000ea20000300a00 */
[----:B------:R-:W-:-:S02]  /*27890*/  F2FP.F16.E4M3.UNPACK_B R34, R34.H1 ;  /* 0x00000022ff22723e */ /* 0x000fc400030006ff */
[----:B------:R-:W-:-:S07]  /*278a0*/  F2FP.F16.E4M3.UNPACK_B R35, R35.H1 ;  /* 0x00000023ff23723e */ /* 0x000fce00030006ff */
[----:B---3--:R-:W-:Y:S01]  /*278b0*/  HMMA.16816.F32 R4, R16, R34, R4 ;  /* 0x000000221004723c */ /* 0x008fe20000001804 */
[----:B------:R-:W-:Y:S02]  /*278c0*/  F2FP.F16.E4M3.UNPACK_B R32, R32.H1 ;  /* 0x00000020ff20723e */ /* 0x000fe400030006ff */
[----:B------:R-:W-:Y:S01]  /*278d0*/  F2FP.F16.E4M3.UNPACK_B R33, R33.H1 ;  /* 0x00000021ff21723e */ /* 0x000fe200030006ff */
[----:B------:R-:W-:Y:S04]  /*278e0*/  STL [R1+0x4464], R36 ;  /* 0x0044642401007387 */ /* 0x000fe80000100800 */
[----:B------:R-:W-:Y:S11]  /*278f0*/  STL [R1+0x4460], R37 ;  /* 0x0044602501007387 */ /* 0x000ff60000100800 */
[----:B------:R-:W-:Y:S04]  /*27900*/  STL.64 [R1+0x860], R4 ;  /* 0x0008600401007387 */ /* 0x000fe80000100a00 */
[----:B------:R2:W-:Y:S01]  /*27910*/  STL.64 [R1+0x868], R6 ;  /* 0x0008680601007387 */ /* 0x0005e20000100a00 */
[----:B------:R-:W-:-:S02]  /*27920*/  F2FP.F16.E4M3.UNPACK_B R30, R30.H1 ;  /* 0x0000001eff1e723e */ /* 0x000fc400030006ff */
[----:B------:R-:W-:Y:S01]  /*27930*/  F2FP.F16.E4M3.UNPACK_B R31, R31.H1 ;  /* 0x0000001fff1f723e */ /* 0x000fe200030006ff */
[----:B------:R-:W-:Y:S04]  /*27940*/  STL.64 [R1+0x4438], R34 ;  /* 0x0044382201007387 */ /* 0x000fe80000100a00 */
[----:B------:R-:W-:Y:S01]  /*27950*/  STL.64 [R1+0x4430], R32 ;  /* 0x0044302001007387 */ /* 0x000fe20000100a00 */
[----:B------:R-:W-:Y:S02]  /*27960*/  F2FP.F16.E4M3.UNPACK_B R28, R0.H1 ;  /* 0x00000000ff1c723e */ /* 0x000fe400030006ff */
[----:B------:R-:W-:Y:S01]  /*27970*/  F2FP.F16.E4M3.UNPACK_B R29, R29.H1 ;  /* 0x0000001dff1d723e */ /* 0x000fe200030006ff */
[----:B--2---:R-:W-:-:S15]  /*27980*/  HMMA.16816.F32 R4, R16, R32, R8 ;  /* 0x000000201004723c */ /* 0x004fde0000001808 */
[----:B------:R-:W-:-:S04]  /*27990*/  NOP ;  /* 0x0000000000007918 */ /* 0x000fc80000000000 */
[----:B------:R-:W-:Y:S04]  /*279a0*/  STL.64 [R1+0x890], R4 ;  /* 0x0008900401007387 */ /* 0x000fe80000100a00 */
[----:B------:R0:W-:Y:S02]  /*279b0*/  STL.64 [R1+0x898], R6 ;  /* 0x0008980601007387 */ /* 0x0001e40000100a00 */
[----:B0-----:R-:W-:-:S15]  /*279c0*/  HMMA.16816.F32 R4, R16, R30, R12 ;  /* 0x0000001e1004723c */ /* 0x001fde000000180c */
[----:B------:R-:W-:-:S04]  /*279d0*/  NOP ;  /* 0x0000000000007918 */ /* 0x000fc80000000000 */
[----:B------:R-:W-:Y:S04]  /*279e0*/  STL.64 [R1+0x8c0], R4 ;  /* 0x0008c00401007387 */ /* 0x000fe80000100a00 */
[----:B------:R0:W-:Y:S01]  /*279f0*/  STL [R1+0x8c8], R6 ;  /* 0x0008c80601007387 */ /* 0x0001e20000100800 */
[----:B------:R-:W-:Y:S02]  /*27a00*/  IMAD.MOV.U32 R0, RZ, RZ, R7 ;  /* 0x000000ffff007224 */ /* 0x000fe400078e0007 */
[----:B0-----:R-:W-:Y:S01]  /*27a10*/  HMMA.16816.F32 R4, R16, R28, R20 ;  /* 0x0000001c1004723c */ /* 0x001fe20000001814 */
[----:B------:R-:W-:Y:S04]  /*27a20*/  STL [R1+0x4444], R30 ;  /* 0x0044441e01007387 */ /* 0x000fe80000100800 */
[----:B------:R-:W-:Y:S04]  /*27a30*/  STL [R1+0x4440], R31 ;  /* 0x0044401f01007387 */ /* 0x000fe80000100800 */
[----:B------:R-:W-:Y:S04]  /*27a40*/  STL [R1+0x3ff8], R0 ;  /* 0x003ff80001007387 */ /* 0x000fe80000100800 */
[----:B------:R-:W2:Y:S06]  /*27a50*/  LDL.LU R32, [R1+0x140] ;  /* 0x0001400001207983 */ /* 0x000eac0000300800 */
[----:B------:R-:W-:Y:S04]  /*27a60*/  STL.64 [R1+0x8f0], R4 ;  /* 0x0008f00401007387 */ /* 0x000fe80000100a00 */
[----:B------:R-:W-:Y:S04]  /*27a70*/  STL.64 [R1+0x8f8], R6 ;  /* 0x0008f80601007387 */ /* 0x000fe80000100a00 */
[----:B------:R-:W2:Y:S04]  /*27a80*/  LDL.LU R33, [R1+0x144] ;  /* 0x0001440001217983 */ /* 0x000ea80000300800 */
[----:B------:R-:W3:Y:S04]  /*27a90*/  LDL.LU R34, [R1+0x148] ;  /* 0x0001480001227983 */ /* 0x000ee80000300800 */
[----:B------:R-:W3:Y:S04]  /*27aa0*/  LDL.LU R35, [R1+0x14c] ;  /* 0x00014c0001237983 */ /* 0x000ee80000300800 */
[----:B---3--:R-:W-:Y:S04]  /*27ab0*/  STL.64 [R1+0x4498], R34 ;  /* 0x0044982201007387 */ /* 0x008fe80000100a00 */
[----:B--2---:R0:W-:Y:S04]  /*27ac0*/  STL.64 [R1+0x4490], R32 ;  /* 0x0044902001007387 */ /* 0x0041e80000100a00 */
[----:B0-----:R-:W2:Y:S04]  /*27ad0*/  LDL.LU R32, [R1+0x100] ;  /* 0x0001000001207983 */ /* 0x001ea80000300800 */
        /* <DEDUP_REMOVED lines=8> */
[----:B------:R-:W3:Y:S01]  /*27b60*/  LDL.LU R35, [R1+0xfc] ;  /* 0x0000fc0001237983 */ /* 0x000ee20000300800 */
[----:B------:R-:W-:-:S03]  /*27b70*/  F2FP.F16.E4M3.UNPACK_B R26, R27.H1 ;  /* 0x0000001bff1a723e */ /* 0x000fc600030006ff */
[----:B------:R-:W4:Y:S04]  /*27b80*/  LDL.LU R27, [R1+0xb14] ;  /* 0x000b1400011b7983 */ /* 0x000f280000300800 */
[----:B------:R-:W4:Y:S04]  /*27b90*/  LDL.LU R24, [R1+0xb20] ;  /* 0x000b200001187983 */ /* 0x000f280000300800 */
[----:B------:R-:W4:Y:S04]  /*27ba0*/  LDL.LU R25, [R1+0xb24] ;  /* 0x000b240001197983 */ /* 0x000f280000300800 */
[----:B------:R-:W4:Y:S04]  /*27bb0*/  LDL.LU R22, [R1+0xb30] ;  /* 0x000b300001167983 */ /* 0x000f280000300800 */
[----:B---3--:R-:W-:Y:S04]  /*27bc0*/  STL.64 [R1+0x44b8], R34 ;  /* 0x0044b82201007387 */ /* 0x008fe80000100a00 */
[----:B--2---:R0:W-:Y:S04]  /*27bd0*/  STL.64 [R1+0x44b0], R32 ;  /* 0x0044b02001007387 */ /* 0x0041e80000100a00 */
[----:B0-----:R-:W2:Y:S04]  /*27be0*/  LDL.LU R32, [R1+0xe0] ;  /* 0x0000e00001207983 */ /* 0x001ea80000300800 */
[----:B------:R-:W2:Y:S04]  /*27bf0*/  LDL.LU R33, [R1+0xe4] ;  /* 0x0000e40001217983 */ /* 0x000ea80000300800 */
[----:B------:R-:W3:Y:S04]  /*27c00*/  LDL.LU R34, [R1+0xe8] ;  /* 0x0000e80001227983 */ /* 0x000ee80000300800 */
[----:B------:R-:W3:Y:S01]  /*27c10*/  LDL.LU R35, [R1+0xec] ;  /* 0x0000ec0001237983 */ /* 0x000ee20000300800 */
[----:B----4-:R-:W-:-:S03]  /*27c20*/  F2FP.F16.E4M3.UNPACK_B R27, R27.H1 ;  /* 0x0000001bff1b723e */ /* 0x010fc600030006ff */
[----:B---3--:R-:W-:Y:S04]  /*27c30*/  STL.64 [R1+0x44c8], R34 ;  /* 0x0044c82201007387 */ /* 0x008fe80000100a00 */
[----:B--2---:R0:W-:Y:S04]  /*27c40*/  STL.64 [R1+0x44c0], R32 ;  /* 0x0044c02001007387 */ /* 0x0041e80000100a00 */
[----:B0-----:R-:W2:Y:S04]  /*27c50*/  LDL.LU R32, [R1+0xc0] ;  /* 0x0000c00001207983 */ /* 0x001ea80000300800 */
[----:B------:R-:W2:Y:S04]  /*27c60*/  LDL.LU R33, [R1+0xc4] ;  /* 0x0000c40001217983 */ /* 0x000ea80000300800 */
[----:B------:R-:W2:Y:S04]  /*27c70*/  LDL.LU R34, [R1+0xc8] ;  /* 0x0000c80001227983 */ /* 0x000ea80000300800 */
[----:B------:R-:W2:Y:S04]  /*27c80*/  LDL.LU R35, [R1+0xcc] ;  /* 0x0000cc0001237983 */ /* 0x000ea80000300800 */
[----:B------:R-:W3:Y:S04]  /*27c90*/  LDL.LU R23, [R1+0xb34] ;  /* 0x000b340001177983 */ /* 0x000ee80000300800 */
[----:B------:R-:W4:Y:S04]  /*27ca0*/  LDL.LU R20, [R1+0xb40] ;  /* 0x000b400001147983 */ /* 0x000f280000300800 */
        /* <DEDUP_REMOVED lines=14> */
[----:B------:R0:W-:Y:S04]  /*27d90*/  STL [R1+0x4468], R28 ;  /* 0x0044681c01007387 */ /* 0x0001e80000100800 */
[----:B------:R1:W-:Y:S04]  /*27da0*/  STL [R1+0x4448], R29 ;  /* 0x0044481d01007387 */ /* 0x0003e80000100800 */
[----:B0-----:R-:W3:Y:S04]  /*27db0*/  LDL.LU R28, [R1+0x120] ;  /* 0x00012000011c7983 */ /* 0x001ee80000300800 */
[----:B-1----:R-:W3:Y:S04]  /*27dc0*/  LDL.LU R29, [R1+0x124] ;  /* 0x00012400011d7983 */ /* 0x002ee80000300800 */
        /* <DEDUP_REMOVED lines=10> */
[----:B--2---:R-:W-:-:S15]  /*27e70*/  HMMA.16816.F32 R32, R16, R24, R32 ;  /* 0x000000181020723c */ /* 0x004fde0000001820 */
[----:B------:R-:W-:-:S04]  /*27e80*/  NOP ;  /* 0x0000000000007918 */ /* 0x000fc80000000000 */
[----:B------:R-:W-:Y:S04]  /*27e90*/  STL.64 [R1+0x9d0], R32 ;  /* 0x0009d02001007387 */ /* 0x000fe80000100a00 */
[----:B------:R0:W-:Y:S04]  /*27ea0*/  STL.64 [R1+0x9d8], R34 ;  /* 0x0009d82201007387 */ /* 0x0001e80000100a00 */
[----:B0-----:R-:W2:Y:S04]  /*27eb0*/  LDL.LU.64 R34, [R1+0x44b8] ;  /* 0x0044b80001227983 */ /* 0x001ea80000300a00 */
[----:B------:R-:W2:Y:S01]  /*27ec0*/  LDL.LU.64 R32, [R1+0x44b0] ;  /* 0x0044b00001207983 */ /* 0x000ea20000300a00 */
[----:B------:R-:W-:-:S02]  /*27ed0*/  F2FP.F16.E4M3.UNPACK_B R22, R22.H1 ;  /* 0x00000016ff16723e */ /* 0x000fc400030006ff */
[----:B---3--:R-:W-:Y:S01]  /*27ee0*/  F2FP.F16.E4M3.UNPACK_B R23, R23.H1 ;  /* 0x00000017ff17723e */ /* 0x008fe200030006ff */
[----:B------:R-:W-:Y:S04]  /*27ef0*/  STL.64 [R1+0x4458], R26 ;  /* 0x0044581a01007387 */ /* 0x000fe80000100a00 */
[----:B------:R0:W-:Y:S04]  /*27f00*/  STL.64 [R1+0x4450], R24 ;  /* 0x0044501801007387 */ /* 0x0001e80000100a00 */
[----:B0-----:R-:W3:Y:S04]  /*27f10*/  LDL.LU R24, [R1+0x110] ;  /* 0x0001100001187983 */ /* 0x001ee80000300800 */
        /* <DEDUP_REMOVED lines=9> */
[----:B----4-:R-:W-:-:S02]  /*27fb0*/  F2FP.F16.E4M3.UNPACK_B R20, R20.H1 ;  /* 0x00000014ff14723e */ /* 0x010fc400030006ff */
[----:B------:R-:W-:Y:S02]  /*27fc0*/  F2FP.F16.E4M3.UNPACK_B R21, R21.H1 ;  /* 0x00000015ff15723e */ /* 0x000fe400030006ff */
[----:B------:R-:W-:Y:S02]  /*27fd0*/  F2FP.F16.E4M3.UNPACK_B R14, R14.H1 ;  /* 0x0000000eff0e723e */ /* 0x000fe400030006ff */
[----:B------:R-:W-:Y:S02]  /*27fe0*/  F2FP.F16.E4M3.UNPACK_B R15, R15.H1 ;  /* 0x0000000fff0f723e */ /* 0x000fe400030006ff */
[----:B------:R-:W-:Y:S02]  /*27ff0*/  F2FP.F16.E4M3.UNPACK_B R12, R12.H1 ;  /* 0x0000000cff0c723e */ /* 0x000fe400030006ff */
[----:B------:R-:W-:Y:S02]  /*28000*/  F2FP.F16.E4M3.UNPACK_B R13, R13.H1 ;  /* 0x0000000dff0d723e */ /* 0x000fe400030006ff */
[----:B------:R-:W-:-:S02]  /*28010*/  F2FP.F16.E4M3.UNPACK_B R10, R10.H1 ;  /* 0x0000000aff0a723e */ /* 0x000fc400030006ff */
[----:B------:R-:W-:Y:S01]  /*28020*/  F2FP.F16.E4M3.UNPACK_B R11, R11.H1 ;  /* 0x0000000bff0b723e */ /* 0x000fe200030006ff */
[----:B--2---:R-:W-:-:S15]  /*28030*/  HMMA.16816.F32 R32, R16, R20, R32 ;  /* 0x000000141020723c */ /* 0x004fde0000001820 */
[----:B------:R-:W-:-:S04]  /*28040*/  NOP ;  /* 0x0000000000007918 */ /* 0x000fc80000000000 */
[----:B------:R-:W-:Y:S04]  /*28050*/  STL.64 [R1+0xa10], R32 ;  /* 0x000a102001007387 */ /* 0x000fe80000100a00 */
[----:B------:R0:W-:Y:S04]  /*28060*/  STL.64 [R1+0xa18], R34 ;  /* 0x000a182201007387 */ /* 0x0001e80000100a00 */
[----:B0-----:R-:W2:Y:S04]  /*28070*/  LDL.LU.64 R34, [R1+0x4498] ;  /* 0x0044980001227983 */ /* 0x001ea80000300a00 */
[----:B------:R-:W2:Y:S04]  /*28080*/  LDL.LU.64 R32, [R1+0x4490] ;  /* 0x0044900001207983 */ /* 0x000ea80000300a00 */
[----:B------:R-:W-:Y:S04]  /*28090*/  STL.64 [R1+0x4418], R22 ;  /* 0x0044181601007387 */ /* 0x000fe80000100a00 */
[----:B------:R3:W-:Y:S02]  /*280a0*/  STL.64 [R1+0x4410], R20 ;  /* 0x0044101401007387 */ /* 0x0007e40000100a00 */
[----:B---3--:R-:W-:-:S15]  /*280b0*/  HMMA.16816.F32 R20, R16, R14, R24 ;  /* 0x0000000e1014723c */ /* 0x008fde0000001818 */
[----:B------:R-:W-:-:S04]  /*280c0*/  NOP ;  /* 0x0000000000007918 */ /* 0x000fc80000000000 */
[----:B------:R-:W-:Y:S04]  /*280d0*/  STL.64 [R1+0xa30], R20 ;  /* 0x000a301401007387 */ /* 0x000fe80000100a00 */
[----:B------:R0:W-:Y:S04]  /*280e0*/  STL.64 [R1+0xa38], R22 ;  /* 0x000a381601007387 */ /* 0x0001e80000100a00 */
[----:B------:R-:W-:Y:S04]  /*280f0*/  STL.64 [R1+0x43f8], R14 ;  /* 0x0043f80e01007387 */ /* 0x000fe80000100a00 */
[----:B------:R1:W-:Y:S01]  /*28100*/  STL.64 [R1+0x43f0], R12 ;  /* 0x0043f00c01007387 */ /* 0x0003e20000100a00 */
[C---:B0-----:R-:W-:Y:S08]  /*28110*/  HMMA.16816.F32 R20, R16.reuse, R12, R28 ;  /* 0x0000000c1014723c */ /* 0x041ff0000000181c */
[----:B-1----:R-:W-:Y:S11]  /*28120*/  HMMA.16816.F32 R12, R16, R10, R4 ;  /* 0x0000000a100c723c */ /* 0x002ff60000001804 */
[----:B------:R-:W-:Y:S04]  /*28130*/  STL.64 [R1+0xa40], R20 ;  /* 0x000a401401007387 */ /* 0x000fe80000100a00 */
[----:B------:R-:W-:Y:S04]  /*28140*/  STL.64 [R1+0xa48], R22 ;  /* 0x000a481601007387 */ /* 0x000fe80000100a00 */
[----:B------:R-:W-:Y:S04]  /*28150*/  STL.64 [R1+0xa50], R12 ;  /* 0x000a500c01007387 */ /* 0x000fe80000100a00 */
[----:B------:R2:W-:Y:S04]  /*28160*/  STL.64 [R1+0xa58], R14 ;  /* 0x000a580e01007387 */ /* 0x0005e80000100a00 */
[----:B------:R-:W3:Y:S01]  /*28170*/  LDL.LU R24, [R1+0x160] ;  /* 0x0001600001187983 */ /* 0x000ee20000300800 */
[----:B------:R-:W-:-:S02]  /*28180*/  F2FP.F16.E4M3.UNPACK_B R8, R8.H1 ;  /* 0x00000008ff08723e */ /* 0x000fc400030006ff */
[----:B------:R-:W-:Y:S02]  /*28190*/  F2FP.F16.E4M3.UNPACK_B R9, R9.H1 ;  /* 0x00000009ff09723e */ /* 0x000fe400030006ff */
[----:B------:R-:W-:-:S05]  /*281a0*/  F2FP.F16.E4M3.UNPACK_B R6, R3.H1 ;  /* 0x00000003ff06723e */ /* 0x000fca00030006ff */
[----:B--2---:R-:W-:-:S15]  /*281b0*/  HMMA.16816.F32 R12, R16, R8, R32 ;  /* 0x00000008100c723c */ /* 0x004fde0000001820 */
[----:B------:R-:W-:-:S04]  /*281c0*/  NOP ;  /* 0x0000000000007918 */ /* 0x000fc80000000000 */
[----:B------:R-:W-:Y:S04]  /*281d0*/  STL.64 [R1+0xa80], R12 ;  /* 0x000a800c01007387 */ /* 0x000fe80000100a00 */
[----:B------:R-:W-:Y:S04]  /*281e0*/  STL.64 [R1+0xa88], R14 ;  /* 0x000a880e01007387 */ /* 0x000fe80000100a00 */
[----:B---3--:R0:W-:Y:S04]  /*281f0*/  STL [R1+0x446c], R24 ;  /* 0x00446c1801007387 */ /* 0x0081e80000100800 */
[----:B------:R-:W2:Y:S04]  /*28200*/  LDL.LU R25, [R1+0x164] ;  /* 0x0001640001197983 */ /* 0x000ea80000300800 */
[----:B------:R-:W3:Y:S04]  /*28210*/  LDL.LU R26, [R1+0x168] ;  /* 0x00016800011a7983 */ /* 0x000ee80000300800 */
[----:B------:R-:W3:Y:S04]  /*28220*/  LDL.LU R27, [R1+0x16c] ;  /* 0x00016c00011b7983 */ /* 0x000ee80000300800 */
[----:B------:R-:W4:Y:S04]  /*28230*/  LDL.LU R7, [R1+0xb94] ;  /* 0x000b940001077983 */ /* 0x000f280000300800 */
[----:B------:R-:W2:Y:S04]  /*28240*/  LDL.LU R5, [R1+0xba4] ;  /* 0x000ba40001057983 */ /* 0x000ea80000300800 */
[----:B------:R-:W2:Y:S04]  /*28250*/  LDL.LU R2, [R1+0xbb0] ;  /* 0x000bb00001027983 */ /* 0x000ea80000300800 */
[----:B------:R-:W2:Y:S04]  /*28260*/  LDL.LU R3, [R1+0xbb4] ;  /* 0x000bb40001037983 */ /* 0x000ea80000300800 */
[----:B0-----:R-:W2:Y:S04]  /*28270*/  LDL.LU R24, [R1+0xd74] ;  /* 0x000d740001187983 */ /* 0x001ea80000300800 */
[----:B---3--:R-:W-:Y:S04]  /*28280*/  STL.64 [R1+0x4478], R26 ;  /* 0x0044781a01007387 */ /* 0x008fe80000100a00 */
[----:B--2---:R0:W-:Y:S04]  /*28290*/  STL.64 [R1+0x4470], R24 ;  /* 0x0044701801007387 */ /* 0x0041e80000100a00 */
[----:B0-----:R-:W2:Y:S04]  /*282a0*/  LDL.LU R24, [R1+0x2c0] ;  /* 0x0002c00001187983 */ /* 0x001ea80000300800 */
[----:B------:R-:W2:Y:S04]  /*282b0*/  LDL.LU R25, [R1+0x2c4] ;  /* 0x0002c40001197983 */ /* 0x000ea80000300800 */
[----:B------:R-:W3:Y:S04]  /*282c0*/  LDL.LU R26, [R1+0x2c8] ;  /* 0x0002c800011a7983 */ /* 0x000ee80000300800 */
[----:B------:R-:W3:Y:S04]  /*282d0*/  LDL.LU R27, [R1+0x2cc] ;  /* 0x0002cc00011b7983 */ /* 0x000ee80000300800 */
[----:B------:R-:W2:Y:S01]  /*282e0*/  LDL.LU R4, [R1+0xba0] ;  /* 0x000ba00001047983 */ /* 0x000ea20000300800 */
        /* <DEDUP_REMOVED lines=9> */
[----:B------:R-:W4:Y:S04]  /*28380*/  LDL.LU R30, [R1+0xd78] ;  /* 0x000d7800011e7983 */ /* 0x000f280000300800 */
[----:B------:R-:W3:Y:S04]  /*28390*/  LDL.LU R36, [R1+0xd84] ;  /* 0x000d840001247983 */ /* 0x000ee80000300800 */
[----:B------:R-:W3:Y:S04]  /*283a0*/  LDL.LU R31, [R1+0xd80] ;  /* 0x000d8000011f7983 */ /* 0x000ee80000300800 */
[----:B------:R-:W3:Y:S04]  /*283b0*/  LDL.LU R37, [R1+0xd8c] ;  /* 0x000d8c0001257983 */ /* 0x000ee80000300800 */
[----:B------:R-:W3:Y:S04]  /*283c0*/  LDL.LU R0, [R1+0xd88] ;  /* 0x000d880001007983 */ /* 0x000ee80000300800 */
[----:B------:R-:W-:Y:S04]  /*283d0*/  STL.64 [R1+0x43d8], R10 ;  /* 0x0043d80a01007387 */ /* 0x000fe80000100a00 */
[----:B------:R0:W-:Y:S04]  /*283e0*/  STL.64 [R1+0x43d0], R8 ;  /* 0x0043d00801007387 */ /* 0x0001e80000100a00 */
[----:B0-----:R-:W3:Y:S04]  /*283f0*/  LDL.LU R8, [R1+0x290] ;  /* 0x0002900001087983 */ /* 0x001ee80000300800 */
        /* <DEDUP_REMOVED lines=28> */
[----:B------:R-:W2:Y:S04]  /*285c0*/  LDL.LU.64 R24, [R1+0x4470] ;  /* 0x0044700001187983 */ /* 0x000ea80000300a00 */
[----:B------:R-:W-:Y:S04]  /*285d0*/  STL.64 [R1+0x43b8], R6 ;  /* 0x0043b80601007387 */ /* 0x000fe80000100a00 */
[----:B------:R0:W-:Y:S04]  /*285e0*/  STL.64 [R1+0x43b0], R4 ;  /* 0x0043b00401007387 */ /* 0x0001e80000100a00 */
[----:B0-----:R-:W2:Y:S04]  /*285f0*/  LDL.LU R4, [R1+0x2a0] ;  /* 0x0002a00001047983 */ /* 0x001ea80000300800 */
[----:B------:R-:W2:Y:S04]  /*28600*/  LDL.LU R5, [R1+0x2a4] ;  /* 0x0002a40001057983 */ /* 0x000ea80000300800 */
[----:B------:R-:W2:Y:S04]  /*28610*/  LDL.LU R6, [R1+0x2a8] ;  /* 0x0002a80001067983 */ /* 0x000ea80000300800 */
[----:B------:R-:W2:Y:S01]  /*28620*/  LDL.LU R7, [R1+0x2ac] ;  /* 0x0002ac0001077983 */ /* 0x000ea20000300800 */
[----:B----4-:R-:W-:-:S02]  /*28630*/  IMAD R30, R30, 0x100, R28 ;  /* 0x000001001e1e7824 */ /* 0x010fc400078e021c */
[----:B---3--:R-:W-:Y:S02]  /*28640*/  IMAD R31, R31, 0x100, R36 ;  /* 0x000001001f1f7824 */ /* 0x008fe400078e0224 */
[----:B------:R-:W-:Y:S02]  /*28650*/  IMAD R0, R0, 0x100, R37 ;  /* 0x0000010000007824 */ /* 0x000fe400078e0225 */
[----:B--2---:R-:W-:Y:S02]  /*28660*/  IMAD R29, R29, 0x100, R24 ;  /* 0x000001001d1d7824 */ /* 0x004fe400078e0218 */
[----:B------:R-:W2:Y:S04]  /*28670*/  LDL.LU R24, [R1+0x446c] ;  /* 0x00446c0001187983 */ /* 0x000ea80000300800 */
[----:B------:R-:W3:Y:S04]  /*28680*/  LDL.LU R28, [R1+0x4468] ;  /* 0x00446800011c7983 */ /* 0x000ee80000300800 */
[----:B------:R-:W4:Y:S04]  /*28690*/  LDL.LU R36, [R1+0x4464] ;  /* 0x0044640001247983 */ /* 0x000f280000300800 */
[----:B------:R-:W4:Y:S01]  /*286a0*/  LDL.LU R37, [R1+0x4460] ;  /* 0x0044600001257983 */ /* 0x000f220000300800 */
[----:B------:R-:W-:-:S02]  /*286b0*/  F2FP.F16.E4M3.UNPACK_B R2, R2.H1 ;  /* 0x00000002ff02723e */ /* 0x000fc400030006ff */
[----:B------:R-:W-:-:S07]  /*286c0*/  F2FP.F16.E4M3.UNPACK_B R3, R3.H1 ;  /* 0x00000003ff03723e */ /* 0x000fce00030006ff */
[----:B--2---:R-:W-:Y:S01]  /*286d0*/  HMMA.16816.F32 R16, R16, R2, R24 ;  /* 0x000000021010723c */ /* 0x004fe20000001818 */
[----:B------:R-:W2:Y:S04]  /*286e0*/  LDL.LU.64 R26, [R1+0x4458] ;  /* 0x00445800011a7983 */ /* 0x000ea80000300a00 */
[----:B------:R-:W2:-:S14]  /*286f0*/  LDL.LU.64 R24, [R1+0x4450] ;  /* 0x0044500001187983 */ /* 0x000e9c0000300a00 */
[----:B------:R0:W-:Y:S04]  /*28700*/  STL.64 [R1+0xa70], R16 ;  /* 0x000a701001007387 */ /* 0x0001e80000100a00 */
[----:B------:R1:W-:Y:S01]  /*28710*/  STL.64 [R1+0xa78], R18 ;  /* 0x000a781201007387 */ /* 0x0003e20000100a00 */
[----:B0-----:R-:W-:Y:S02]  /*28720*/  F2FP.F16.E4M3.UNPACK_B R16, R29 ;  /* 0x0000001dff10723e */ /* 0x001fe400020006ff */
[----:B------:R-:W-:Y:S02]  /*28730*/  F2FP.F16.E4M3.UNPACK_B R17, R30 ;  /* 0x0000001eff11723e */ /* 0x000fe400020006ff */
[----:B-1----:R-:W-:Y:S02]  /*28740*/  F2FP.F16.E4M3.UNPACK_B R18, R31 ;  /* 0x0000001fff12723e */ /* 0x002fe400020006ff */
[----:B------:R-:W-:Y:S01]  /*28750*/  F2FP.F16.E4M3.UNPACK_B R19, R0 ;  /* 0x00000000ff13723e */ /* 0x000fe200020006ff */
[----:B------:R-:W3:Y:S04]  /*28760*/  LDL.LU R29, [R1+0x4448] ;  /* 0x00444800011d7983 */ /* 0x000ee80000300800 */
[----:B------:R-:W2:Y:S04]  /*28770*/  LDL.LU R30, [R1+0x4444] ;  /* 0x00444400011e7983 */ /* 0x000ea80000300800 */
[----:B------:R-:W2:Y:S01]  /*28780*/  LDL.LU R31, [R1+0x4440] ;  /* 0x00444000011f7983 */ /* 0x000ea20000300800 */
[----:B----4-:R-:W-:-:S15]  /*28790*/  HMMA.16816.F32 R32, R16, R36, R32 ;  /* 0x000000241020723c */ /* 0x010fde0000001820 */
        /* <DEDUP_REMOVED lines=8> */
[----:B------:R2:W-:Y:S04]  /*28820*/  STL.64 [R1+0xa68], R6 ;  /* 0x000a680601007387 */ /* 0x0005e80000100a00 */
[----:B------:R-:W4:Y:S01]  /*28830*/  LDL.LU R0, [R1+0xda8] ;  /* 0x000da80001007983 */ /* 0x000f220000300800 */
[----:B--2---:R-:W-:Y:S03]  /*28840*/  HMMA.16816.F32 R4, R16, R32, R8 ;  /* 0x000000201004723c */ /* 0x004fe60000001808 */
[----:B------:R-:W-:-:S15]  /*28850*/  STL.64 [R1+0x43a8], R34 ;  /* 0x0043a82201007387 */ /* 0x000fde0000100a00 */
[----:B------:R-:W-:Y:S01]  /*28860*/  NOP ;  /* 0x0000000000007918 */ /* 0x000fe20000000000 */
[----:B------:R-:W-:Y:S04]  /*28870*/  STL.64 [R1+0xa20], R4 ;  /* 0x000a200401007387 */ /* 0x000fe80000100a00 */
[----:B------:R-:W-:Y:S04]  /*28880*/  STL.64 [R1+0xa28], R6 ;  /* 0x000a280601007387 */ /* 0x000fe80000100a00 */
[----:B------:R0:W-:Y:S04]  /*28890*/  STL.64 [R1+0x43a0], R32 ;  /* 0x0043a02001007387 */ /* 0x0001e80000100a00 */
[----:B0-----:R-:W2:Y:S04]  /*288a0*/  LDL.LU R32, [R1+0x150] ;  /* 0x0001500001207983 */ /* 0x001ea80000300800 */
[----:B------:R-:W2:Y:S04]  /*288b0*/  LDL.LU R33, [R1+0x154] ;  /* 0x0001540001217983 */ /* 0x000ea80000300800 */
[----:B------:R-:W2:Y:S04]  /*288c0*/  LDL.LU R34, [R1+0x158] ;  /* 0x0001580001227983 */ /* 0x000ea80000300800 */
[----:B------:R-:W2:Y:S01]  /*288d0*/  LDL.LU R35, [R1+0x15c] ;  /* 0x00015c0001237983 */ /* 0x000ea20000300800 */
[C---:B------:R-:W-:Y:S08]  /*288e0*/  HMMA.16816.F32 R8, R16.reuse, R30, R12 ;  /* 0x0000001e1008723c */ /* 0x040ff0000000180c */
[C---:B---3--:R-:W-:Y:S01]  /*288f0*/  HMMA.16816.F32 R4, R16.reuse, R28, R20 ;  /* 0x0000001c1004723c */ /* 0x048fe20000001814 */
[----:B--2---:R-:W-:Y:S04]  /*28900*/  STL.64 [R1+0x43c8], R34 ;  /* 0x0043c82201007387 */ /* 0x004fe80000100a00 */
[----:B------:R-:W-:Y:S04]  /*28910*/  STL.64 [R1+0x43c0], R32 ;  /* 0x0043c02001007387 */ /* 0x000fe80000100a00 */
[----:B------:R-:W2:Y:S04]  /*28920*/  LDL.LU R12, [R1+0x230] ;  /* 0x00023000010c7983 */ /* 0x000ea80000300800 */
[----:B------:R-:W-:Y:S04]  /*28930*/  STL.64 [R1+0xa00], R8 ;  /* 0x000a000801007387 */ /* 0x000fe80000100a00 */
[----:B------:R-:W-:Y:S04]  /*28940*/  STL.64 [R1+0xa08], R10 ;  /* 0x000a080a01007387 */ /* 0x000fe80000100a00 */
[----:B------:R-:W-:Y:S04]  /*28950*/  STL.64 [R1+0x9e0], R4 ;  /* 0x0009e00401007387 */ /* 0x000fe80000100a00 */
[----:B------:R-:W-:Y:S04]  /*28960*/  STL.64 [R1+0x9e8], R6 ;  /* 0x0009e80601007387 */ /* 0x000fe80000100a00 */
[----:B------:R-:W2:Y:S04]  /*28970*/  LDL.LU R13, [R1+0x234] ;  /* 0x00023400010d7983 */ /* 0x000ea80000300800 */
[----:B------:R-:W3:Y:S04]  /*28980*/  LDL.LU R14, [R1+0x238] ;  /* 0x00023800010e7983 */ /* 0x000ee80000300800 */
[----:B------:R-:W3:Y:S04]  /*28990*/  LDL.LU R15, [R1+0x23c] ;  /* 0x00023c00010f7983 */ /* 0x000ee80000300800 */
[----:B------:R-:W2:Y:S04]  /*289a0*/  LDL.LU R20, [R1+0x250] ;  /* 0x0002500001147983 */ /* 0x000ea80000300800 */
[----:B------:R-:W2:Y:S04]  /*289b0*/  LDL.LU R21, [R1+0x254] ;  /* 0x0002540001157983 */ /* 0x000ea80000300800 */
[----:B------:R-:W2:Y:S04]  /*289c0*/  LDL.LU R22, [R1+0x258] ;  /* 0x0002580001167983 */ /* 0x000ea80000300800 */
[----:B------:R-:W2:Y:S04]  /*289d0*/  LDL.LU R23, [R1+0x25c] ;  /* 0x00025c0001177983 */ /* 0x000ea80000300800 */
[----:B--2---:R-:W-:Y:S04]  /*289e0*/  STL.64 [R1+0x4428], R22 ;  /* 0x0044281601007387 */ /* 0x004fe80000100a00 */
[----:B------:R0:W-:Y:S04]  /*289f0*/  STL.64 [R1+0x4420], R20 ;  /* 0x0044201401007387 */ /* 0x0001e80000100a00 */
[----:B0-----:R-:W2:Y:S04]  /*28a00*/  LDL.LU R20, [R1+0x260] ;  /* 0x0002600001147983 */ /* 0x001ea80000300800 */
[----:B------:R-:W2:Y:S04]  /*28a10*/  LDL.LU R21, [R1+0x264] ;  /* 0x0002640001157983 */ /* 0x000ea80000300800 */
[----:B------:R-:W2:Y:S04]  /*28a20*/  LDL.LU R22, [R1+0x268] ;  /* 0x0002680001167983 */ /* 0x000ea80000300800 */
[----:B------:R-:W2:Y:S04]  /*28a30*/  LDL.LU R23, [R1+0x26c] ;  /* 0x00026c0001177983 */ /* 0x000ea80000300800 */
[----:B---3--:R-:W-:Y:S04]  /*28a40*/  STL.64 [R1+0x4408], R14 ;  /* 0x0044080e01007387 */ /* 0x008fe80000100a00 */
        /* <DEDUP_REMOVED lines=8> */
[----:B------:R-:W3:Y:S01]  /*28ad0*/  LDL.LU R11, [R1+0x21c] ;  /* 0x00021c00010b7983 */ /* 0x000ee20000300800 */
[C---:B--2---:R-:W-:Y:S03]  /*28ae0*/  HMMA.16816.F32 R20, R16.reuse, R26, R20 ;  /* 0x0000001a1014723c */ /* 0x044fe60000001814 */
[----:B---3--:R-:W-:Y:S04]  /*28af0*/  STL.64 [R1+0x43e8], R10 ;  /* 0x0043e80a01007387 */ /* 0x008fe80000100a00 */
[----:B------:R0:W-:Y:S04]  /*28b00*/  STL.64 [R1+0x43e0], R8 ;  /* 0x0043e00801007387 */ /* 0x0001e80000100a00 */
[----:B0-----:R-:W2:Y:S04]  /*28b10*/  LDL.LU R8, [R1+0x220] ;  /* 0x0002200001087983 */ /* 0x001ea80000300800 */
[----:B------:R-:W2:Y:S04]  /*28b20*/  LDL.LU R9, [R1+0x224] ;  /* 0x0002240001097983 */ /* 0x000ea80000300800 */
[----:B------:R-:W2:Y:S04]  /*28b30*/  LDL.LU R10, [R1+0x228] ;  /* 0x00022800010a7983 */ /* 0x000ea80000300800 */
[----:B------:R-:W2:Y:S04]  /*28b40*/  LDL.LU R11, [R1+0x22c] ;  /* 0x00022c00010b7983 */ /* 0x000ea80000300800 */
[----:B------:R-:W3:Y:S04]  /*28b50*/  LDL.LU R32, [R1+0x200] ;  /* 0x0002000001207983 */ /* 0x000ee80000300800 */
[----:B------:R-:W3:Y:S04]  /*28b60*/  LDL.LU R33, [R1+0x204] ;  /* 0x0002040001217983 */ /* 0x000ee80000300800 */
[----:B------:R-:W3:Y:S04]  /*28b70*/  LDL.LU R34, [R1+0x208] ;  /* 0x0002080001227983 */ /* 0x000ee80000300800 */
[----:B------:R-:W3:Y:S04]  /*28b80*/  LDL.LU R35, [R1+0x20c] ;  /* 0x00020c0001237983 */ /* 0x000ee80000300800 */
[----:B------:R-:W2:Y:S04]  /*28b90*/  LDL.LU R4, [R1+0x1f0] ;  /* 0x0001f00001047983 */ /* 0x000ea80000300800 */
[----:B------:R-:W2:Y:S04]  /*28ba0*/  LDL.LU R5, [R1+0x1f4] ;  /* 0x0001f40001057983 */ /* 0x000ea80000300800 */
[----:B------:R-:W2:Y:S04]  /*28bb0*/  LDL.LU R6, [R1+0x1f8] ;  /* 0x0001f80001067983 */ /* 0x000ea80000300800 */
[----:B------:R-:W2:Y:S04]  /*28bc0*/  LDL.LU R7, [R1+0x1fc] ;  /* 0x0001fc0001077983 */ /* 0x000ea80000300800 */
[----:B------:R0:W-:Y:S04]  /*28bd0*/  STL.64 [R1+0x4388], R30 ;  /* 0x0043881e01007387 */ /* 0x0001e80000100a00 */
[----:B0-----:R-:W2:Y:S04]  /*28be0*/  LDL.LU R30, [R1+0xda0] ;  /* 0x000da000011e7983 */ /* 0x001ea80000300800 */
[----:B------:R-:W4:Y:S04]  /*28bf0*/  LDL.LU R31, [R1+0xdac] ;  /* 0x000dac00011f7983 */ /* 0x000f280000300800 */
[----:B------:R0:W-:Y:S04]  /*28c00*/  STL.64 [R1+0x4380], R28 ;  /* 0x0043801c01007387 */ /* 0x0001e80000100a00 */
[----:B0-----:R-:W2:Y:S04]  /*28c10*/  LDL.LU R28, [R1+0xd98] ;  /* 0x000d9800011c7983 */ /* 0x001ea80000300800 */
[----:B------:R-:W2:Y:S04]  /*28c20*/  LDL.LU R29, [R1+0xda4] ;  /* 0x000da400011d7983 */ /* 0x000ea80000300800 */
        /* <DEDUP_REMOVED lines=47> */
[----:B0-----:R-:W4:Y:S04]  /*28f20*/  LDL.LU R12, [R1+0x1e0] ;  /* 0x0001e000010c7983 */ /* 0x001f280000300800 */
[----:B------:R-:W4:Y:S04]  /*28f30*/  LDL.LU R13, [R1+0x1e4] ;  /* 0x0001e400010d7983 */ /* 0x000f280000300800 */
[----:B------:R-:W4:Y:S04]  /*28f40*/  LDL.LU R14, [R1+0x1e8] ;  /* 0x0001e800010e7983 */ /* 0x000f280000300800 */
[----:B------:R-:W4:Y:S01]  /*28f50*/  LDL.LU R15, [R1+0x1ec] ;  /* 0x0001ec00010f7983 */ /* 0x000f220000300800 */
[C---:B--2---:R-:W-:Y:S08]  /*28f60*/  HMMA.16816.F32 R32, R16.reuse, R10, R32 ;  /* 0x0000000a1020723c */ /* 0x044ff00000001820 */
[C---:B---3--:R-:W-:Y:S11]  /*28f70*/  HMMA.16816.F32 R4, R16.reuse, R8, R4 ;  /* 0x000000081004723c */ /* 0x048ff60000001804 */
[----:B------:R-:W-:Y:S04]  /*28f80*/  STL.64 [R1+0x770], R32 ;  /* 0x0007702001007387 */ /* 0x000fe80000100a00 */
[----:B------:R0:W-:Y:S04]  /*28f90*/  STL.64 [R1+0x778], R34 ;  /* 0x0007782201007387 */ /* 0x0001e80000100a00 */
[----:B0-----:R-:W2:Y:S04]  /*28fa0*/  LDL.LU.64 R34, [R1+0x43c8] ;  /* 0x0043c80001227983 */ /* 0x001ea80000300a00 */
[----:B------:R-:W2:Y:S04]  /*28fb0*/  LDL.LU.64 R32, [R1+0x43c0] ;  /* 0x0043c00001207983 */ /* 0x000ea80000300a00 */
[----:B------:R-:W-:Y:S04]  /*28fc0*/  STL.64 [R1+0x760], R4 ;  /* 0x0007600401007387 */ /* 0x000fe80000100a00 */
[----:B------:R0:W-:Y:S04]  /*28fd0*/  STL.64 [R1+0x768], R6 ;  /* 0x0007680601007387 */ /* 0x0001e80000100a00 */
[----:B0-----:R-:W3:Y:S04]  /*28fe0*/  LDL.LU.64 R6, [R1+0x43b8] ;  /* 0x0043b80001067983 */ /* 0x001ee80000300a00 */
[----:B------:R-:W2:Y:S04]  /*28ff0*/  LDL.LU.64 R4, [R1+0x43b0] ;  /* 0x0043b00001047983 */ /* 0x000ea80000300a00 */
[----:B------:R-:W-:Y:S04]  /*29000*/  STL.64 [R1+0x4338], R10 ;  /* 0x0043380a01007387 */ /* 0x000fe80000100a00 */
[----:B------:R2:W-:Y:S01]  /*29010*/  STL.64 [R1+0x4330], R8 ;  /* 0x0043300801007387 */ /* 0x0005e20000100a00 */
[----:B----4-:R-:W-:Y:S01]  /*29020*/  IMAD R0, R0, 0x100, R31 ;  /* 0x0000010000007824 */ /* 0x010fe200078e021f */
[C---:B---3--:R-:W-:Y:S08]  /*29030*/  HMMA.16816.F32 R12, R16.reuse, R6, R12 ;  /* 0x00000006100c723c */ /* 0x048ff0000000180c */
[C---:B--2---:R-:W-:Y:S01]  /*29040*/  HMMA.16816.F32 R8, R16.reuse, R4, R20 ;  /* 0x000000041008723c */ /* 0x044fe20000001814 */
[----:B------:R-:W-:Y:S10]  /*29050*/  STL.64 [R1+0x4358], R6 ;  /* 0x0043580601007387 */ /* 0x000ff40000100a00 */
[----:B------:R-:W-:Y:S04]  /*29060*/  STL.64 [R1+0x740], R12 ;  /* 0x0007400c01007387 */ /* 0x000fe80000100a00 */
[----:B------:R0:W-:Y:S04]  /*29070*/  STL.64 [R1+0x748], R14 ;  /* 0x0007480e01007387 */ /* 0x0001e80000100a00 */
[----:B------:R1:W-:Y:S01]  /*29080*/  STL.64 [R1+0x4350], R4 ;  /* 0x0043500401007387 */ /* 0x0003e20000100a00 */
[----:B0-----:R-:W-:Y:S01]  /*29090*/  HMMA.16816.F32 R12, R16, R2, R32 ;  /* 0x00000002100c723c */ /* 0x001fe20000001820 */
[----:B-1----:R-:W-:-:S02]  /*290a0*/  IMAD R5, R30, 0x100, R29 ;  /* 0x000001001e057824 */ /* 0x002fc400078e021d */
[----:B------:R0:W-:Y:S04]  /*290b0*/  STL.64 [R1+0x730], R8 ;  /* 0x0007300801007387 */ /* 0x0001e80000100a00 */
[----:B------:R-:W-:Y:S04]  /*290c0*/  STL.64 [R1+0x738], R10 ;  /* 0x0007380a01007387 */ /* 0x000fe80000100a00 */
[----:B------:R-:W-:Y:S04]  /*290d0*/  STL [R1+0x8], R5 ;  /* 0x0000080501007387 */ /* 0x000fe80000100800 */
[----:B------:R-:W-:Y:S04]  /*290e0*/  STL [R1+0x42f4], R2 ;  /* 0x0042f40201007387 */ /* 0x000fe80000100800 */
[----:B------:R-:W-:Y:S01]  /*290f0*/  STL [R1+0x42f0], R3 ;  /* 0x0042f00301007387 */ /* 0x000fe20000100800 */
[----:B------:R-:W-:-:S03]  /*29100*/  IMAD R4, R28, 0x100, R27 ;  /* 0x000001001c047824 */ /* 0x000fc600078e021b */
[----:B------:R-:W-:Y:S04]  /*29110*/  STL.64 [R1+0x720], R12 ;  /* 0x0007200c01007387 */ /* 0x000fe80000100a00 */
[----:B------:R-:W-:Y:S04]  /*29120*/  STL.64 [R1+0x728], R14 ;  /* 0x0007280e01007387 */ /* 0x000fe80000100a00 */
[----:B------:R-:W2:Y:S04]  /*29130*/  LDL.LU R28, [R1+0x1a0] ;  /* 0x0001a000011c7983 */ /* 0x000ea80000300800 */
[----:B------:R-:W2:Y:S04]  /*29140*/  LDL.LU R29, [R1+0x1a4] ;  /* 0x0001a400011d7983 */ /* 0x000ea80000300800 */
[----:B------:R-:W3:Y:S04]  /*29150*/  LDL.LU R30, [R1+0x1a8] ;  /* 0x0001a800011e7983 */ /* 0x000ee80000300800 */
[----:B------:R-:W3:Y:S04]  /*29160*/  LDL.LU R31, [R1+0x1ac] ;  /* 0x0001ac00011f7983 */ /* 0x000ee80000300800 */
[----:B------:R-:W4:Y:S04]  /*29170*/  LDL.LU R32, [R1+0x1c0] ;  /* 0x0001c00001207983 */ /* 0x000f280000300800 */
[----:B------:R-:W4:Y:S04]  /*29180*/  LDL.LU R33, [R1+0x1c4] ;  /* 0x0001c40001217983 */ /* 0x000f280000300800 */
[----:B------:R-:W4:Y:S04]  /*29190*/  LDL.LU R34, [R1+0x1c8] ;  /* 0x0001c80001227983 */ /* 0x000f280000300800 */
[----:B------:R-:W4:Y:S04]  /*291a0*/  LDL.LU R35, [R1+0x1cc] ;  /* 0x0001cc0001237983 */ /* 0x000f280000300800 */
[----:B------:R-:W4:Y:S01]  /*291b0*/  LDL.LU R19, [R1+0x8] ;  /* 0x0000080001137983 */ /* 0x000f220000300800 */
[----:B0-----:R-:W-:-:S03]  /*291c0*/  IMAD R8, R26, 0x100, R25 ;  /* 0x000001001a087824 */ /* 0x001fc600078e0219 */
[----:B---3--:R-:W-:Y:S04]  /*291d0*/  STL.64 [R1+0x4398], R30 ;  /* 0x0043981e01007387 */ /* 0x008fe80000100a00 */
[----:B--2---:R0:W-:Y:S04]  /*291e0*/  STL.64 [R1+0x4390], R28 ;  /* 0x0043901c01007387 */ /* 0x0041e80000100a00 */
[----:B0-----:R-:W2:Y:S04]  /*291f0*/  LDL.LU R28, [R1+0x1b0] ;  /* 0x0001b000011c7983 */ /* 0x001ea80000300800 */
[----:B------:R-:W2:Y:S04]  /*29200*/  LDL.LU R29, [R1+0x1b4] ;  /* 0x0001b400011d7983 */ /* 0x000ea80000300800 */
[----:B------:R-:W2:Y:S04]  /*29210*/  LDL.LU R30, [R1+0x1b8] ;  /* 0x0001b800011e7983 */ /* 0x000ea80000300800 */
[----:B------:R-:W2:Y:S04]  /*29220*/  LDL.LU R31, [R1+0x1bc] ;  /* 0x0001bc00011f7983 */ /* 0x000ea80000300800 */
[----:B------:R-:W3:Y:S04]  /*29230*/  LDL.LU R24, [R1+0x180] ;  /* 0x0001800001187983 */ /* 0x000ee80000300800 */
[----:B------:R-:W3:Y:S04]  /*29240*/  LDL.LU R25, [R1+0x184] ;  /* 0x0001840001197983 */ /* 0x000ee80000300800 */
[----:B------:R-:W2:Y:S04]  /*29250*/  LDL.LU R26, [R1+0x188] ;  /* 0x00018800011a7983 */ /* 0x000ea80000300800 */
[----:B------:R-:W2:Y:S01]  /*29260*/  LDL.LU R27, [R1+0x18c] ;  /* 0x00018c00011b7983 */ /* 0x000ea20000300800 */
[----:B----4-:R-:W-:-:S02]  /*29270*/  F2FP.F16.E4M3.UNPACK_B R18, R19 ;  /* 0x00000013ff12723e */ /* 0x010fc400020006ff */
[----:B------:R-:W-:Y:S02]  /*29280*/  F2FP.F16.E4M3.UNPACK_B R16, R8 ;  /* 0x00000008ff10723e */ /* 0x000fe400020006ff */
[----:B------:R-:W-:Y:S02]  /*29290*/  F2FP.F16.E4M3.UNPACK_B R17, R4 ;  /* 0x00000004ff11723e */ /* 0x000fe400020006ff */
[----:B------:R-:W-:-:S07]  /*292a0*/  F2FP.F16.E4M3.UNPACK_B R19, R0 ;  /* 0x00000000ff13723e */ /* 0x000fce00020006ff */
[C---:B------:R-:W-:Y:S01]  /*292b0*/  HMMA.16816.F32 R32, R16.reuse, R36, R32 ;  /* 0x000000241020723c */ /* 0x040fe20000001820 */
[----:B--2---:R-:W-:Y:S04]  /*292c0*/  STL.64 [R1+0x4378], R26 ;  /* 0x0043781a01007387 */ /* 0x004fe80000100a00 */
[----:B---3--:R0:W-:Y:S04]  /*292d0*/  STL.64 [R1+0x4370], R24 ;  /* 0x0043701801007387 */ /* 0x0081e80000100a00 */
        /* <DEDUP_REMOVED lines=8> */
[----:B------:R-:W4:Y:S04]  /*29360*/  LDL.LU R20, [R1+0x2e0] ;  /* 0x0002e00001147983 */ /* 0x000f280000300800 */
[----:B------:R-:W4:Y:S04]  /*29370*/  LDL.LU R21, [R1+0x2e4] ;  /* 0x0002e40001157983 */ /* 0x000f280000300800 */
[----:B------:R-:W4:Y:S04]  /*29380*/  LDL.LU R22, [R1+0x2e8] ;  /* 0x0002e80001167983 */ /* 0x000f280000300800 */
[----:B------:R-:W4:Y:S04]  /*29390*/  LDL.LU R23, [R1+0x2ec] ;  /* 0x0002ec0001177983 */ /* 0x000f280000300800 */
        /* <DEDUP_REMOVED lines=8> */
[----:B------:R-:W-:Y:S04]  /*29420*/  STL.64 [R1+0x710], R32 ;  /* 0x0007102001007387 */ /* 0x000fe80000100a00 */
[----:B------:R0:W-:Y:S04]  /*29430*/  STL.64 [R1+0x718], R34 ;  /* 0x0007182201007387 */ /* 0x0001e80000100a00 */
[----:B0-----:R-:W2:Y:S04]  /*29440*/  LDL.LU.64 R34, [R1+0x43a8] ;  /* 0x0043a80001227983 */ /* 0x001ea80000300a00 */
[----:B------:R-:W3:Y:S04]  /*29450*/  LDL.LU.64 R32, [R1+0x43a0] ;  /* 0x0043a00001207983 */ /* 0x000ee80000300a00 */
[----:B------:R-:W-:Y:S04]  /*29460*/  STL [R1+0x42fc], R36 ;  /* 0x0042fc2401007387 */ /* 0x000fe80000100800 */
[----:B------:R-:W-:Y:S01]  /*29470*/  STL [R1+0x42f8], R37 ;  /* 0x0042f82501007387 */ /* 0x000fe20000100800 */
        /* <DEDUP_REMOVED lines=29> */
[----:B------:R-:W4:Y:S04]  /*29650*/  LDL.LU.64 R24, [R1+0x4360] ;  /* 0x0043600001187983 */ /* 0x000f280000300a00 */
[----:B------:R-:W-:Y:S04]  /*29660*/  STL.64 [R1+0x42a8], R30 ;  /* 0x0042a81e01007387 */ /* 0x000fe80000100a00 */
[----:B------:R0:W-:Y:S04]  /*29670*/  STL.64 [R1+0x42a0], R28 ;  /* 0x0042a01c01007387 */ /* 0x0001e80000100a00 */
[----:B0-----:R-:W3:Y:S04]  /*29680*/  LDL.LU R28, [R1+0x340] ;  /* 0x00034000011c7983 */ /* 0x001ee80000300800 */
[----:B------:R-:W3:Y:S04]  /*29690*/  LDL.LU R29, [R1+0x344] ;  /* 0x00034400011d7983 */ /* 0x000ee80000300800 */
[----:B------:R-:W3:Y:S04]  /*296a0*/  LDL.LU R30, [R1+0x348] ;  /* 0x00034800011e7983 */ /* 0x000ee80000300800 */
[----:B------:R-:W3:Y:S01]  /*296b0*/  LDL.LU R31, [R1+0x34c] ;  /* 0x00034c00011f7983 */ /* 0x000ee20000300800 */
        /* <DEDUP_REMOVED lines=28> */
[----:B0-----:R-:W2:Y:S04]  /*29880*/  LDL.LU R20, [R1+0x310] ;  /* 0x0003100001147983 */ /* 0x001ea80000300800 */
[----:B------:R-:W2:Y:S04]  /*29890*/  LDL.LU R21, [R1+0x314] ;  /* 0x0003140001157983 */ /* 0x000ea80000300800 */
[----:B------:R-:W2:Y:S04]  /*298a0*/  LDL.LU R22, [R1+0x318] ;  /* 0x0003180001167983 */ /* 0x000ea80000300800 */
[----:B------:R-:W2:Y:S02]  /*298b0*/  LDL.LU R23, [R1+0x31c] ;  /* 0x00031c0001177983 */ /* 0x000ea40000300800 */
[----:B--2---:R-:W-:-:S15]  /*298c0*/  HMMA.16816.F32 R20, R16, R14, R20 ;  /* 0x0000000e1014723c */ /* 0x004fde0000001814 */
[----:B------:R-:W-:-:S04]  /*298d0*/  NOP ;  /* 0x0000000000007918 */ /* 0x000fc80000000000 */
[----:B------:R-:W-:Y:S04]  /*298e0*/  STL.64 [R1+0x270], R20 ;  /* 0x0002701401007387 */ /* 0x000fe80000100a00 */
[----:B------:R4:W-:Y:S02]  /*298f0*/  STL.64 [R1+0x278], R22 ;  /* 0x0002781601007387 */ /* 0x0009e40000100a00 */
[----:B----4-:R-:W-:Y:S02]  /*29900*/  HMMA.16816.F32 R20, R16, R12, R24 ;  /* 0x0000000c1014723c */ /* 0x010fe40000001818 */
[----:B------:R-:W-:Y:S04]  /*29910*/  STL.64 [R1+0x42b8], R14 ;  /* 0x0042b80e01007387 */ /* 0x000fe80000100a00 */
[----:B------:R-:W-:-:S13]  /*29920*/  STL.64 [R1+0x42b0], R12 ;  /* 0x0042b00c01007387 */ /* 0x000fda0000100a00 */
[----:B------:R-:W-:Y:S04]  /*29930*/  STL.64 [R1+0x260], R20 ;  /* 0x0002601401007387 */ /* 0x000fe80000100a00 */
[----:B------:R0:W-:Y:S02]  /*29940*/  STL.64 [R1+0x268], R22 ;  /* 0x0002681601007387 */ /* 0x0001e40000100a00 */
[C---:B0-----:R-:W-:Y:S02]  /*29950*/  HMMA.16816.F32 R20, R16.reuse, R10, R28 ;  /* 0x0000000a1014723c */ /* 0x041fe4000000181c */
[----:B------:R-:W2:Y:S06]  /*29960*/  LDL.LU R28, [R1+0x3b0] ;  /* 0x0003b000011c7983 */ /* 0x000eac0000300800 */
[C---:B---3--:R-:W-:Y:S11]  /*29970*/  HMMA.16816.F32 R12, R16.reuse, R8, R32 ;  /* 0x00000008100c723c */ /* 0x048ff60000001820 */
[----:B------:R-:W-:Y:S04]  /*29980*/  STL.64 [R1+0x250], R20 ;  /* 0x0002501401007387 */ /* 0x000fe80000100a00 */
[----:B------:R-:W-:Y:S04]  /*29990*/  STL.64 [R1+0x258], R22 ;  /* 0x0002581601007387 */ /* 0x000fe80000100a00 */
[----:B------:R0:W-:Y:S04]  /*299a0*/  STL.64 [R1+0x240], R12 ;  /* 0x0002400c01007387 */ /* 0x0001e80000100a00 */
[----:B------:R1:W-:Y:S04]  /*299b0*/  STL.64 [R1+0x248], R14 ;  /* 0x0002480e01007387 */ /* 0x0003e80000100a00 */
[----:B--2---:R-:W-:Y:S04]  /*299c0*/  STL [R1+0x42d0], R28 ;  /* 0x0042d01c01007387 */ /* 0x004fe80000100800 */
[----:B------:R-:W2:Y:S04]  /*299d0*/  LDL.LU R29, [R1+0x3b4] ;  /* 0x0003b400011d7983 */ /* 0x000ea80000300800 */
[----:B--2---:R-:W-:Y:S04]  /*299e0*/  STL [R1+0x42d4], R29 ;  /* 0x0042d41d01007387 */ /* 0x004fe80000100800 */
[----:B------:R-:W2:Y:S04]  /*299f0*/  LDL.LU R30, [R1+0x3b8] ;  /* 0x0003b800011e7983 */ /* 0x000ea80000300800 */
[----:B--2---:R2:W-:Y:S04]  /*29a00*/  STL [R1+0x42d8], R30 ;  /* 0x0042d81e01007387 */ /* 0x0045e80000100800 */
[----:B------:R-:W3:Y:S04]  /*29a10*/  LDL.LU R31, [R1+0x3bc] ;  /* 0x0003bc00011f7983 */ /* 0x000ee80000300800 */
[----:B0-----:R-:W4:Y:S04]  /*29a20*/  LDL.LU R12, [R1+0x3a0] ;  /* 0x0003a000010c7983 */ /* 0x001f280000300800 */
[----:B------:R-:W4:Y:S04]  /*29a30*/  LDL.LU R13, [R1+0x3a4] ;  /* 0x0003a400010d7983 */ /* 0x000f280000300800 */
[----:B-1----:R-:W3:Y:S04]  /*29a40*/  LDL.LU R14, [R1+0x3a8] ;  /* 0x0003a800010e7983 */ /* 0x002ee80000300800 */
[----:B------:R-:W3:Y:S04]  /*29a50*/  LDL.LU R15, [R1+0x3ac] ;  /* 0x0003ac00010f7983 */ /* 0x000ee80000300800 */
[----:B------:R-:W3:Y:S04]  /*29a60*/  LDL.LU R36, [R1+0xdb4] ;  /* 0x000db40001247983 */ /* 0x000ee80000300800 */
[----:B--2---:R-:W3:Y:S04]  /*29a70*/  LDL.LU R30, [R1+0xdb0] ;  /* 0x000db000011e7983 */ /* 0x004ee80000300800 */
[----:B------:R-:W2:Y:S04]  /*29a80*/  LDL.LU R37, [R1+0xdbc] ;  /* 0x000dbc0001257983 */ /* 0x000ea80000300800 */
[----:B------:R-:W2:Y:S04]  /*29a90*/  LDL.LU R29, [R1+0xdb8] ;  /* 0x000db800011d7983 */ /* 0x000ea80000300800 */
[----:B------:R-:W2:Y:S04]  /*29aa0*/  LDL.LU R2, [R1+0xdc4] ;  /* 0x000dc40001027983 */ /* 0x000ea80000300800 */
[----:B------:R-:W2:Y:S04]  /*29ab0*/  LDL.LU R28, [R1+0xdc0] ;  /* 0x000dc000011c7983 */ /* 0x000ea80000300800 */
        /* <DEDUP_REMOVED lines=14> */
[----:B------:R-:W-:Y:S04]  /*29ba0*/  STL.64 [R1+0x42e8], R14 ;  /* 0x0042e80e01007387 */ /* 0x000fe80000100a00 */
[----:B----4-:R0:W-:Y:S04]  /*29bb0*/  STL.64 [R1+0x42e0], R12 ;  /* 0x0042e00c01007387 */ /* 0x0101e80000100a00 */
[----:B0-----:R-:W4:Y:S04]  /*29bc0*/  LDL.LU R12, [R1+0x370] ;  /* 0x00037000010c7983 */ /* 0x001f280000300800 */
[----:B------:R-:W4:Y:S04]  /*29bd0*/  LDL.LU R13, [R1+0x374] ;  /* 0x00037400010d7983 */ /* 0x000f280000300800 */
[----:B------:R-:W4:Y:S04]  /*29be0*/  LDL.LU R14, [R1+0x378] ;  /* 0x00037800010e7983 */ /* 0x000f280000300800 */
        /* <DEDUP_REMOVED lines=30> */
[----:B------:R-:W4:Y:S04]  /*29dd0*/  LDL.LU.64 R28, [R1+0x4300] ;  /* 0x00430000011c7983 */ /* 0x000f280000300a00 */
[----:B------:R-:W-:Y:S04]  /*29de0*/  STL.64 [R1+0x4248], R6 ;  /* 0x0042480601007387 */ /* 0x000fe80000100a00 */
[----:B------:R0:W-:Y:S01]  /*29df0*/  STL.64 [R1+0x4240], R4 ;  /* 0x0042400401007387 */ /* 0x0001e20000100a00 */
[----:B---3--:R-:W-:-:S03]  /*29e00*/  IMAD R0, R0, 0x100, R3 ;  /* 0x0000010000007824 */ /* 0x008fc600078e0203 */
[----:B0-----:R-:W3:Y:S04]  /*29e10*/  LDL.LU R4, [R1+0x400] ;  /* 0x0004000001047983 */ /* 0x001ee80000300800 */
[----:B------:R-:W3:Y:S04]  /*29e20*/  LDL.LU R5, [R1+0x404] ;  /* 0x0004040001057983 */ /* 0x000ee80000300800 */
[----:B------:R-:W3:Y:S04]  /*29e30*/  LDL.LU R6, [R1+0x408] ;  /* 0x0004080001067983 */ /* 0x000ee80000300800 */
[----:B------:R-:W3:Y:S01]  /*29e40*/  LDL.LU R7, [R1+0x40c] ;  /* 0x00040c0001077983 */ /* 0x000ee20000300800 */
[----:B--2---:R-:W-:-:S02]  /*29e50*/  IMAD R30, R30, 0x100, R36 ;  /* 0x000001001e1e7824 */ /* 0x004fc400078e0224 */
[----:B----4-:R-:W-:Y:S01]  /*29e60*/  IMAD R29, R29, 0x100, R37 ;  /* 0x000001001d1d7824 */ /* 0x010fe200078e0225 */
[----:B------:R-:W2:Y:S04]  /*29e70*/  LDL.LU R36, [R1+0x42fc] ;  /* 0x0042fc0001247983 */ /* 0x000ea80000300800 */
[----:B------:R-:W2:Y:S01]  /*29e80*/  LDL.LU R37, [R1+0x42f8] ;  /* 0x0042f80001257983 */ /* 0x000ea20000300800 */
[----:B------:R-:W-:-:S03]  /*29e90*/  IMAD R28, R28, 0x100, R2 ;  /* 0x000001001c1c7824 */ /* 0x000fc600078e0202 */
[----:B------:R-:W4:Y:S04]  /*29ea0*/  LDL.LU R2, [R1+0x42f4] ;  /* 0x0042f40001027983 */ /* 0x000f280000300800 */
[----:B------:R-:W4:Y:S02]  /*29eb0*/  LDL.LU R3, [R1+0x42f0] ;  /* 0x0042f00001037983 */ /* 0x000f240000300800 */
[----:B----4-:R-:W-:Y:S02]  /*29ec0*/  HMMA.16816.F32 R16, R16, R2, R12 ;  /* 0x000000021010723c */ /* 0x010fe4000000180c */
[----:B------:R-:W4:Y:S04]  /*29ed0*/  LDL.LU.64 R14, [R1+0x42e8] ;  /* 0x0042e800010e7983 */ /* 0x000f280000300a00 */
[----:B------:R-:W4:-:S13]  /*29ee0*/  LDL.LU.64 R12, [R1+0x42e0] ;  /* 0x0042e000010c7983 */ /* 0x000f1a0000300a00 */
        /* <DEDUP_REMOVED lines=8> */
[----:B------:R-:W3:Y:S01]  /*29f70*/  LDL.LU R28, [R1+0x42d0] ;  /* 0x0042d000011c7983 */ /* 0x000ee20000300800 */
[----:B--2---:R-:W-:-:S15]  /*29f80*/  HMMA.16816.F32 R32, R16, R36, R32 ;  /* 0x000000241020723c */ /* 0x004fde0000001820 */
[----:B------:R-:W-:-:S04]  /*29f90*/  NOP ;  /* 0x0000000000007918 */ /* 0x000fc80000000000 */
[----:B------:R-:W-:Y:S04]  /*29fa0*/  STL.64 [R1+0x210], R32 ;  /* 0x0002102001007387 */ /* 0x000fe80000100a00 */
[----:B------:R0:W-:Y:S04]  /*29fb0*/  STL.64 [R1+0x218], R34 ;  /* 0x0002182201007387 */ /* 0x0001e80000100a00 */
[----:B0-----:R-:W4:Y:S04]  /*29fc0*/  LDL.LU.64 R34, [R1+0x42c8] ;  /* 0x0042c80001227983 */ /* 0x001f280000300a00 */
[----:B------:R-:W3:Y:S01]  /*29fd0*/  LDL.LU.64 R32, [R1+0x42c0] ;  /* 0x0042c00001207983 */ /* 0x000ee20000300a00 */
[C---:B----4-:R-:W-:Y:S08]  /*29fe0*/  HMMA.16816.F32 R12, R16.reuse, R34, R12 ;  /* 0x00000022100c723c */ /* 0x050ff0000000180c */
        /* <DEDUP_REMOVED lines=8> */
[----:B------:R-:W2:Y:S04]  /*2a070*/  LDL.LU.64 R28, [R1+0x42a0] ;  /* 0x0042a000011c7983 */ /* 0x000ea80000300a00 */
[----:B------:R-:W-:Y:S04]  /*2a080*/  STL.64 [R1+0x4218], R34 ;  /* 0x0042182201007387 */ /* 0x000fe80000100a00 */
[----:B------:R0:W-:Y:S04]  /*2a090*/  STL.64 [R1+0x4210], R32 ;  /* 0x0042102001007387 */ /* 0x0001e80000100a00 */
[----:B0-----:R-:W3:Y:S04]  /*2a0a0*/  LDL.LU R32, [R1+0x3f0] ;  /* 0x0003f00001207983 */ /* 0x001ee80000300800 */
[----:B------:R-:W3:Y:S04]  /*2a0b0*/  LDL.LU R33, [R1+0x3f4] ;  /* 0x0003f40001217983 */ /* 0x000ee80000300800 */
[----:B------:R-:W3:Y:S04]  /*2a0c0*/  LDL.LU R34, [R1+0x3f8] ;  /* 0x0003f80001227983 */ /* 0x000ee80000300800 */
[----:B------:R-:W3:Y:S01]  /*2a0d0*/  LDL.LU R35, [R1+0x3fc] ;  /* 0x0003fc0001237983 */ /* 0x000ee20000300800 */
[C---:B----4-:R-:W-:Y:S08]  /*2a0e0*/  HMMA.16816.F32 R20, R16.reuse, R30, R20 ;  /* 0x0000001e1014723c */ /* 0x050ff00000001814 */
[C---:B--2---:R-:W-:Y:S11]  /*2a0f0*/  HMMA.16816.F32 R24, R16.reuse, R28, R24 ;  /* 0x0000001c1018723c */ /* 0x044ff60000001818 */
[----:B------:R-:W-:Y:S04]  /*2a100*/  STL.64 [R1+0x1e0], R20 ;  /* 0x0001e01401007387 */ /* 0x000fe80000100a00 */
[----:B------:R0:W-:Y:S04]  /*2a110*/  STL.64 [R1+0x1e8], R22 ;  /* 0x0001e81601007387 */ /* 0x0001e80000100a00 */
[----:B0-----:R-:W2:Y:S04]  /*2a120*/  LDL.LU.64 R22, [R1+0x4298] ;  /* 0x0042980001167983 */ /* 0x001ea80000300a00 */
[----:B------:R-:W4:Y:S04]  /*2a130*/  LDL.LU.64 R20, [R1+0x4290] ;  /* 0x0042900001147983 */ /* 0x000f280000300a00 */
        /* <DEDUP_REMOVED lines=13> */
[----:B------:R3:W-:Y:S04]  /*2a210*/  STL.64 [R1+0x1c8], R30 ;  /* 0x0001c81e01007387 */ /* 0x0007e80000100a00 */
[----:B------:R-:W-:Y:S04]  /*2a220*/  STL.64 [R1+0x41f8], R26 ;  /* 0x0041f81a01007387 */ /* 0x000fe80000100a00 */
[----:B------:R0:W-:Y:S01]  /*2a230*/  STL.64 [R1+0x41f0], R24 ;  /* 0x0041f01801007387 */ /* 0x0001e20000100a00 */
[C---:B---3--:R-:W-:Y:S08]  /*2a240*/  HMMA.16816.F32 R28, R16.reuse, R24, R32 ;  /* 0x00000018101c723c */ /* 0x048ff00000001820 */
[C---:B0-----:R-:W-:Y:S08]  /*2a250*/  HMMA.16816.F32 R24, R16.reuse, R22, R4 ;  /* 0x000000161018723c */ /* 0x041ff00000001804 */
[C---:B----4-:R-:W-:Y:S03]  /*2a260*/  HMMA.16816.F32 R4, R16.reuse, R20, R8 ;  /* 0x000000141004723c */ /* 0x050fe60000001808 */
[----:B------:R0:W-:Y:S04]  /*2a270*/  STL.64 [R1+0x1b0], R28 ;  /* 0x0001b01c01007387 */ /* 0x0001e80000100a00 */
[----:B------:R1:W-:Y:S04]  /*2a280*/  STL.64 [R1+0x1b8], R30 ;  /* 0x0001b81e01007387 */ /* 0x0003e80000100a00 */
[----:B0-----:R-:W2:Y:S04]  /*2a290*/  LDL.LU R28, [R1+0x480] ;  /* 0x00048000011c7983 */ /* 0x001ea80000300800 */
[----:B------:R-:W-:Y:S04]  /*2a2a0*/  STL.64 [R1+0x1a0], R24 ;  /* 0x0001a01801007387 */ /* 0x000fe80000100a00 */
[----:B------:R-:W-:Y:S04]  /*2a2b0*/  STL.64 [R1+0x1a8], R26 ;  /* 0x0001a81a01007387 */ /* 0x000fe80000100a00 */
[----:B------:R-:W-:Y:S04]  /*2a2c0*/  STL.64 [R1+0x190], R4 ;  /* 0x0001900401007387 */ /* 0x000fe80000100a00 */
[----:B------:R-:W-:Y:S04]  /*2a2d0*/  STL.64 [R1+0x198], R6 ;  /* 0x0001980601007387 */ /* 0x000fe80000100a00 */
[----:B------:R-:W2:Y:S04]  /*2a2e0*/  LDL.LU R29, [R1+0x484] ;  /* 0x00048400011d7983 */ /* 0x000ea80000300800 */
[----:B-1----:R-:W3:Y:S04]  /*2a2f0*/  LDL.LU R30, [R1+0x488] ;  /* 0x00048800011e7983 */ /* 0x002ee80000300800 */
[----:B------:R-:W3:Y:S04]  /*2a300*/  LDL.LU R31, [R1+0x48c] ;  /* 0x00048c00011f7983 */ /* 0x000ee80000300800 */
[----:B------:R-:W4:Y:S04]  /*2a310*/  LDL.LU R8, [R1+0x430] ;  /* 0x0004300001087983 */ /* 0x000f280000300800 */
[----:B------:R-:W4:Y:S04]  /*2a320*/  LDL.LU R9, [R1+0x434] ;  /* 0x0004340001097983 */ /* 0x000f280000300800 */
[----:B------:R-:W2:Y:S04]  /*2a330*/  LDL.LU R10, [R1+0x438] ;  /* 0x00043800010a7983 */ /* 0x000ea80000300800 */
[----:B------:R-:W2:Y:S04]  /*2a340*/  LDL.LU R11, [R1+0x43c] ;  /* 0x00043c00010b7983 */ /* 0x000ea80000300800 */
[----:B--2---:R-:W-:Y:S04]  /*2a350*/  STL.64 [R1+0x4278], R10 ;  /* 0x0042780a01007387 */ /* 0x004fe80000100a00 */
[----:B----4-:R0:W-:Y:S04]  /*2a360*/  STL.64 [R1+0x4270], R8 ;  /* 0x0042700801007387 */ /* 0x0101e80000100a00 */
[----:B0-----:R-:W2:Y:S04]  /*2a370*/  LDL.LU R8, [R1+0x420] ;  /* 0x0004200001087983 */ /* 0x001ea80000300800 */
[----:B------:R-:W2:Y:S04]  /*2a380*/  LDL.LU R9, [R1+0x424] ;  /* 0x0004240001097983 */ /* 0x000ea80000300800 */
[----:B------:R-:W2:Y:S04]  /*2a390*/  LDL.LU R10, [R1+0x428] ;  /* 0x00042800010a7983 */ /* 0x000ea80000300800 */
[----:B------:R-:W2:Y:S04]  /*2a3a0*/  LDL.LU R11, [R1+0x42c] ;  /* 0x00042c00010b7983 */ /* 0x000ea80000300800 */
[----:B------:R-:W4:Y:S04]  /*2a3b0*/  LDL.LU R4, [R1+0x450] ;  /* 0x0004500001047983 */ /* 0x000f280000300800 */
[----:B------:R-:W4:Y:S04]  /*2a3c0*/  LDL.LU R5, [R1+0x454] ;  /* 0x0004540001057983 */ /* 0x000f280000300800 */
[----:B------:R-:W2:Y:S04]  /*2a3d0*/  LDL.LU R6, [R1+0x458] ;  /* 0x0004580001067983 */ /* 0x000ea80000300800 */
[----:B------:R-:W2:Y:S04]  /*2a3e0*/  LDL.LU R7, [R1+0x45c] ;  /* 0x00045c0001077983 */ /* 0x000ea80000300800 */
[----:B--2---:R-:W-:Y:S04]  /*2a3f0*/  STL.64 [R1+0x4258], R6 ;  /* 0x0042580601007387 */ /* 0x004fe80000100a00 */
[----:B----4-:R0:W-:Y:S01]  /*2a400*/  STL.64 [R1+0x4250], R4 ;  /* 0x0042500401007387 */ /* 0x0101e20000100a00 */
[C---:B------:R-:W-:Y:S03]  /*2a410*/  HMMA.16816.F32 R8, R16.reuse, R14, R8 ;  /* 0x0000000e1008723c */ /* 0x040fe60000001808 */
        /* <DEDUP_REMOVED lines=21> */
[----:B0-----:R-:W2:Y:S04]  /*2a570*/  LDL.LU R20, [R1+0x4a0] ;  /* 0x0004a00001147983 */ /* 0x001ea80000300800 */
[----:B------:R-:W2:Y:S04]  /*2a580*/  LDL.LU R21, [R1+0x4a4] ;  /* 0x0004a40001157983 */ /* 0x000ea80000300800 */
[----:B------:R-:W2:Y:S04]  /*2a590*/  LDL.LU R22, [R1+0x4a8] ;  /* 0x0004a80001167983 */ /* 0x000ea80000300800 */
        /* <DEDUP_REMOVED lines=29> */
[----:B------:R0:W-:Y:S04]  /*2a770*/  STL.64 [R1+0x4198], R10 ;  /* 0x0041980a01007387 */ /* 0x0001e80000100a00 */
[----:B0-----:R-:W3:Y:S04]  /*2a780*/  LDL.LU R10, [R1+0xde0] ;  /* 0x000de000010a7983 */ /* 0x001ee80000300800 */
[----:B------:R-:W4:Y:S04]  /*2a790*/  LDL.LU R11, [R1+0xdec] ;  /* 0x000dec00010b7983 */ /* 0x000f280000300800 */
[----:B------:R0:W-:Y:S04]  /*2a7a0*/  STL.64 [R1+0x4190], R8 ;  /* 0x0041900801007387 */ /* 0x0001e80000100a00 */
[----:B0-----:R-:W3:Y:S04]  /*2a7b0*/  LDL.LU R8, [R1+0xdd0] ;  /* 0x000dd00001087983 */ /* 0x001ee80000300800 */
        /* <DEDUP_REMOVED lines=14> */
[----:B0-----:R-:W2:Y:S04]  /*2a8a0*/  LDL.LU R6, [R1+0xddc] ;  /* 0x000ddc0001067983 */ /* 0x001ea80000300800 */
[----:B------:R-:W2:Y:S04]  /*2a8b0*/  LDL.LU R7, [R1+0xdd8] ;  /* 0x000dd80001077983 */ /* 0x000ea80000300800 */
[----:B------:R0:W-:Y:S04]  /*2a8c0*/  STL.64 [R1+0x41a0], R4 ;  /* 0x0041a00401007387 */ /* 0x0001e80000100a00 */
[----:B0-----:R-:W2:Y:S01]  /*2a8d0*/  LDL.LU R5, [R1+0xdd4] ;  /* 0x000dd40001057983 */ /* 0x001ea20000300800 */
[----:B------:R-:W-:Y:S03]  /*2a8e0*/  HMMA.16816.F32 R16, R16, R2, R32 ;  /* 0x000000021010723c */ /* 0x000fe60000001820 */
[----:B------:R-:W3:Y:S04]  /*2a8f0*/  LDL.LU.64 R34, [R1+0x4218] ;  /* 0x0042180001227983 */ /* 0x000ee80000300a00 */
[----:B------:R-:W3:Y:S01]  /*2a900*/  LDL.LU.64 R32, [R1+0x4210] ;  /* 0x0042100001207983 */ /* 0x000ee20000300a00 */
[----:B------:R-:W-:-:S02]  /*2a910*/  IMAD R4, R10, 0x100, R9 ;  /* 0x000001000a047824 */ /* 0x000fc400078e0209 */
[----:B----4-:R-:W-:Y:S01]  /*2a920*/  IMAD R0, R0, 0x100, R11 ;  /* 0x0000010000007824 */ /* 0x010fe200078e020b */
[----:B------:R-:W-:Y:S04]  /*2a930*/  STL [R1+0x4184], R2 ;  /* 0x0041840201007387 */ /* 0x000fe80000100800 */
[----:B------:R0:W-:Y:S04]  /*2a940*/  STL [R1+0x4180], R3 ;  /* 0x0041800301007387 */ /* 0x0001e80000100800 */
[----:B------:R-:W-:Y:S04]  /*2a950*/  STL.64 [R1+0x10], R16 ;  /* 0x0000101001007387 */ /* 0x000fe80000100a00 */
[----:B------:R1:W-:Y:S04]  /*2a960*/  STL.64 [R1+0x18], R18 ;  /* 0x0000181201007387 */ /* 0x0003e80000100a00 */
[----:B0-----:R-:W4:Y:S04]  /*2a970*/  LDL.LU R3, [R1+0xdf0] ;  /* 0x000df00001037983 */ /* 0x001f280000300800 */
[----:B------:R-:W4:Y:S01]  /*2a980*/  LDL.LU R2, [R1+0xdfc] ;  /* 0x000dfc0001027983 */ /* 0x000f220000300800 */
[----:B-1----:R-:W-:-:S02]  /*2a990*/  F2FP.F16.E4M3.UNPACK_B R18, R4 ;  /* 0x00000004ff12723e */ /* 0x002fc400020006ff */
[----:B------:R-:W-:Y:S01]  /*2a9a0*/  F2FP.F16.E4M3.UNPACK_B R19, R0 ;  /* 0x00000000ff13723e */ /* 0x000fe200020006ff */
[----:B--2---:R-:W-:Y:S02]  /*2a9b0*/  IMAD R8, R8, 0x100, R5 ;  /* 0x0000010008087824 */ /* 0x004fe400078e0205 */
[----:B------:R-:W-:-:S03]  /*2a9c0*/  IMAD R5, R7, 0x100, R6 ;  /* 0x0000010007057824 */ /* 0x000fc600078e0206 */
[----:B------:R-:W-:Y:S02]  /*2a9d0*/  F2FP.F16.E4M3.UNPACK_B R16, R8 ;  /* 0x00000008ff10723e */ /* 0x000fe400020006ff */
[----:B------:R-:W-:-:S07]  /*2a9e0*/  F2FP.F16.E4M3.UNPACK_B R17, R5 ;  /* 0x00000005ff11723e */ /* 0x000fce00020006ff */
[C---:B------:R-:W-:Y:S08]  /*2a9f0*/  HMMA.16816.F32 R4, R16.reuse, R36, R12 ;  /* 0x000000241004723c */ /* 0x040ff0000000180c */
[C---:B---3--:R-:W-:Y:S11]  /*2aa00*/  HMMA.16816.F32 R8, R16.reuse, R34, R20 ;  /* 0x000000221008723c */ /* 0x048ff60000001814 */
[----:B------:R-:W-:Y:S04]  /*2aa10*/  STL.64 [R1+0x120], R4 ;  /* 0x0001200401007387 */ /* 0x000fe80000100a00 */
[----:B------:R0:W-:Y:S04]  /*2aa20*/  STL.64 [R1+0x128], R6 ;  /* 0x0001280601007387 */ /* 0x0001e80000100a00 */
[----:B------:R-:W2:Y:S01]  /*2aa30*/  LDL.LU R0, [R1+0xdf8] ;  /* 0x000df80001007983 */ /* 0x000ea20000300800 */
[C---:B0-----:R-:W-:Y:S03]  /*2aa40*/  HMMA.16816.F32 R4, R16.reuse, R32, R24 ;  /* 0x000000201004723c */ /* 0x041fe60000001818 */
[----:B------:R0:W-:Y:S04]  /*2aa50*/  STL [R1+0x4188], R37 ;  /* 0x0041882501007387 */ /* 0x0001e80000100800 */
[----:B0-----:R-:W4:Y:S04]  /*2aa60*/  LDL.LU R37, [R1+0xdf4] ;  /* 0x000df40001257983 */ /* 0x001f280000300800 */
[----:B------:R-:W3:Y:S04]  /*2aa70*/  LDL.LU R20, [R1+0x4f0] ;  /* 0x0004f00001147983 */ /* 0x000ee80000300800 */
[----:B------:R-:W-:Y:S04]  /*2aa80*/  STL.64 [R1+0x110], R8 ;  /* 0x0001100801007387 */ /* 0x000fe80000100a00 */
[----:B------:R-:W-:Y:S04]  /*2aa90*/  STL.64 [R1+0x118], R10 ;  /* 0x0001180a01007387 */ /* 0x000fe80000100a00 */
[----:B------:R-:W-:Y:S04]  /*2aaa0*/  STL.64 [R1+0x100], R4 ;  /* 0x0001000401007387 */ /* 0x000fe80000100a00 */
[----:B------:R-:W-:Y:S04]  /*2aab0*/  STL.64 [R1+0x108], R6 ;  /* 0x0001080601007387 */ /* 0x000fe80000100a00 */
[----:B------:R-:W3:Y:S04]  /*2aac0*/  LDL.LU R21, [R1+0x4f4] ;  /* 0x0004f40001157983 */ /* 0x000ee80000300800 */
[----:B------:R-:W2:Y:S04]  /*2aad0*/  LDL.LU R22, [R1+0x4f8] ;  /* 0x0004f80001167983 */ /* 0x000ea80000300800 */
[----:B------:R-:W2:Y:S04]  /*2aae0*/  LDL.LU R23, [R1+0x4fc] ;  /* 0x0004fc0001177983 */ /* 0x000ea80000300800 */
        /* <DEDUP_REMOVED lines=10> */
[----:B------:R-:W-:Y:S04]  /*2ab90*/  STL.64 [R1+0x41e8], R22 ;  /* 0x0041e81601007387 */ /* 0x000fe80000100a00 */
[----:B---3--:R0:W-:Y:S04]  /*2aba0*/  STL.64 [R1+0x41e0], R20 ;  /* 0x0041e01401007387 */ /* 0x0081e80000100a00 */
        /* <DEDUP_REMOVED lines=82> */
[----:B---3--:R-:W-:Y:S11]  /*2b0d0*/  HMMA.16816.F32 R8, R16, R12, R8 ;  /* 0x0000000c1008723c */ /* 0x008ff60000001808 */
[----:B------:R-:W-:Y:S04]  /*2b0e0*/  STL.64 [R1+0x90], R4 ;  /* 0x0000900401007387 */ /* 0x000fe80000100a00 */
[----:B------:R0:W-:Y:S04]  /*2b0f0*/  STL.64 [R1+0x98], R6 ;  /* 0x0000980601007387 */ /* 0x0001e80000100a00 */
[----:B0-----:R-:W2:Y:S04]  /*2b100*/  LDL.LU.64 R6, [R1+0x41a8] ;  /* 0x0041a80001067983 */ /* 0x001ea80000300a00 */
[----:B------:R-:W3:Y:S04]  /*2b110*/  LDL.LU.64 R4, [R1+0x41a0] ;  /* 0x0041a00001047983 */ /* 0x000ee80000300a00 */
[----:B------:R-:W-:Y:S04]  /*2b120*/  STL.64 [R1+0x80], R8 ;  /* 0x0000800801007387 */ /* 0x000fe80000100a00 */
[----:B------:R0:W-:Y:S04]  /*2b130*/  STL.64 [R1+0x88], R10 ;  /* 0x0000880a01007387 */ /* 0x0001e80000100a00 */
[----:B0-----:R-:W2:Y:S04]  /*2b140*/  LDL.LU.64 R10, [R1+0x4198] ;  /* 0x00419800010a7983 */ /* 0x001ea80000300a00 */
[----:B------:R-:W3:Y:S04]  /*2b150*/  LDL.LU.64 R8, [R1+0x4190] ;  /* 0x0041900001087983 */ /* 0x000ee80000300a00 */
[----:B------:R-:W-:Y:S04]  /*2b160*/  STL.64 [R1+0x4108], R14 ;  /* 0x0041080e01007387 */ /* 0x000fe80000100a00 */
[----:B------:R3:W-:Y:S01]  /*2b170*/  STL.64 [R1+0x4100], R12 ;  /* 0x0041000c01007387 */ /* 0x0007e20000100a00 */
[----:B----4-:R-:W-:-:S02]  /*2b180*/  IMAD R3, R3, 0x100, R37 ;  /* 0x0000010003037824 */ /* 0x010fc400078e0225 */
[----:B------:R-:W-:Y:S01]  /*2b190*/  IMAD R0, R0, 0x100, R2 ;  /* 0x0000010000007824 */ /* 0x000fe200078e0202 */
[C---:B--2---:R-:W-:Y:S08]  /*2b1a0*/  HMMA.16816.F32 R20, R16.reuse, R10, R20 ;  /* 0x0000000a1014723c */ /* 0x044ff00000001814 */
[C---:B---3--:R-:W-:Y:S01]  /*2b1b0*/  HMMA.16816.F32 R12, R16.reuse, R8, R24 ;  /* 0x00000008100c723c */ /* 0x048fe20000001818 */
[----:B------:R-:W-:Y:S10]  /*2b1c0*/  STL.64 [R1+0x4128], R10 ;  /* 0x0041280a01007387 */ /* 0x000ff40000100a00 */
[----:B------:R-:W-:Y:S04]  /*2b1d0*/  STL.64 [R1+0x70], R20 ;  /* 0x0000701401007387 */ /* 0x000fe80000100a00 */
[----:B------:R-:W-:Y:S04]  /*2b1e0*/  STL.64 [R1+0x78], R22 ;  /* 0x0000781601007387 */ /* 0x000fe80000100a00 */
[----:B------:R-:W-:Y:S04]  /*2b1f0*/  STL.64 [R1+0x4120], R8 ;  /* 0x0041200801007387 */ /* 0x000fe80000100a00 */
[----:B------:R-:W-:Y:S04]  /*2b200*/  STL.64 [R1+0x60], R12 ;  /* 0x0000600c01007387 */ /* 0x000fe80000100a00 */
[----:B------:R0:W-:Y:S02]  /*2b210*/  STL.64 [R1+0x68], R14 ;  /* 0x0000680e01007387 */ /* 0x0001e40000100a00 */
[C---:B0-----:R-:W-:Y:S08]  /*2b220*/  HMMA.16816.F32 R12, R16.reuse, R6, R28 ;  /* 0x00000006100c723c */ /* 0x041ff0000000181c */
[----:B------:R-:W-:Y:S01]  /*2b230*/  HMMA.16816.F32 R8, R16, R4, R32 ;  /* 0x000000041008723c */ /* 0x000fe20000001820 */
[----:B------:R-:W-:Y:S10]  /*2b240*/  STL.64 [R1+0x40e8], R6 ;  /* 0x0040e80601007387 */ /* 0x000ff40000100a00 */
[----:B------:R-:W-:Y:S04]  /*2b250*/  STL.64 [R1+0x50], R12 ;  /* 0x0000500c01007387 */ /* 0x000fe80000100a00 */
[----:B------:R-:W-:Y:S04]  /*2b260*/  STL.64 [R1+0x58], R14 ;  /* 0x0000580e01007387 */ /* 0x000fe80000100a00 */
[----:B------:R0:W-:Y:S04]  /*2b270*/  STL.64 [R1+0x40e0], R4 ;  /* 0x0040e00401007387 */ /* 0x0001e80000100a00 */
[----:B------:R-:W-:Y:S04]  /*2b280*/  STL.64 [R1+0x40], R8 ;  /* 0x0000400801007387 */ /* 0x000fe80000100a00 */
[----:B------:R-:W-:Y:S04]  /*2b290*/  STL.64 [R1+0x48], R10 ;  /* 0x0000480a01007387 */ /* 0x000fe80000100a00 */
[----:B0-----:R-:W2:Y:S04]  /*2b2a0*/  LDL.LU R4, [R1+0x630] ;  /* 0x0006300001047983 */ /* 0x001ea80000300800 */
[----:B------:R0:W-:Y:S04]  /*2b2b0*/  STL [R1+0x28], R3 ;  /* 0x0000280301007387 */ /* 0x0001e80000100800 */
[----:B------:R1:W-:Y:S04]  /*2b2c0*/  STL [R1+0x2c], R0 ;  /* 0x00002c0001007387 */ /* 0x0003e80000100800 */
[----:B------:R-:W2:Y:S04]  /*2b2d0*/  LDL.LU R5, [R1+0x634] ;  /* 0x0006340001057983 */ /* 0x000ea80000300800 */
[----:B------:R-:W3:Y:S04]  /*2b2e0*/  LDL.LU R6, [R1+0x638] ;  /* 0x0006380001067983 */ /* 0x000ee80000300800 */
[----:B------:R-:W3:Y:S04]  /*2b2f0*/  LDL.LU R7, [R1+0x63c] ;  /* 0x00063c0001077983 */ /* 0x000ee80000300800 */
[----:B------:R-:W4:Y:S04]  /*2b300*/  LDL.LU R28, [R1+0x5b0] ;  /* 0x0005b000011c7983 */ /* 0x000f280000300800 */
[----:B------:R-:W4:Y:S04]  /*2b310*/  LDL.LU R29, [R1+0x5b4] ;  /* 0x0005b400011d7983 */ /* 0x000f280000300800 */
[----:B------:R-:W2:Y:S04]  /*2b320*/  LDL.LU R30, [R1+0x5b8] ;  /* 0x0005b800011e7983 */ /* 0x000ea80000300800 */
[----:B------:R-:W2:Y:S04]  /*2b330*/  LDL.LU R31, [R1+0x5bc] ;  /* 0x0005bc00011f7983 */ /* 0x000ea80000300800 */
[----:B------:R-:W3:Y:S04]  /*2b340*/  LDL.LU R37, [R1+0xe04] ;  /* 0x000e040001257983 */ /* 0x000ee80000300800 */
[----:B------:R-:W3:Y:S04]  /*2b350*/  LDL.LU R2, [R1+0xe00] ;  /* 0x000e000001027983 */ /* 0x000ee80000300800 */
[----:B0-----:R-:W3:Y:S04]  /*2b360*/  LDL.LU R3, [R1+0xe0c] ;  /* 0x000e0c0001037983 */ /* 0x001ee80000300800 */
[----:B-1----:R-:W3:Y:S04]  /*2b370*/  LDL.LU R0, [R1+0xe08] ;  /* 0x000e080001007983 */ /* 0x002ee80000300800 */
[----:B------:R-:W3:Y:S04]  /*2b380*/  LDL.LU R12, [R1+0x570] ;  /* 0x00057000010c7983 */ /* 0x000ee80000300800 */
[----:B------:R-:W3:Y:S04]  /*2b390*/  LDL.LU R13, [R1+0x574] ;  /* 0x00057400010d7983 */ /* 0x000ee80000300800 */
[----:B------:R-:W3:Y:S04]  /*2b3a0*/  LDL.LU R14, [R1+0x578] ;  /* 0x00057800010e7983 */ /* 0x000ee80000300800 */
[----:B------:R-:W3:Y:S04]  /*2b3b0*/  LDL.LU R15, [R1+0x57c] ;  /* 0x00057c00010f7983 */ /* 0x000ee80000300800 */
        /* <DEDUP_REMOVED lines=8> */
[----:B------:R-:W4:Y:S04]  /*2b440*/  LDL.LU R34, [R1+0x598] ;  /* 0x0005980001227983 */ /* 0x000f280000300800 */
[----:B------:R-:W4:Y:S04]  /*2b450*/  LDL.LU R35, [R1+0x59c] ;  /* 0x00059c0001237983 */ /* 0x000f280000300800 */
[----:B---3--:R-:W-:Y:S04]  /*2b460*/  STL.64 [R1+0x4148], R6 ;  /* 0x0041480601007387 */ /* 0x008fe80000100a00 */
[----:B------:R0:W-:Y:S04]  /*2b470*/  STL.64 [R1+0x4140], R4 ;  /* 0x0041400401007387 */ /* 0x0001e80000100a00 */
[----:B------:R-:W3:Y:S04]  /*2b480*/  LDL.LU R8, [R1+0x5e0] ;  /* 0x0005e00001087983 */ /* 0x000ee80000300800 */
[----:B------:R-:W3:Y:S04]  /*2b490*/  LDL.LU R9, [R1+0x5e4] ;  /* 0x0005e40001097983 */ /* 0x000ee80000300800 */
[----:B------:R-:W3:Y:S04]  /*2b4a0*/  LDL.LU R10, [R1+0x5e8] ;  /* 0x0005e800010a7983 */ /* 0x000ee80000300800 */
[----:B------:R-:W3:Y:S04]  /*2b4b0*/  LDL.LU R11, [R1+0x5ec] ;  /* 0x0005ec00010b7983 */ /* 0x000ee80000300800 */
[----:B0-----:R-:W2:Y:S04]  /*2b4c0*/  LDL.LU R4, [R1+0x5c0] ;  /* 0x0005c00001047983 */ /* 0x001ea80000300800 */
[----:B------:R-:W2:Y:S04]  /*2b4d0*/  LDL.LU R5, [R1+0x5c4] ;  /* 0x0005c40001057983 */ /* 0x000ea80000300800 */
[----:B------:R-:W2:Y:S04]  /*2b4e0*/  LDL.LU R6, [R1+0x5c8] ;  /* 0x0005c80001067983 */ /* 0x000ea80000300800 */
[----:B------:R-:W2:Y:S04]  /*2b4f0*/  LDL.LU R7, [R1+0x5cc] ;  /* 0x0005cc0001077983 */ /* 0x000ea80000300800 */
[----:B------:R-:W2:Y:S04]  /*2b500*/  LDL.LU R24, [R1+0x5d0] ;  /* 0x0005d00001187983 */ /* 0x000ea80000300800 */
[----:B------:R-:W2:Y:S04]  /*2b510*/  LDL.LU R25, [R1+0x5d4] ;  /* 0x0005d40001197983 */ /* 0x000ea80000300800 */
[----:B------:R-:W2:Y:S04]  /*2b520*/  LDL.LU R26, [R1+0x5d8] ;  /* 0x0005d800011a7983 */ /* 0x000ea80000300800 */
[----:B------:R-:W2:Y:S04]  /*2b530*/  LDL.LU R27, [R1+0x5dc] ;  /* 0x0005dc00011b7983 */ /* 0x000ea80000300800 */
[----:B------:R-:W2:Y:S01]  /*2b540*/  LDL.LU R20, [R1+0x5f0] ;  /* 0x0005f00001147983 */ /* 0x000ea20000300800 */
[----:B------:R-:W-:-:S03]  /*2b550*/  IMAD R2, R2, 0x100, R37 ;  /* 0x0000010002027824 */ /* 0x000fc600078e0225 */
[----:B------:R-:W2:Y:S04]  /*2b560*/  LDL.LU R21, [R1+0x5f4] ;  /* 0x0005f40001157983 */ /* 0x000ea80000300800 */
[----:B------:R-:W2:Y:S04]  /*2b570*/  LDL.LU R22, [R1+0x5f8] ;  /* 0x0005f80001167983 */ /* 0x000ea80000300800 */
[----:B------:R-:W2:Y:S04]  /*2b580*/  LDL.LU R23, [R1+0x5fc] ;  /* 0x0005fc0001177983 */ /* 0x000ea80000300800 */
[----:B------:R-:W4:Y:S04]  /*2b590*/  LDL.LU R37, [R1+0x4188] ;  /* 0x0041880001257983 */ /* 0x000f280000300800 */
[----:B------:R0:W-:Y:S01]  /*2b5a0*/  STL [R1+0x2d0], R2 ;  /* 0x0002d00201007387 */ /* 0x0001e20000100800 */
[----:B------:R-:W-:-:S03]  /*2b5b0*/  IMAD R0, R0, 0x100, R3 ;  /* 0x0000010000007824 */ /* 0x000fc600078e0203 */
[----:B0-----:R-:W2:Y:S04]  /*2b5c0*/  LDL.LU R2, [R1+0x4184] ;  /* 0x0041840001027983 */ /* 0x001ea80000300800 */
[----:B------:R-:W2:Y:S02]  /*2b5d0*/  LDL.LU R3, [R1+0x4180] ;  /* 0x0041800001037983 */ /* 0x000ea40000300800 */
[----:B--2---:R-:W-:Y:S02]  /*2b5e0*/  HMMA.16816.F32 R12, R16, R2, R12 ;  /* 0x00000002100c723c */ /* 0x004fe4000000180c */
[----:B------:R-:W2:Y:S04]  /*2b5f0*/  LDL.LU R17, [R1+0x28] ;  /* 0x0000280001117983 */ /* 0x000ea80000300800 */
[----:B------:R-:W3:-:S13]  /*2b600*/  LDL.LU R18, [R1+0x2c] ;  /* 0x00002c0001127983 */ /* 0x000eda0000300800 */
[----:B------:R0:W-:Y:S04]  /*2b610*/  STL.64 [R1], R12 ;  /* 0x0000000c01007387 */ /* 0x0001e80000100a00 */
[----:B------:R1:W-:Y:S04]  /*2b620*/  STL.64 [R1+0x8], R14 ;  /* 0x0000080e01007387 */ /* 0x0003e80000100a00 */
[----:B------:R-:W4:Y:S04]  /*2b630*/  LDL.LU R19, [R1+0x2d0] ;  /* 0x0002d00001137983 */ /* 0x000f280000300800 */
[----:B0-----:R-:W4:Y:S04]  /*2b640*/  LDL.LU R12, [R1+0x600] ;  /* 0x00060000010c7983 */ /* 0x001f280000300800 */
[----:B------:R-:W4:Y:S04]  /*2b650*/  LDL.LU R13, [R1+0x604] ;  /* 0x00060400010d7983 */ /* 0x000f280000300800 */
[----:B-1----:R-:W4:Y:S04]  /*2b660*/  LDL.LU R14, [R1+0x608] ;  /* 0x00060800010e7983 */ /* 0x002f280000300800 */
[----:B------:R-:W4:Y:S04]  /*2b670*/  LDL.LU R15, [R1+0x60c] ;  /* 0x00060c00010f7983 */ /* 0x000f280000300800 */
[----:B------:R-:W-:Y:S04]  /*2b680*/  STL [R1+0x40b4], R2 ;  /* 0x0040b40201007387 */ /* 0x000fe80000100800 */
[----:B------:R-:W-:Y:S01]  /*2b690*/  STL [R1+0x40b0], R3 ;  /* 0x0040b00301007387 */ /* 0x000fe20000100800 */
[----:B--2---:R-:W-:-:S02]  /*2b6a0*/  F2FP.F16.E4M3.UNPACK_B R16, R17 ;  /* 0x00000011ff10723e */ /* 0x004fc400020006ff */
[----:B---3--:R-:W-:Y:S02]  /*2b6b0*/  F2FP.F16.E4M3.UNPACK_B R17, R18 ;  /* 0x00000012ff11723e */ /* 0x008fe400020006ff */
[----:B----4-:R-:W-:Y:S02]  /*2b6c0*/  F2FP.F16.E4M3.UNPACK_B R18, R19 ;  /* 0x00000013ff12723e */ /* 0x010fe400020006ff */
[----:B------:R-:W-:-:S07]  /*2b6d0*/  F2FP.F16.E4M3.UNPACK_B R19, R0 ;  /* 0x00000000ff13723e */ /* 0x000fce00020006ff */
[----:B------:R-:W-:-:S15]  /*2b6e0*/  HMMA.16816.F32 R32, R16, R36, R32 ;  /* 0x000000241020723c */ /* 0x000fde0000001820 */
[----:B------:R-:W-:-:S04]  /*2b6f0*/  NOP ;  /* 0x0000000000007918 */ /* 0x000fc80000000000 */
        /* <DEDUP_REMOVED lines=30> */
[----:B------:R-:W-:Y:S04]  /*2b8e0*/  STL [R1+0x4094], R30 ;  /* 0x0040941e01007387 */ /* 0x000fe80000100800 */
[----:B------:R-:W-:Y:S04]  /*2b8f0*/  STL [R1+0x4090], R31 ;  /* 0x0040901f01007387 */ /* 0x000fe80000100800 */
[----:B------:R-:W-:Y:S04]  /*2b900*/  STL.64 [R1+0x310], R24 ;  /* 0x0003101801007387 */ /* 0x000fe80000100a00 */
[----:B------:R0:W-:Y:S04]  /*2b910*/  STL.64 [R1+0x318], R26 ;  /* 0x0003181a01007387 */ /* 0x0001e80000100a00 */
[----:B0-----:R-:W3:Y:S04]  /*2b920*/  LDL.LU.64 R26, [R1+0x4138] ;  /* 0x00413800011a7983 */ /* 0x001ee80000300a00 */
[----:B------:R-:W2:Y:S04]  /*2b930*/  LDL.LU.64 R24, [R1+0x4130] ;  /* 0x0041300001187983 */ /* 0x000ea80000300a00 */
[----:B------:R-:W-:Y:S01]  /*2b940*/  STL [R1+0x4098], R29 ;  /* 0x0040981d01007387 */ /* 0x000fe20000100800 */
[C---:B---3--:R-:W-:Y:S08]  /*2b950*/  HMMA.16816.F32 R8, R16.reuse, R26, R8 ;  /* 0x0000001a1008723c */ /* 0x048ff00000001808 */
[C---:B--2---:R-:W-:Y:S11]  /*2b960*/  HMMA.16816.F32 R20, R16.reuse, R24, R20 ;  /* 0x000000181014723c */ /* 0x044ff60000001814 */
        /* <DEDUP_REMOVED lines=19> */
[----:B------:R-:W2:Y:S01]  /*2baa0*/  LDL.LU.64 R12, [R1+0x4100] ;  /* 0x00410000010c7983 */ /* 0x000ea20000300a00 */
[----:B---3--:R-:W-:Y:S03]  /*2bab0*/  HMMA.16816.F32 R24, R16, R20, R24 ;  /* 0x000000141018723c */ /* 0x008fe60000001818 */
[----:B------:R-:W-:Y:S04]  /*2bac0*/  STL.64 [R1+0x4068], R22 ;  /* 0x0040681601007387 */ /* 0x000fe80000100a00 */
[----:B------:R0:W-:-:S12]  /*2bad0*/  STL.64 [R1+0x4060], R20 ;  /* 0x0040601401007387 */ /* 0x0001d80000100a00 */
[----:B------:R-:W-:Y:S04]  /*2bae0*/  STL.64 [R1+0x3a0], R24 ;  /* 0x0003a01801007387 */ /* 0x000fe80000100a00 */
[----:B------:R4:W-:Y:S04]  /*2baf0*/  STL.64 [R1+0x3a8], R26 ;  /* 0x0003a81a01007387 */ /* 0x0009e80000100a00 */
[----:B0-----:R-:W3:Y:S01]  /*2bb00*/  LDL.LU R20, [R1+0x6d0] ;  /* 0x0006d00001147983 */ /* 0x001ee20000300800 */
[C---:B----4-:R-:W-:Y:S08]  /*2bb10*/  HMMA.16816.F32 R24, R16.reuse, R14, R32 ;  /* 0x0000000e1018723c */ /* 0x050ff00000001820 */
[C---:B--2---:R-:W-:Y:S11]  /*2bb20*/  HMMA.16816.F32 R4, R16.reuse, R12, R4 ;  /* 0x0000000c1004723c */ /* 0x044ff60000001804 */
[----:B------:R-:W-:Y:S04]  /*2bb30*/  STL.64 [R1+0x3c0], R24 ;  /* 0x0003c01801007387 */ /* 0x000fe80000100a00 */
[----:B------:R-:W-:Y:S04]  /*2bb40*/  STL.64 [R1+0x3c8], R26 ;  /* 0x0003c81a01007387 */ /* 0x000fe80000100a00 */
[----:B------:R0:W-:Y:S04]  /*2bb50*/  STL.64 [R1+0x3e0], R4 ;  /* 0x0003e00401007387 */ /* 0x0001e80000100a00 */
[----:B------:R1:W-:Y:S04]  /*2bb60*/  STL.64 [R1+0x3e8], R6 ;  /* 0x0003e80601007387 */ /* 0x0003e80000100a00 */
[----:B------:R-:W3:Y:S04]  /*2bb70*/  LDL.LU R21, [R1+0x6d4] ;  /* 0x0006d40001157983 */ /* 0x000ee80000300800 */
[----:B------:R-:W2:Y:S04]  /*2bb80*/  LDL.LU R22, [R1+0x6d8] ;  /* 0x0006d80001167983 */ /* 0x000ea80000300800 */
[----:B------:R-:W2:Y:S04]  /*2bb90*/  LDL.LU R23, [R1+0x6dc] ;  /* 0x0006dc0001177983 */ /* 0x000ea80000300800 */
[----:B0-----:R-:W4:Y:S04]  /*2bba0*/  LDL.LU R4, [R1+0x650] ;  /* 0x0006500001047983 */ /* 0x001f280000300800 */
[----:B------:R-:W4:Y:S04]  /*2bbb0*/  LDL.LU R5, [R1+0x654] ;  /* 0x0006540001057983 */ /* 0x000f280000300800 */
[----:B-1----:R-:W2:Y:S04]  /*2bbc0*/  LDL.LU R6, [R1+0x658] ;  /* 0x0006580001067983 */ /* 0x002ea80000300800 */
[----:B------:R-:W2:Y:S04]  /*2bbd0*/  LDL.LU R7, [R1+0x65c] ;  /* 0x00065c0001077983 */ /* 0x000ea80000300800 */
[----:B--2---:R-:W-:Y:S04]  /*2bbe0*/  STL.64 [R1+0x40f8], R6 ;  /* 0x0040f80601007387 */ /* 0x004fe80000100a00 */
[----:B----4-:R0:W-:Y:S04]  /*2bbf0*/  STL.64 [R1+0x40f0], R4 ;  /* 0x0040f00401007387 */ /* 0x0101e80000100a00 */
        /* <DEDUP_REMOVED lines=8> */
[----:B------:R-:W4:Y:S04]  /*2bc80*/  LDL.LU R22, [R1+0x688] ;  /* 0x0006880001167983 */ /* 0x000f280000300800 */
[----:B------:R-:W4:Y:S01]  /*2bc90*/  LDL.LU R23, [R1+0x68c] ;  /* 0x00068c0001177983 */ /* 0x000f220000300800 */
[C---:B--2---:R-:W-:Y:S03]  /*2bca0*/  HMMA.16816.F32 R4, R16.reuse, R10, R4 ;  /* 0x0000000a1004723c */ /* 0x044fe60000001804 */
[----:B----4-:R-:W-:Y:S04]  /*2bcb0*/  STL.64 [R1+0x40d8], R22 ;  /* 0x0040d81601007387 */ /* 0x010fe80000100a00 */
[----:B---3--:R0:W-:Y:S04]  /*2bcc0*/  STL.64 [R1+0x40d0], R20 ;  /* 0x0040d01401007387 */ /* 0x0081e80000100a00 */
[----:B0-----:R-:W2:Y:S04]  /*2bcd0*/  LDL.LU R20, [R1+0x660] ;  /* 0x0006600001147983 */ /* 0x001ea80000300800 */
[----:B------:R-:W2:Y:S04]  /*2bce0*/  LDL.LU R21, [R1+0x664] ;  /* 0x0006640001157983 */ /* 0x000ea80000300800 */
[----:B------:R-:W2:Y:S04]  /*2bcf0*/  LDL.LU R22, [R1+0x668] ;  /* 0x0006680001167983 */ /* 0x000ea80000300800 */
[----:B------:R-:W2:Y:S04]  /*2bd00*/  LDL.LU R23, [R1+0x66c] ;  /* 0x00066c0001177983 */ /* 0x000ea80000300800 */
[----:B------:R-:W3:Y:S04]  /*2bd10*/  LDL.LU R36, [R1+0xe14] ;  /* 0x000e140001247983 */ /* 0x000ee80000300800 */
[----:B------:R-:W3:Y:S04]  /*2bd20*/  LDL.LU R29, [R1+0xe10] ;  /* 0x000e1000011d7983 */ /* 0x000ee80000300800 */
        /* <DEDUP_REMOVED lines=42> */
[----:B---3--:R-:W-:-:S02]  /*2bfd0*/  IMAD R29, R29, 0x100, R36 ;  /* 0x000001001d1d7824 */ /* 0x008fc400078e0224 */
[----:B----4-:R-:W-:Y:S02]  /*2bfe0*/  IMAD R30, R30, 0x100, R37 ;  /* 0x000001001e1e7824 */ /* 0x010fe400078e0225 */
[----:B------:R-:W-:Y:S02]  /*2bff0*/  IMAD R31, R31, 0x100, R2 ;  /* 0x000001001f1f7824 */ /* 0x000fe400078e0202 */
[----:B------:R-:W-:Y:S01]  /*2c000*/  IMAD R0, R0, 0x100, R3 ;  /* 0x0000010000007824 */ /* 0x000fe200078e0203 */
        /* <DEDUP_REMOVED lines=8> */
[----:B0-----:R-:W3:Y:S04]  /*2c090*/  LDL.LU R4, [R1+0x6a0] ;  /* 0x0006a00001047983 */ /* 0x001ee80000300800 */
[----:B------:R-:W3:Y:S04]  /*2c0a0*/  LDL.LU R5, [R1+0x6a4] ;  /* 0x0006a40001057983 */ /* 0x000ee80000300800 */
[----:B------:R-:W3:Y:S04]  /*2c0b0*/  LDL.LU R6, [R1+0x6a8] ;  /* 0x0006a80001067983 */ /* 0x000ee80000300800 */
[----:B------:R-:W3:Y:S04]  /*2c0c0*/  LDL.LU R7, [R1+0x6ac] ;  /* 0x0006ac0001077983 */ /* 0x000ee80000300800 */
[----:B------:R-:W4:Y:S04]  /*2c0d0*/  LDL.LU R36, [R1+0x40bc] ;  /* 0x0040bc0001247983 */ /* 0x000f280000300800 */
[----:B------:R-:W4:Y:S04]  /*2c0e0*/  LDL.LU R37, [R1+0x40b8] ;  /* 0x0040b80001257983 */ /* 0x000f280000300800 */
[----:B------:R-:W2:Y:S04]  /*2c0f0*/  LDL.LU R2, [R1+0x40b4] ;  /* 0x0040b40001027983 */ /* 0x000ea80000300800 */
[----:B------:R-:W2:Y:S02]  /*2c100*/  LDL.LU R3, [R1+0x40b0] ;  /* 0x0040b00001037983 */ /* 0x000ea40000300800 */
[----:B--2---:R-:W-:Y:S02]  /*2c110*/  HMMA.16816.F32 R16, R16, R2, R24 ;  /* 0x000000021010723c */ /* 0x004fe40000001818 */
[----:B------:R-:W2:Y:S04]  /*2c120*/  LDL.LU.64 R26, [R1+0x40a8] ;  /* 0x0040a800011a7983 */ /* 0x000ea80000300a00 */
[----:B------:R-:W2:-:S13]  /*2c130*/  LDL.LU.64 R24, [R1+0x40a0] ;  /* 0x0040a00001187983 */ /* 0x000e9a0000300a00 */
[----:B------:R0:W-:Y:S04]  /*2c140*/  STL.64 [R1+0x440], R16 ;  /* 0x0004401001007387 */ /* 0x0001e80000100a00 */
[----:B------:R1:W-:Y:S01]  /*2c150*/  STL.64 [R1+0x448], R18 ;  /* 0x0004481201007387 */ /* 0x0003e20000100a00 */
[----:B0-----:R-:W-:Y:S02]  /*2c160*/  F2FP.F16.E4M3.UNPACK_B R16, R29 ;  /* 0x0000001dff10723e */ /* 0x001fe400020006ff */
[----:B------:R-:W-:Y:S02]  /*2c170*/  F2FP.F16.E4M3.UNPACK_B R17, R30 ;  /* 0x0000001eff11723e */ /* 0x000fe400020006ff */
[----:B-1----:R-:W-:Y:S02]  /*2c180*/  F2FP.F16.E4M3.UNPACK_B R18, R31 ;  /* 0x0000001fff12723e */ /* 0x002fe400020006ff */
[----:B------:R-:W-:Y:S01]  /*2c190*/  F2FP.F16.E4M3.UNPACK_B R19, R0 ;  /* 0x00000000ff13723e */ /* 0x000fe200020006ff */
[----:B------:R-:W2:Y:S04]  /*2c1a0*/  LDL.LU R29, [R1+0x4098] ;  /* 0x00409800011d7983 */ /* 0x000ea80000300800 */
[----:B------:R-:W2:Y:S04]  /*2c1b0*/  LDL.LU R30, [R1+0x4094] ;  /* 0x00409400011e7983 */ /* 0x000ea80000300800 */
[----:B------:R-:W2:Y:S01]  /*2c1c0*/  LDL.LU R31, [R1+0x4090] ;  /* 0x00409000011f7983 */ /* 0x000ea20000300800 */
        /* <DEDUP_REMOVED lines=10> */
[----:B------:R-:W3:Y:S01]  /*2c270*/  LDL.LU R0, [R1+0xe48] ;  /* 0x000e480001007983 */ /* 0x000ee20000300800 */
[----:B----4-:R-:W-:Y:S03]  /*2c280*/  HMMA.16816.F32 R4, R16, R32, R8 ;  /* 0x000000201004723c */ /* 0x010fe60000001808 */
[----:B------:R-:W-:-:S15]  /*2c290*/  STL.64 [R1+0x3ff0], R34 ;  /* 0x003ff02201007387 */ /* 0x000fde0000100a00 */
[----:B------:R-:W-:Y:S01]  /*2c2a0*/  NOP ;  /* 0x0000000000007918 */ /* 0x000fe20000000000 */
[----:B------:R-:W-:Y:S04]  /*2c2b0*/  STL.64 [R1+0x4b0], R4 ;  /* 0x0004b00401007387 */ /* 0x000fe80000100a00 */
[----:B------:R-:W-:Y:S04]  /*2c2c0*/  STL.64 [R1+0x4b8], R6 ;  /* 0x0004b80601007387 */ /* 0x000fe80000100a00 */
[----:B------:R0:W-:Y:S04]  /*2c2d0*/  STL.64 [R1+0x3fe8], R32 ;  /* 0x003fe82001007387 */ /* 0x0001e80000100a00 */
[----:B0-----:R-:W4:Y:S04]  /*2c2e0*/  LDL.LU R32, [R1+0x910] ;  /* 0x0009100001207983 */ /* 0x001f280000300800 */
[----:B------:R-:W4:Y:S04]  /*2c2f0*/  LDL.LU R33, [R1+0x914] ;  /* 0x0009140001217983 */ /* 0x000f280000300800 */
[----:B------:R-:W3:Y:S04]  /*2c300*/  LDL.LU R34, [R1+0x918] ;  /* 0x0009180001227983 */ /* 0x000ee80000300800 */
[----:B------:R-:W3:Y:S01]  /*2c310*/  LDL.LU R35, [R1+0x91c] ;  /* 0x00091c0001237983 */ /* 0x000ee20000300800 */
[C---:B--2---:R-:W-:Y:S08]  /*2c320*/  HMMA.16816.F32 R8, R16.reuse, R30, R12 ;  /* 0x0000001e1008723c */ /* 0x044ff0000000180c */
[C---:B------:R-:W-:Y:S01]  /*2c330*/  HMMA.16816.F32 R4, R16.reuse, R28, R20 ;  /* 0x0000001c1004723c */ /* 0x040fe20000001814 */
[----:B---3--:R-:W-:Y:S04]  /*2c340*/  STL.64 [R1+0x4018], R34 ;  /* 0x0040182201007387 */ /* 0x008fe80000100a00 */
[----:B----4-:R-:W-:Y:S04]  /*2c350*/  STL.64 [R1+0x4010], R32 ;  /* 0x0040102001007387 */ /* 0x010fe80000100a00 */
        /* <DEDUP_REMOVED lines=25> */
[----:B------:R-:W4:Y:S04]  /*2c4f0*/  LDL.LU R9, [R1+0x854] ;  /* 0x0008540001097983 */ /* 0x000f280000300800 */
[----:B------:R-:W3:Y:S04]  /*2c500*/  LDL.LU R10, [R1+0x858] ;  /* 0x00085800010a7983 */ /* 0x000ee80000300800 */
[----:B------:R-:W3:Y:S01]  /*2c510*/  LDL.LU R11, [R1+0x85c] ;  /* 0x00085c00010b7983 */ /* 0x000ee20000300800 */
[C---:B--2---:R-:W-:Y:S03]  /*2c520*/  HMMA.16816.F32 R20, R16.reuse, R26, R20 ;  /* 0x0000001a1014723c */ /* 0x044fe60000001814 */
[----:B---3--:R-:W-:Y:S04]  /*2c530*/  STL.64 [R1+0x4038], R10 ;  /* 0x0040380a01007387 */ /* 0x008fe80000100a00 */
[----:B----4-:R0:W-:Y:S04]  /*2c540*/  STL.64 [R1+0x4030], R8 ;  /* 0x0040300801007387 */ /* 0x0101e80000100a00 */
        /* <DEDUP_REMOVED lines=12> */
[----:B------:R0:W-:Y:S04]  /*2c610*/  STL.64 [R1+0x3fd0], R30 ;  /* 0x003fd01e01007387 */ /* 0x0001e80000100a00 */
[----:B0-----:R-:W2:Y:S04]  /*2c620*/  LDL.LU R30, [R1+0xe40] ;  /* 0x000e4000011e7983 */ /* 0x001ea80000300800 */
[----:B------:R-:W2:Y:S04]  /*2c630*/  LDL.LU R31, [R1+0xe4c] ;  /* 0x000e4c00011f7983 */ /* 0x000ea80000300800 */
        /* <DEDUP_REMOVED lines=59> */
[----:B------:R-:W2:Y:S04]  /*2c9f0*/  LDL.LU.64 R32, [R1+0x4010] ;  /* 0x0040100001207983 */ /* 0x000ea80000300a00 */
[----:B------:R-:W-:Y:S04]  /*2ca00*/  STL.64 [R1+0x5b0], R4 ;  /* 0x0005b00401007387 */ /* 0x000fe80000100a00 */
[----:B------:R0:W-:Y:S04]  /*2ca10*/  STL.64 [R1+0x5b8], R6 ;  /* 0x0005b80601007387 */ /* 0x0001e80000100a00 */
[----:B0-----:R-:W3:Y:S04]  /*2ca20*/  LDL.LU.64 R6, [R1+0x4008] ;  /* 0x0040080001067983 */ /* 0x001ee80000300a00 */
[----:B------:R-:W4:Y:S04]  /*2ca30*/  LDL.LU.64 R4, [R1+0x4000] ;  /* 0x0040000001047983 */ /* 0x000f280000300a00 */
[----:B------:R-:W-:Y:S04]  /*2ca40*/  STL.64 [R1+0x3f50], R10 ;  /* 0x003f500a01007387 */ /* 0x000fe80000100a00 */
[----:B------:R4:W-:Y:S01]  /*2ca50*/  STL.64 [R1+0x3f48], R8 ;  /* 0x003f480801007387 */ /* 0x0009e20000100a00 */
[----:B------:R-:W-:Y:S01]  /*2ca60*/  IMAD R0, R0, 0x100, R31 ;  /* 0x0000010000007824 */ /* 0x000fe200078e021f */
[C---:B---3--:R-:W-:Y:S08]  /*2ca70*/  HMMA.16816.F32 R12, R16.reuse, R6, R12 ;  /* 0x00000006100c723c */ /* 0x048ff0000000180c */
[----:B----4-:R-:W-:Y:S01]  /*2ca80*/  HMMA.16816.F32 R8, R16, R4, R20 ;  /* 0x000000041008723c */ /* 0x010fe20000001814 */
[----:B------:R-:W-:Y:S10]  /*2ca90*/  STL.64 [R1+0x3f60], R6 ;  /* 0x003f600601007387 */ /* 0x000ff40000100a00 */
[----:B------:R-:W-:Y:S04]  /*2caa0*/  STL.64 [R1+0x5c0], R12 ;  /* 0x0005c00c01007387 */ /* 0x000fe80000100a00 */
[----:B------:R-:W-:Y:S04]  /*2cab0*/  STL.64 [R1+0x5c8], R14 ;  /* 0x0005c80e01007387 */ /* 0x000fe80000100a00 */
[----:B------:R0:W-:Y:S04]  /*2cac0*/  STL.64 [R1+0x3f58], R4 ;  /* 0x003f580401007387 */ /* 0x0001e80000100a00 */
[----:B------:R-:W-:Y:S04]  /*2cad0*/  STL.64 [R1+0x5f0], R8 ;  /* 0x0005f00801007387 */ /* 0x000fe80000100a00 */
[----:B------:R-:W-:Y:S01]  /*2cae0*/  STL.64 [R1+0x5f8], R10 ;  /* 0x0005f80a01007387 */ /* 0x000fe20000100a00 */
[----:B0-----:R-:W-:-:S02]  /*2caf0*/  IMAD R5, R26, 0x100, R25 ;  /* 0x000001001a057824 */ /* 0x001fc400078e0219 */
[----:B------:R-:W-:-:S03]  /*2cb00*/  IMAD R4, R28, 0x100, R27 ;  /* 0x000001001c047824 */ /* 0x000fc600078e021b */
[----:B------:R-:W-:Y:S04]  /*2cb10*/  STL [R1+0x28], R5 ;  /* 0x0000280501007387 */ /* 0x000fe80000100800 */
[----:B------:R2:W-:Y:S02]  /*2cb20*/  STL [R1+0x2c], R4 ;  /* 0x00002c0401007387 */ /* 0x0005e40000100800 */
[----:B--2---:R-:W-:Y:S01]  /*2cb30*/  HMMA.16816.F32 R4, R16, R2, R32 ;  /* 0x000000021004723c */ /* 0x004fe20000001820 */
[----:B------:R-:W-:-:S05]  /*2cb40*/  IMAD R8, R30, 0x100, R29 ;  /* 0x000001001e087824 */ /* 0x000fca00078e021d */
[----:B------:R-:W-:Y:S04]  /*2cb50*/  STL [R1+0x330], R8 ;  /* 0x0003300801007387 */ /* 0x000fe80000100800 */
[----:B------:R-:W2:Y:S09]  /*2cb60*/  LDL.LU R12, [R1+0x940] ;  /* 0x00094000010c7983 */ /* 0x000eb20000300800 */
        /* <DEDUP_REMOVED lines=37> */
[----:B----4-:R0:W-:Y:S04]  /*2cdc0*/  STL.64 [R1+0x3f98], R20 ;  /* 0x003f981401007387 */ /* 0x0101e80000100a00 */
[----:B0-----:R-:W4:Y:S04]  /*2cdd0*/  LDL.LU R20, [R1+0x970] ;  /* 0x0009700001147983 */ /* 0x001f280000300800 */
[----:B------:R-:W4:Y:S04]  /*2cde0*/  LDL.LU R21, [R1+0x974] ;  /* 0x0009740001157983 */ /* 0x000f280000300800 */
[----:B------:R-:W4:Y:S04]  /*2cdf0*/  LDL.LU R22, [R1+0x978] ;  /* 0x0009780001167983 */ /* 0x000f280000300800 */
[----:B------:R-:W4:Y:S04]  /*2ce00*/  LDL.LU R23, [R1+0x97c] ;  /* 0x00097c0001177983 */ /* 0x000f280000300800 */
        /* <DEDUP_REMOVED lines=14> */
[----:B--2---:R-:W-:-:S02]  /*2cef0*/  F2FP.F16.E4M3.UNPACK_B R16, R17 ;  /* 0x00000011ff10723e */ /* 0x004fc400020006ff */
[----:B------:R-:W-:Y:S02]  /*2cf00*/  F2FP.F16.E4M3.UNPACK_B R17, R18 ;  /* 0x00000012ff11723e */ /* 0x000fe400020006ff */
[----:B------:R-:W-:Y:S02]  /*2cf10*/  F2FP.F16.E4M3.UNPACK_B R18, R19 ;  /* 0x00000013ff12723e */ /* 0x000fe400020006ff */
[----:B------:R-:W-:Y:S02]  /*2cf20*/  F2FP.F16.E4M3.UNPACK_B R19, R0 ;  /* 0x00000000ff13723e */ /* 0x000fe400020006ff */
[----:B------:R-:W2:Y:S05]  /*2cf30*/  LDL.LU R0, [R1+0x3ff8] ;  /* 0x003ff80001007983 */ /* 0x000eaa0000300800 */
[----:B------:R-:W-:-:S15]  /*2cf40*/  HMMA.16816.F32 R32, R16, R36, R32 ;  /* 0x000000241020723c */ /* 0x000fde0000001820 */
        /* <DEDUP_REMOVED lines=16> */
[----:B0-----:R-:W3:Y:S04]  /*2d050*/  LDL.LU R32, [R1+0x810] ;  /* 0x0008100001207983 */ /* 0x001ee80000300800 */
[----:B------:R-:W3:Y:S04]  /*2d060*/  LDL.LU R33, [R1+0x814] ;  /* 0x0008140001217983 */ /* 0x000ee80000300800 */
[----:B-1----:R-:W3:Y:S04]  /*2d070*/  LDL.LU R34, [R1+0x818] ;  /* 0x0008180001227983 */ /* 0x002ee80000300800 */
[----:B------:R-:W3:Y:S01]  /*2d080*/  LDL.LU R35, [R1+0x81c] ;  /* 0x00081c0001237983 */ /* 0x000ee20000300800 */
[----:B--2---:R-:W-:-:S15]  /*2d090*/  HMMA.16816.F32 R24, R16, R30, R24 ;  /* 0x0000001e1018723c */ /* 0x004fde0000001818 */
[----:B------:R-:W-:-:S04]  /*2d0a0*/  NOP ;  /* 0x0000000000007918 */ /* 0x000fc80000000000 */
[----:B------:R-:W-:Y:S04]  /*2d0b0*/  STL.64 [R1+0x6b0], R24 ;  /* 0x0006b01801007387 */ /* 0x000fe80000100a00 */
[----:B------:R0:W-:Y:S04]  /*2d0c0*/  STL.64 [R1+0x6b8], R26 ;  /* 0x0006b81a01007387 */ /* 0x0001e80000100a00 */
[----:B0-----:R-:W3:Y:S04]  /*2d0d0*/  LDL.LU.64 R26, [R1+0x3fc0] ;  /* 0x003fc000011a7983 */ /* 0x001ee80000300a00 */
[----:B------:R-:W3:Y:S02]  /*2d0e0*/  LDL.LU.64 R24, [R1+0x3fb8] ;  /* 0x003fb80001187983 */ /* 0x000ee40000300a00 */
[----:B---3--:R-:W-:Y:S02]  /*2d0f0*/  HMMA.16816.F32 R28, R16, R28, R24 ;  /* 0x0000001c101c723c */ /* 0x008fe40000001818 */
[----:B------:R-:W4:Y:S04]  /*2d100*/  LDL.LU.64 R26, [R1+0x3fb0] ;  /* 0x003fb000011a7983 */ /* 0x000f280000300a00 */
[----:B------:R-:W2:-:S13]  /*2d110*/  LDL.LU.64 R24, [R1+0x3fa8] ;  /* 0x003fa80001187983 */ /* 0x000e9a0000300a00 */
[----:B------:R0:W-:Y:S04]  /*2d120*/  STL.64 [R1+0x6a0], R28 ;  /* 0x0006a01c01007387 */ /* 0x0001e80000100a00 */
[----:B------:R1:W-:Y:S04]  /*2d130*/  STL.64 [R1+0x6a8], R30 ;  /* 0x0006a81e01007387 */ /* 0x0003e80000100a00 */
[----:B0-----:R-:W3:Y:S04]  /*2d140*/  LDL.LU R28, [R1+0x840] ;  /* 0x00084000011c7983 */ /* 0x001ee80000300800 */
[----:B------:R-:W3:Y:S04]  /*2d150*/  LDL.LU R29, [R1+0x844] ;  /* 0x00084400011d7983 */ /* 0x000ee80000300800 */
[----:B-1----:R-:W3:Y:S04]  /*2d160*/  LDL.LU R30, [R1+0x848] ;  /* 0x00084800011e7983 */ /* 0x002ee80000300800 */
[----:B------:R-:W3:Y:S01]  /*2d170*/  LDL.LU R31, [R1+0x84c] ;  /* 0x00084c00011f7983 */ /* 0x000ee20000300800 */
[----:B----4-:R-:W-:-:S15]  /*2d180*/  HMMA.16816.F32 R20, R16, R26, R20 ;  /* 0x0000001a1014723c */ /* 0x010fde0000001814 */
[----:B------:R-:W-:-:S04]  /*2d190*/  NOP ;  /* 0x0000000000007918 */ /* 0x000fc80000000000 */
[----:B------:R-:W-:Y:S04]  /*2d1a0*/  STL.64 [R1+0x690], R20 ;  /* 0x0006901401007387 */ /* 0x000fe80000100a00 */
[----:B------:R0:W-:Y:S04]  /*2d1b0*/  STL.64 [R1+0x698], R22 ;  /* 0x0006981601007387 */ /* 0x0001e80000100a00 */
[----:B0-----:R-:W2:Y:S04]  /*2d1c0*/  LDL.LU.64 R22, [R1+0x3fa0] ;  /* 0x003fa00001167983 */ /* 0x001ea80000300a00 */
[----:B------:R-:W2:Y:S02]  /*2d1d0*/  LDL.LU.64 R20, [R1+0x3f98] ;  /* 0x003f980001147983 */ /* 0x000ea40000300a00 */
[----:B--2---:R-:W-:Y:S02]  /*2d1e0*/  HMMA.16816.F32 R24, R16, R24, R20 ;  /* 0x000000181018723c */ /* 0x004fe40000001814 */
[----:B------:R-:W2:Y:S04]  /*2d1f0*/  LDL.LU.64 R22, [R1+0x3f90] ;  /* 0x003f900001167983 */ /* 0x000ea80000300a00 */
[----:B------:R-:W4:-:S13]  /*2d200*/  LDL.LU.64 R20, [R1+0x3f88] ;  /* 0x003f880001147983 */ /* 0x000f1a0000300a00 */
        /* <DEDUP_REMOVED lines=10> */
[----:B0-----:R-:W4:Y:S04]  /*2d2b0*/  LDL.LU.64 R14, [R1+0x3f80] ;  /* 0x003f8000010e7983 */ /* 0x001f280000300a00 */
[----:B------:R-:W4:Y:S02]  /*2d2c0*/  LDL.LU.64 R12, [R1+0x3f78] ;  /* 0x003f7800010c7983 */ /* 0x000f240000300a00 */
[----:B----4-:R-:W-:Y:S02]  /*2d2d0*/  HMMA.16816.F32 R20, R16, R20, R12 ;  /* 0x000000141014723c */ /* 0x010fe4000000180c */
        /* <DEDUP_REMOVED lines=17> */
[----:B------:R2:W-:Y:S01]  /*2d3f0*/  STL.64 [R1+0x648], R14 ;  /* 0x0006480e01007387 */ /* 0x0005e20000100a00 */
[C---:B---3--:R-:W-:Y:S08]  /*2d400*/  HMMA.16816.F32 R20, R16.reuse, R10, R20 ;  /* 0x0000000a1014723c */ /* 0x048ff00000001814 */
[C---:B--2---:R-:W-:Y:S08]  /*2d410*/  HMMA.16816.F32 R12, R16.reuse, R8, R24 ;  /* 0x00000008100c723c */ /* 0x044ff00000001818 */
[C---:B------:R-:W-:Y:S08]  /*2d420*/  HMMA.16816.F32 R8, R16.reuse, R6, R28 ;  /* 0x000000061008723c */ /* 0x040ff0000000181c */
[----:B----4-:R-:W-:Y:S01]  /*2d430*/  HMMA.16816.F32 R4, R16, R4, R32 ;  /* 0x000000041004723c */ /* 0x010fe20000001820 */
[----:B------:R-:W-:Y:S04]  /*2d440*/  STL.64 [R1+0x630], R20 ;  /* 0x0006301401007387 */ /* 0x000fe80000100a00 */
[----:B------:R-:W-:Y:S04]  /*2d450*/  STL.64 [R1+0x638], R22 ;  /* 0x0006381601007387 */ /* 0x000fe80000100a00 */
[----:B------:R0:W-:Y:S04]  /*2d460*/  STL.64 [R1+0x620], R12 ;  /* 0x0006200c01007387 */ /* 0x0001e80000100a00 */
[----:B------:R1:W-:Y:S04]  /*2d470*/  STL.64 [R1+0x628], R14 ;  /* 0x0006280e01007387 */ /* 0x0003e80000100a00 */
[----:B0-----:R-:W2:Y:S04]  /*2d480*/  LDL.LU R12, [R1+0x8c0] ;  /* 0x0008c000010c7983 */ /* 0x001ea80000300800 */
[----:B------:R-:W-:Y:S04]  /*2d490*/  STL.64 [R1+0x610], R8 ;  /* 0x0006100801007387 */ /* 0x000fe80000100a00 */
[----:B------:R-:W-:Y:S04]  /*2d4a0*/  STL.64 [R1+0x618], R10 ;  /* 0x0006180a01007387 */ /* 0x000fe80000100a00 */
[----:B------:R0:W-:Y:S04]  /*2d4b0*/  STL.64 [R1+0x600], R4 ;  /* 0x0006000401007387 */ /* 0x0001e80000100a00 */
[----:B------:R3:W-:Y:S04]  /*2d4c0*/  STL.64 [R1+0x608], R6 ;  /* 0x0006080601007387 */ /* 0x0007e80000100a00 */
[----:B------:R-:W2:Y:S04]  /*2d4d0*/  LDL.LU R13, [R1+0x8c4] ;  /* 0x0008c400010d7983 */ /* 0x000ea80000300800 */
[----:B-1----:R-:W4:Y:S01]  /*2d4e0*/  LDL.LU R14, [R1+0x8c8] ;  /* 0x0008c800010e7983 */ /* 0x002f220000300800 */
[----:B------:R-:W-:-:S03]  /*2d4f0*/  IMAD.MOV.U32 R15, RZ, RZ, R0 ;  /* 0x000000ffff0f7224 */ /* 0x000fc600078e0000 */
[----:B0-----:R-:W2:Y:S04]  /*2d500*/  LDL.LU R4, [R1+0xe54] ;  /* 0x000e540001047983 */ /* 0x001ea80000300800 */
[----:B------:R-:W2:Y:S04]  /*2d510*/  LDL.LU R5, [R1+0xe50] ;  /* 0x000e500001057983 */ /* 0x000ea80000300800 */
[----:B---3--:R-:W3:Y:S04]  /*2d520*/  LDL.LU R6, [R1+0xe5c] ;  /* 0x000e5c0001067983 */ /* 0x008ee80000300800 */
[----:B------:R-:W3:Y:S04]  /*2d530*/  LDL.LU R7, [R1+0xe58] ;  /* 0x000e580001077983 */ /* 0x000ee80000300800 */
[----:B------:R-:W3:Y:S04]  /*2d540*/  LDL.LU R24, [R1+0xe64] ;  /* 0x000e640001187983 */ /* 0x000ee80000300800 */
[----:B------:R-:W3:Y:S04]  /*2d550*/  LDL.LU R25, [R1+0xe60] ;  /* 0x000e600001197983 */ /* 0x000ee80000300800 */
[----:B------:R-:W3:Y:S04]  /*2d560*/  LDL.LU R26, [R1+0xe6c] ;  /* 0x000e6c00011a7983 */ /* 0x000ee80000300800 */
[----:B------:R-:W3:Y:S04]  /*2d570*/  LDL.LU R0, [R1+0xe68] ;  /* 0x000e680001007983 */ /* 0x000ee80000300800 */
[----:B----4-:R-:W-:Y:S04]  /*2d580*/  STL.64 [R1+0x3f30], R14 ;  /* 0x003f300e01007387 */ /* 0x010fe80000100a00 */
[----:B--2---:R0:W-:Y:S04]  /*2d590*/  STL.64 [R1+0x3f28], R12 ;  /* 0x003f280c01007387 */ /* 0x0041e80000100a00 */
[----:B0-----:R-:W2:Y:S04]  /*2d5a0*/  LDL.LU R12, [R1+0x830] ;  /* 0x00083000010c7983 */ /* 0x001ea80000300800 */
[----:B------:R-:W2:Y:S04]  /*2d5b0*/  LDL.LU R13, [R1+0x834] ;  /* 0x00083400010d7983 */ /* 0x000ea80000300800 */
[----:B------:R-:W4:Y:S04]  /*2d5c0*/  LDL.LU R14, [R1+0x838] ;  /* 0x00083800010e7983 */ /* 0x000f280000300800 */
[----:B------:R-:W4:Y:S04]  /*2d5d0*/  LDL.LU R15, [R1+0x83c] ;  /* 0x00083c00010f7983 */ /* 0x000f280000300800 */
[----:B----4-:R-:W-:Y:S04]  /*2d5e0*/  STL.64 [R1+0x3f40], R14 ;  /* 0x003f400e01007387 */ /* 0x010fe80000100a00 */
[----:B--2---:R0:W-:Y:S04]  /*2d5f0*/  STL.64 [R1+0x3f38], R12 ;  /* 0x003f380c01007387 */ /* 0x0041e80000100a00 */
[----:B0-----:R-:W2:Y:S04]  /*2d600*/  LDL.LU R12, [R1+0x7b0] ;  /* 0x0007b000010c7983 */ /* 0x001ea80000300800 */
[----:B------:R-:W2:Y:S04]  /*2d610*/  LDL.LU R13, [R1+0x7b4] ;  /* 0x0007b400010d7983 */ /* 0x000ea80000300800 */
[----:B------:R-:W2:Y:S04]  /*2d620*/  LDL.LU R14, [R1+0x7b8] ;  /* 0x0007b800010e7983 */ /* 0x000ea80000300800 */
[----:B------:R-:W2:Y:S04]  /*2d630*/  LDL.LU R15, [R1+0x7bc] ;  /* 0x0007bc00010f7983 */ /* 0x000ea80000300800 */
[----:B------:R-:W4:Y:S04]  /*2d640*/  LDL R36, [R1+0xac8] ;  /* 0x000ac80001247983 */ /* 0x000f280000100800 */
[----:B------:R-:W4:Y:S04]  /*2d650*/  LDL R37, [R1+0xacc] ;  /* 0x000acc0001257983 */ /* 0x000f280000100800 */
[----:B------:R-:W4:Y:S04]  /*2d660*/  LDL R34, [R1+0xad8] ;  /* 0x000ad80001227983 */ /* 0x000f280000100800 */
[----:B------:R-:W4:Y:S04]  /*2d670*/  LDL R33, [R1+0xaec] ;  /* 0x000aec0001217983 */ /* 0x000f280000100800 */
[----:B------:R-:W4:Y:S04]  /*2d680*/  LDL R30, [R1+0xaf8] ;  /* 0x000af800011e7983 */ /* 0x000f280000100800 */
[----:B------:R-:W4:Y:S04]  /*2d690*/  LDL.LU R8, [R1+0x890] ;  /* 0x0008900001087983 */ /* 0x000f280000300800 */
[----:B------:R-:W4:Y:S04]  /*2d6a0*/  LDL.LU R9, [R1+0x894] ;  /* 0x0008940001097983 */ /* 0x000f280000300800 */
[----:B------:R-:W4:Y:S04]  /*2d6b0*/  LDL.LU R10, [R1+0x898] ;  /* 0x00089800010a7983 */ /* 0x000f280000300800 */
[----:B------:R-:W4:Y:S04]  /*2d6c0*/  LDL.LU R11, [R1+0x89c] ;  /* 0x00089c00010b7983 */ /* 0x000f280000300800 */
[----:B------:R-:W4:Y:S04]  /*2d6d0*/  LDL R35, [R1+0xadc] ;  /* 0x000adc0001237983 */ /* 0x000f280000100800 */
        /* <DEDUP_REMOVED lines=8> */
[----:B------:R-:W4:Y:S01]  /*2d760*/  LDL.LU R23, [R1+0x8fc] ;  /* 0x0008fc0001177983 */ /* 0x000f220000300800 */
[----:B------:R-:W-:-:S02]  /*2d770*/  IMAD R4, R5, 0x100, R4 ;  /* 0x0000010005047824 */ /* 0x000fc400078e0204 */
[----:B---3--:R-:W-:Y:S02]  /*2d780*/  IMAD R5, R7, 0x100, R6 ;  /* 0x0000010007057824 */ /* 0x008fe400078e0206 */
[----:B------:R-:W-:Y:S02]  /*2d790*/  IMAD R7, R0, 0x100, R26 ;  /* 0x0000010000077824 */ /* 0x000fe400078e021a */
[----:B------:R-:W-:Y:S01]  /*2d7a0*/  IMAD R6, R25, 0x100, R24 ;  /* 0x0000010019067824 */ /* 0x000fe200078e0218 */
[----:B--2---:R-:W-:Y:S01]  /*2d7b0*/  HMMA.16816.F32 R16, R16, R2, R12 ;  /* 0x000000021010723c */ /* 0x004fe2000000180c */
[----:B------:R-:W2:Y:S04]  /*2d7c0*/  LDL.LU.64 R14, [R1+0x3f40] ;  /* 0x003f4000010e7983 */ /* 0x000ea80000300a00 */
[----:B------:R-:W2:-:S14]  /*2d7d0*/  LDL.LU.64 R12, [R1+0x3f38] ;  /* 0x003f3800010c7983 */ /* 0x000e9c0000300a00 */
[----:B------:R-:W-:Y:S01]  /*2d7e0*/  IMAD.MOV.U32 R0, RZ, RZ, R19 ;  /* 0x000000ffff007224 */ /* 0x000fe200078e0013 */
[----:B------:R0:W-:Y:S04]  /*2d7f0*/  STL.64 [R1+0x5d0], R16 ;  /* 0x0005d01001007387 */ /* 0x0001e80000100a00 */
[----:B------:R1:W-:Y:S04]  /*2d800*/  STL [R1+0x5d8], R18 ;  /* 0x0005d81201007387 */ /* 0x0003e80000100800 */
[----:B------:R-:W-:Y:S01]  /*2d810*/  STL [R1+0x3a28], R0 ;  /* 0x003a280001007387 */ /* 0x000fe20000100800 */
[----:B------:R-:W-:-:S02]  /*2d820*/  F2FP.F16.E4M3.UNPACK_B R19, R7 ;  /* 0x00000007ff13723e */ /* 0x000fc400020006ff */
[----:B0-----:R-:W-:Y:S02]  /*2d830*/  F2FP.F16.E4M3.UNPACK_B R16, R4 ;  /* 0x00000004ff10723e */ /* 0x001fe400020006ff */
[----:B------:R-:W-:Y:S01]  /*2d840*/  F2FP.F16.E4M3.UNPACK_B R17, R5 ;  /* 0x00000005ff11723e */ /* 0x000fe200020006ff */
[----:B------:R-:W3:Y:S01]  /*2d850*/  LDL.LU R4, [R1+0x860] ;  /* 0x0008600001047983 */ /* 0x000ee20000300800 */
[----:B-1----:R-:W-:-:S03]  /*2d860*/  F2FP.F16.E4M3.UNPACK_B R18, R6 ;  /* 0x00000006ff12723e */ /* 0x002fc600020006ff */
[----:B------:R-:W3:Y:S04]  /*2d870*/  LDL.LU R5, [R1+0x864] ;  /* 0x0008640001057983 */ /* 0x000ee80000300800 */
[----:B------:R-:W3:Y:S04]  /*2d880*/  LDL.LU R6, [R1+0x868] ;  /* 0x0008680001067983 */ /* 0x000ee80000300800 */
[----:B------:R-:W3:Y:S01]  /*2d890*/  LDL.LU R7, [R1+0x86c] ;  /* 0x00086c0001077983 */ /* 0x000ee20000300800 */
[----:B----4-:R-:W-:Y:S02]  /*2d8a0*/  F2FP.F16.E4M3.UNPACK_B R36, R36 ;  /* 0x00000024ff24723e */ /* 0x010fe400020006ff */
[----:B------:R-:W-:-:S07]  /*2d8b0*/  F2FP.F16.E4M3.UNPACK_B R37, R37 ;  /* 0x00000025ff25723e */ /* 0x000fce00020006ff */
[----:B--2---:R-:W-:-:S15]  /*2d8c0*/  HMMA.16816.F32 R12, R16, R36, R12 ;  /* 0x00000024100c723c */ /* 0x004fde000000180c */
[----:B------:R-:W-:-:S04]  /*2d8d0*/  NOP ;  /* 0x0000000000007918 */ /* 0x000fc80000000000 */
[----:B------:R-:W-:Y:S04]  /*2d8e0*/  STL.64 [R1+0x750], R12 ;  /* 0x0007500c01007387 */ /* 0x000fe80000100a00 */
[----:B------:R0:W-:Y:S04]  /*2d8f0*/  STL.64 [R1+0x758], R14 ;  /* 0x0007580e01007387 */ /* 0x0001e80000100a00 */
[----:B0-----:R-:W2:Y:S04]  /*2d900*/  LDL.LU.64 R14, [R1+0x3f30] ;  /* 0x003f3000010e7983 */ /* 0x001ea80000300a00 */
[----:B------:R-:W2:Y:S01]  /*2d910*/  LDL.LU.64 R12, [R1+0x3f28] ;  /* 0x003f2800010c7983 */ /* 0x000ea20000300a00 */
[----:B------:R-:W-:-:S02]  /*2d920*/  F2FP.F16.E4M3.UNPACK_B R34, R34 ;  /* 0x00000022ff22723e */ /* 0x000fc400020006ff */
[----:B------:R-:W-:-:S07]  /*2d930*/  F2FP.F16.E4M3.UNPACK_B R35, R35 ;  /* 0x00000023ff23723e */ /* 0x000fce00020006ff */
[C---:B---3--:R-:W-:Y:S01]  /*2d940*/  HMMA.16816.F32 R4, R16.reuse, R34, R4 ;  /* 0x000000221004723c */ /* 0x048fe20000001804 */
[----:B------:R-:W-:Y:S02]  /*2d950*/  F2FP.F16.E4M3.UNPACK_B R32, R32 ;  /* 0x00000020ff20723e */ /* 0x000fe400020006ff */
[----:B------:R-:W-:Y:S01]  /*2d960*/  F2FP.F16.E4M3.UNPACK_B R33, R33 ;  /* 0x00000021ff21723e */ /* 0x000fe200020006ff */
[----:B------:R-:W-:Y:S04]  /*2d970*/  STL [R1+0x3ebc], R36 ;  /* 0x003ebc2401007387 */ /* 0x000fe80000100800 */
[----:B------:R-:W-:Y:S11]  /*2d980*/  STL [R1+0x3eb8], R37 ;  /* 0x003eb82501007387 */ /* 0x000ff60000100800 */
[----:B------:R-:W-:Y:S04]  /*2d990*/  STL.64 [R1+0x7b0], R4 ;  /* 0x0007b00401007387 */ /* 0x000fe80000100a00 */
[----:B------:R0:W-:Y:S02]  /*2d9a0*/  STL.64 [R1+0x7b8], R6 ;  /* 0x0007b80601007387 */ /* 0x0001e40000100a00 */
[----:B0-----:R-:W-:Y:S01]  /*2d9b0*/  HMMA.16816.F32 R4, R16, R32, R8 ;  /* 0x000000201004723c */ /* 0x001fe20000001808 */
[----:B------:R-:W-:-:S02]  /*2d9c0*/  F2FP.F16.E4M3.UNPACK_B R30, R30 ;  /* 0x0000001eff1e723e */ /* 0x000fc400020006ff */
[----:B------:R-:W-:Y:S01]  /*2d9d0*/  F2FP.F16.E4M3.UNPACK_B R31, R31 ;  /* 0x0000001fff1f723e */ /* 0x000fe200020006ff */
[----:B------:R-:W-:Y:S04]  /*2d9e0*/  STL.64 [R1+0x3e90], R34 ;  /* 0x003e902201007387 */ /* 0x000fe80000100a00 */
[----:B------:R-:W-:Y:S11]  /*2d9f0*/  STL.64 [R1+0x3e88], R32 ;  /* 0x003e882001007387 */ /* 0x000ff60000100a00 */
[----:B------:R-:W-:Y:S04]  /*2da00*/  STL.64 [R1+0x810], R4 ;  /* 0x0008100401007387 */ /* 0x000fe80000100a00 */
[----:B------:R2:W-:Y:S01]  /*2da10*/  STL.64 [R1+0x818], R6 ;  /* 0x0008180601007387 */ /* 0x0005e20000100a00 */
[----:B------:R-:W-:-:S02]  /*2da20*/  F2FP.F16.E4M3.UNPACK_B R28, R28 ;  /* 0x0000001cff1c723e */ /* 0x000fc400020006ff */
[----:B------:R-:W-:Y:S01]  /*2da30*/  F2FP.F16.E4M3.UNPACK_B R29, R29 ;  /* 0x0000001dff1d723e */ /* 0x000fe200020006ff */
[----:B--2---:R-:W-:-:S15]  /*2da40*/  HMMA.16816.F32 R4, R16, R30, R12 ;  /* 0x0000001e1004723c */ /* 0x004fde000000180c */
[----:B------:R-:W-:-:S04]  /*2da50*/  NOP ;  /* 0x0000000000007918 */ /* 0x000fc80000000000 */
[----:B------:R-:W-:Y:S04]  /*2da60*/  STL.64 [R1+0x850], R4 ;  /* 0x0008500401007387 */ /* 0x000fe80000100a00 */
[----:B------:R0:W-:Y:S04]  /*2da70*/  STL.64 [R1+0x858], R6 ;  /* 0x0008580601007387 */ /* 0x0001e80000100a00 */
[----:B------:R-:W2:Y:S01]  /*2da80*/  LDL.LU R32, [R1+0xa80] ;  /* 0x000a800001207983 */ /* 0x000ea20000300800 */
[----:B0-----:R-:W-:-:S15]  /*2da90*/  HMMA.16816.F32 R4, R16, R28, R20 ;  /* 0x0000001c1004723c */ /* 0x001fde0000001814 */
[----:B------:R-:W-:-:S04]  /*2daa0*/  NOP ;  /* 0x0000000000007918 */ /* 0x000fc80000000000 */
[----:B------:R0:W-:Y:S04]  /*2dab0*/  STL.64 [R1+0x8a0], R4 ;  /* 0x0008a00401007387 */ /* 0x0001e80000100a00 */
[----:B------:R1:W-:Y:S04]  /*2dac0*/  STL.64 [R1+0x8a8], R6 ;  /* 0x0008a80601007387 */ /* 0x0003e80000100a00 */
[----:B------:R-:W2:Y:S04]  /*2dad0*/  LDL.LU R33, [R1+0xa84] ;  /* 0x000a840001217983 */ /* 0x000ea80000300800 */
[----:B------:R-:W3:Y:S04]  /*2dae0*/  LDL.LU R34, [R1+0xa88] ;  /* 0x000a880001227983 */ /* 0x000ee80000300800 */
[----:B------:R-:W3:Y:S04]  /*2daf0*/  LDL.LU R35, [R1+0xa8c] ;  /* 0x000a8c0001237983 */ /* 0x000ee80000300800 */
[----:B---3--:R-:W-:Y:S04]  /*2db00*/  STL.64 [R1+0x3ef0], R34 ;  /* 0x003ef02201007387 */ /* 0x008fe80000100a00 */
[----:B--2---:R2:W-:Y:S04]  /*2db10*/  STL.64 [R1+0x3ee8], R32 ;  /* 0x003ee82001007387 */ /* 0x0045e80000100a00 */
[----:B0-----:R-:W3:Y:S04]  /*2db20*/  LDL.LU R4, [R1+0xa50] ;  /* 0x000a500001047983 */ /* 0x001ee80000300800 */
[----:B------:R-:W3:Y:S04]  /*2db30*/  LDL.LU R5, [R1+0xa54] ;  /* 0x000a540001057983 */ /* 0x000ee80000300800 */
[----:B-1----:R-:W4:Y:S04]  /*2db40*/  LDL.LU R6, [R1+0xa58] ;  /* 0x000a580001067983 */ /* 0x002f280000300800 */
[----:B------:R-:W4:Y:S04]  /*2db50*/  LDL.LU R7, [R1+0xa5c] ;  /* 0x000a5c0001077983 */ /* 0x000f280000300800 */
[----:B----4-:R-:W-:Y:S04]  /*2db60*/  STL.64 [R1+0x3f00], R6 ;  /* 0x003f000601007387 */ /* 0x010fe80000100a00 */
[----:B---3--:R-:W-:Y:S04]  /*2db70*/  STL.64 [R1+0x3ef8], R4 ;  /* 0x003ef80401007387 */ /* 0x008fe80000100a00 */
[----:B--2---:R-:W2:Y:S04]  /*2db80*/  LDL.LU R32, [R1+0xa10] ;  /* 0x000a100001207983 */ /* 0x004ea80000300800 */
[----:B------:R-:W2:Y:S04]  /*2db90*/  LDL.LU R33, [R1+0xa14] ;  /* 0x000a140001217983 */ /* 0x000ea80000300800 */
[----:B------:R-:W3:Y:S04]  /*2dba0*/  LDL.LU R34, [R1+0xa18] ;  /* 0x000a180001227983 */ /* 0x000ee80000300800 */
[----:B------:R-:W3:Y:S01]  /*2dbb0*/  LDL.LU R35, [R1+0xa1c] ;  /* 0x000a1c0001237983 */ /* 0x000ee20000300800 */
[----:B------:R-:W-:-:S03]  /*2dbc0*/  F2FP.F16.E4M3.UNPACK_B R26, R27 ;  /* 0x0000001bff1a723e */ /* 0x000fc600020006ff */
[----:B------:R-:W4:Y:S04]  /*2dbd0*/  LDL R25, [R1+0xb2c] ;  /* 0x000b2c0001197983 */ /* 0x000f280000100800 */
[----:B------:R-:W4:Y:S04]  /*2dbe0*/  LDL R27, [R1+0xb1c] ;  /* 0x000b1c00011b7983 */ /* 0x000f280000100800 */
[----:B------:R-:W4:Y:S04]  /*2dbf0*/  LDL R22, [R1+0xb38] ;  /* 0x000b380001167983 */ /* 0x000f280000100800 */
[----:B---3--:R-:W-:Y:S04]  /*2dc00*/  STL.64 [R1+0x3f10], R34 ;  /* 0x003f102201007387 */ /* 0x008fe80000100a00 */
[----:B--2---:R0:W-:Y:S04]  /*2dc10*/  STL.64 [R1+0x3f08], R32 ;  /* 0x003f082001007387 */ /* 0x0041e80000100a00 */
[----:B0-----:R-:W2:Y:S04]  /*2dc20*/  LDL.LU R32, [R1+0x9d0] ;  /* 0x0009d00001207983 */ /* 0x001ea80000300800 */
[----:B------:R-:W2:Y:S04]  /*2dc30*/  LDL.LU R33, [R1+0x9d4] ;  /* 0x0009d40001217983 */ /* 0x000ea80000300800 */
[----:B------:R-:W3:Y:S04]  /*2dc40*/  LDL.LU R34, [R1+0x9d8] ;  /* 0x0009d80001227983 */ /* 0x000ee80000300800 */
[----:B------:R-:W3:Y:S04]  /*2dc50*/  LDL.LU R35, [R1+0x9dc] ;  /* 0x0009dc0001237983 */ /* 0x000ee80000300800 */
[----:B------:R-:W2:Y:S01]  /*2dc60*/  LDL R24, [R1+0xb28] ;  /* 0x000b280001187983 */ /* 0x000ea20000100800 */
[----:B----4-:R-:W-:-:S03]  /*2dc70*/  F2FP.F16.E4M3.UNPACK_B R27, R27 ;  /* 0x0000001bff1b723e */ /* 0x010fc600020006ff */
        /* <DEDUP_REMOVED lines=10> */
[----:B------:R-:W4:Y:S04]  /*2dd20*/  LDL R23, [R1+0xb3c] ;  /* 0x000b3c0001177983 */ /* 0x000f280000100800 */
[----:B------:R-:W3:Y:S04]  /*2dd30*/  LDL R20, [R1+0xb48] ;  /* 0x000b480001147983 */ /* 0x000ee80000100800 */
        /* <DEDUP_REMOVED lines=10> */
[----:B------:R-:W-:Y:S04]  /*2dde0*/  STL.64 [R1+0x3e70], R30 ;  /* 0x003e701e01007387 */ /* 0x000fe80000100a00 */
[----:B------:R0:W-:Y:S04]  /*2ddf0*/  STL.64 [R1+0x3e68], R28 ;  /* 0x003e681c01007387 */ /* 0x0001e80000100a00 */
[----:B0-----:R-:W3:Y:S04]  /*2de00*/  LDL.LU R28, [R1+0xa40] ;  /* 0x000a4000011c7983 */ /* 0x001ee80000300800 */
[----:B------:R-:W3:Y:S04]  /*2de10*/  LDL.LU R29, [R1+0xa44] ;  /* 0x000a4400011d7983 */ /* 0x000ee80000300800 */
[----:B------:R-:W3:Y:S04]  /*2de20*/  LDL.LU R30, [R1+0xa48] ;  /* 0x000a4800011e7983 */ /* 0x000ee80000300800 */
[----:B------:R-:W3:Y:S04]  /*2de30*/  LDL.LU R31, [R1+0xa4c] ;  /* 0x000a4c00011f7983 */ /* 0x000ee80000300800 */
[----:B------:R-:W3:Y:S01]  /*2de40*/  LDL R3, [R1+0xb9c] ;  /* 0x000b9c0001037983 */ /* 0x000ee20000100800 */
[----:B--2---:R-:W-:-:S15]  /*2de50*/  HMMA.16816.F32 R32, R16, R26, R32 ;  /* 0x0000001a1020723c */ /* 0x004fde0000001820 */
[----:B------:R-:W-:-:S04]  /*2de60*/  NOP ;  /* 0x0000000000007918 */ /* 0x000fc80000000000 */
[----:B------:R-:W-:Y:S04]  /*2de70*/  STL.64 [R1+0x8d0], R32 ;  /* 0x0008d02001007387 */ /* 0x000fe80000100a00 */
[----:B------:R0:W-:Y:S04]  /*2de80*/  STL.64 [R1+0x8d8], R34 ;  /* 0x0008d82201007387 */ /* 0x0001e80000100a00 */
[----:B0-----:R-:W2:Y:S04]  /*2de90*/  LDL.LU.64 R34, [R1+0x3f20] ;  /* 0x003f200001227983 */ /* 0x001ea80000300a00 */
[----:B------:R-:W2:Y:S01]  /*2dea0*/  LDL.LU.64 R32, [R1+0x3f18] ;  /* 0x003f180001207983 */ /* 0x000ea20000300a00 */
[----:B------:R-:W-:-:S02]  /*2deb0*/  F2FP.F16.E4M3.UNPACK_B R24, R24 ;  /* 0x00000018ff18723e */ /* 0x000fc400020006ff */
[----:B------:R-:W-:Y:S02]  /*2dec0*/  F2FP.F16.E4M3.UNPACK_B R25, R25 ;  /* 0x00000019ff19723e */ /* 0x000fe400020006ff */
[----:B------:R-:W-:Y:S02]  /*2ded0*/  F2FP.F16.E4M3.UNPACK_B R22, R22 ;  /* 0x00000016ff16723e */ /* 0x000fe400020006ff */
[----:B----4-:R-:W-:-:S03]  /*2dee0*/  F2FP.F16.E4M3.UNPACK_B R23, R23 ;  /* 0x00000017ff17723e */ /* 0x010fc600020006ff */
[----:B--2---:R-:W-:-:S15]  /*2def0*/  HMMA.16816.F32 R32, R16, R24, R32 ;  /* 0x000000181020723c */ /* 0x004fde0000001820 */
[----:B------:R-:W-:-:S04]  /*2df00*/  NOP ;  /* 0x0000000000007918 */ /* 0x000fc80000000000 */
[----:B------:R-:W-:Y:S04]  /*2df10*/  STL.64 [R1+0x8f0], R32 ;  /* 0x0008f02001007387 */ /* 0x000fe80000100a00 */
[----:B------:R0:W-:Y:S04]  /*2df20*/  STL.64 [R1+0x8f8], R34 ;  /* 0x0008f82201007387 */ /* 0x0001e80000100a00 */
[----:B0-----:R-:W2:Y:S04]  /*2df30*/  LDL.LU.64 R34, [R1+0x3f10] ;  /* 0x003f100001227983 */ /* 0x001ea80000300a00 */
[----:B------:R-:W2:Y:S04]  /*2df40*/  LDL.LU.64 R32, [R1+0x3f08] ;  /* 0x003f080001207983 */ /* 0x000ea80000300a00 */
[----:B------:R-:W-:Y:S04]  /*2df50*/  STL.64 [R1+0x3e50], R26 ;  /* 0x003e501a01007387 */ /* 0x000fe80000100a00 */
[----:B------:R0:W-:Y:S01]  /*2df60*/  STL.64 [R1+0x3e48], R24 ;  /* 0x003e481801007387 */ /* 0x0001e20000100a00 */
[----:B---3--:R-:W-:Y:S03]  /*2df70*/  HMMA.16816.F32 R4, R16, R22, R4 ;  /* 0x000000161004723c */ /* 0x008fe60000001804 */
[----:B0-----:R-:W3:Y:S04]  /*2df80*/  LDL.LU R24, [R1+0xa30] ;  /* 0x000a300001187983 */ /* 0x001ee80000300800 */
[----:B------:R-:W3:Y:S04]  /*2df90*/  LDL.LU R25, [R1+0xa34] ;  /* 0x000a340001197983 */ /* 0x000ee80000300800 */
[----:B------:R-:W3:Y:S04]  /*2dfa0*/  LDL.LU R26, [R1+0xa38] ;  /* 0x000a3800011a7983 */ /* 0x000ee80000300800 */
[----:B------:R-:W3:Y:S01]  /*2dfb0*/  LDL.LU R27, [R1+0xa3c] ;  /* 0x000a3c00011b7983 */ /* 0x000ee20000300800 */
[----:B------:R-:W-:-:S02]  /*2dfc0*/  F2FP.F16.E4M3.UNPACK_B R20, R20 ;  /* 0x00000014ff14723e */ /* 0x000fc400020006ff */
[----:B------:R-:W-:Y:S01]  /*2dfd0*/  F2FP.F16.E4M3.UNPACK_B R21, R21 ;  /* 0x00000015ff15723e */ /* 0x000fe200020006ff */
[----:B------:R-:W-:Y:S04]  /*2dfe0*/  STL.64 [R1+0x920], R4 ;  /* 0x0009200401007387 */ /* 0x000fe80000100a00 */
[----:B------:R0:W-:Y:S04]  /*2dff0*/  STL.64 [R1+0x928], R6 ;  /* 0x0009280601007387 */ /* 0x0001e80000100a00 */
[----:B0-----:R-:W4:Y:S04]  /*2e000*/  LDL.LU.64 R6, [R1+0x3f00] ;  /* 0x003f000001067983 */ /* 0x001f280000300a00 */
[----:B------:R-:W4:Y:S01]  /*2e010*/  LDL.LU.64 R4, [R1+0x3ef8] ;  /* 0x003ef80001047983 */ /* 0x000f220000300a00 */
[----:B--2---:R-:W-:-:S15]  /*2e020*/  HMMA.16816.F32 R32, R16, R20, R32 ;  /* 0x000000141020723c */ /* 0x004fde0000001820 */
[----:B------:R-:W-:-:S04]  /*2e030*/  NOP ;  /* 0x0000000000007918 */ /* 0x000fc80000000000 */
[----:B------:R-:W-:Y:S04]  /*2e040*/  STL.64 [R1+0x950], R32 ;  /* 0x0009502001007387 */ /* 0x000fe80000100a00 */
[----:B------:R0:W-:Y:S04]  /*2e050*/  STL.64 [R1+0x958], R34 ;  /* 0x0009582201007387 */ /* 0x0001e80000100a00 */
[----:B0-----:R-:W2:Y:S04]  /*2e060*/  LDL.LU.64 R34, [R1+0x3ef0] ;  /* 0x003ef00001227983 */ /* 0x001ea80000300a00 */
[----:B------:R-:W2:Y:S01]  /*2e070*/  LDL.LU.64 R32, [R1+0x3ee8] ;  /* 0x003ee80001207983 */ /* 0x000ea20000300a00 */
[----:B------:R-:W-:-:S02]  /*2e080*/  F2FP.F16.E4M3.UNPACK_B R14, R14 ;  /* 0x0000000eff0e723e */ /* 0x000fc400020006ff */
[----:B------:R-:W-:Y:S01]  /*2e090*/  F2FP.F16.E4M3.UNPACK_B R15, R15 ;  /* 0x0000000fff0f723e */ /* 0x000fe200020006ff */
[----:B------:R-:W-:Y:S04]  /*2e0a0*/  STL.64 [R1+0x3e60], R22 ;  /* 0x003e601601007387 */ /* 0x000fe80000100a00 */
[----:B------:R3:W-:Y:S02]  /*2e0b0*/  STL.64 [R1+0x3e58], R20 ;  /* 0x003e581401007387 */ /* 0x0007e40000100a00 */
[----:B---3--:R-:W-:Y:S01]  /*2e0c0*/  HMMA.16816.F32 R20, R16, R14, R24 ;  /* 0x0000000e1014723c */ /* 0x008fe20000001818 */
[----:B------:R-:W-:Y:S02]  /*2e0d0*/  F2FP.F16.E4M3.UNPACK_B R12, R12 ;  /* 0x0000000cff0c723e */ /* 0x000fe400020006ff */
[----:B------:R-:W-:-:S02]  /*2e0e0*/  F2FP.F16.E4M3.UNPACK_B R13, R13 ;  /* 0x0000000dff0d723e */ /* 0x000fc400020006ff */
[----:B------:R-:W-:Y:S02]  /*2e0f0*/  F2FP.F16.E4M3.UNPACK_B R10, R10 ;  /* 0x0000000aff0a723e */ /* 0x000fe400020006ff */
[----:B------:R-:W-:-:S12]  /*2e100*/  F2FP.F16.E4M3.UNPACK_B R11, R11 ;  /* 0x0000000bff0b723e */ /* 0x000fd800020006ff */
[----:B------:R-:W-:Y:S04]  /*2e110*/  STL.64 [R1+0x980], R20 ;  /* 0x0009801401007387 */ /* 0x000fe80000100a00 */
[----:B------:R0:W-:Y:S04]  /*2e120*/  STL.64 [R1+0x988], R22 ;  /* 0x0009881601007387 */ /* 0x0001e80000100a00 */
[----:B------:R-:W-:Y:S04]  /*2e130*/  STL.64 [R1+0x3e80], R14 ;  /* 0x003e800e01007387 */ /* 0x000fe80000100a00 */
[----:B------:R4:W-:Y:S01]  /*2e140*/  STL.64 [R1+0x3e78], R12 ;  /* 0x003e780c01007387 */ /* 0x0009e20000100a00 */
[C---:B0-----:R-:W-:Y:S08]  /*2e150*/  HMMA.16816.F32 R20, R16.reuse, R12, R28 ;  /* 0x0000000c1014723c */ /* 0x041ff0000000181c */
[----:B----4-:R-:W-:Y:S01]  /*2e160*/  HMMA.16816.F32 R12, R16, R10, R4 ;  /* 0x0000000a100c723c */ /* 0x010fe20000001804 */
[----:B------:R-:W-:-:S02]  /*2e170*/  F2FP.F16.E4M3.UNPACK_B R8, R8 ;  /* 0x00000008ff08723e */ /* 0x000fc400020006ff */
[----:B------:R-:W-:-:S08]  /*2e180*/  F2FP.F16.E4M3.UNPACK_B R9, R9 ;  /* 0x00000009ff09723e */ /* 0x000fd000020006ff */
[----:B------:R-:W-:Y:S04]  /*2e190*/  STL.64 [R1+0x9a0], R20 ;  /* 0x0009a01401007387 */ /* 0x000fe80000100a00 */
[----:B------:R-:W-:Y:S04]  /*2e1a0*/  STL.64 [R1+0x9a8], R22 ;  /* 0x0009a81601007387 */ /* 0x000fe80000100a00 */
[----:B------:R-:W-:Y:S04]  /*2e1b0*/  STL.64 [R1+0x9d0], R12 ;  /* 0x0009d00c01007387 */ /* 0x000fe80000100a00 */
[----:B------:R2:W-:Y:S04]  /*2e1c0*/  STL.64 [R1+0x9d8], R14 ;  /* 0x0009d80e01007387 */ /* 0x0005e80000100a00 */
[----:B------:R-:W-:Y:S04]  /*2e1d0*/  STL.64 [R1+0x3e30], R10 ;  /* 0x003e300a01007387 */ /* 0x000fe80000100a00 */
[----:B------:R0:W-:Y:S01]  /*2e1e0*/  STL.64 [R1+0x3e28], R8 ;  /* 0x003e280801007387 */ /* 0x0001e20000100a00 */
[----:B--2---:R-:W-:-:S15]  /*2e1f0*/  HMMA.16816.F32 R12, R16, R8, R32 ;  /* 0x00000008100c723c */ /* 0x004fde0000001820 */
[----:B------:R-:W-:-:S04]  /*2e200*/  NOP ;  /* 0x0000000000007918 */ /* 0x000fc80000000000 */
[----:B------:R-:W-:Y:S04]  /*2e210*/  STL.64 [R1+0x9f0], R12 ;  /* 0x0009f00c01007387 */ /* 0x000fe80000100a00 */
[----:B------:R-:W-:Y:S04]  /*2e220*/  STL.64 [R1+0x9f8], R14 ;  /* 0x0009f80e01007387 */ /* 0x000fe80000100a00 */
[----:B0-----:R-:W2:Y:S04]  /*2e230*/  LDL.LU R8, [R1+0x7a0] ;  /* 0x0007a00001087983 */ /* 0x001ea80000300800 */
[----:B--2---:R-:W-:Y:S04]  /*2e240*/  STL [R1+0x3e98], R8 ;  /* 0x003e980801007387 */ /* 0x004fe80000100800 */
[----:B------:R-:W2:Y:S04]  /*2e250*/  LDL.LU R9, [R1+0x7a4] ;  /* 0x0007a40001097983 */ /* 0x000ea80000300800 */
[----:B--2---:R-:W-:Y:S04]  /*2e260*/  STL [R1+0x3e9c], R9 ;  /* 0x003e9c0901007387 */ /* 0x004fe80000100800 */
[----:B------:R-:W2:Y:S04]  /*2e270*/  LDL.LU R10, [R1+0x7a8] ;  /* 0x0007a800010a7983 */ /* 0x000ea80000300800 */
[----:B--2---:R-:W-:Y:S04]  /*2e280*/  STL [R1+0x3ea0], R10 ;  /* 0x003ea00a01007387 */ /* 0x004fe80000100800 */
[----:B------:R-:W2:Y:S04]  /*2e290*/  LDL.LU R11, [R1+0x7ac] ;  /* 0x0007ac00010b7983 */ /* 0x000ea80000300800 */
[----:B--2---:R-:W-:Y:S04]  /*2e2a0*/  STL [R1+0x3ec0], R11 ;  /* 0x003ec00b01007387 */ /* 0x004fe80000100800 */
[----:B------:R-:W2:Y:S04]  /*2e2b0*/  LDL.LU R28, [R1+0xa20] ;  /* 0x000a2000011c7983 */ /* 0x000ea80000300800 */
[----:B------:R-:W2:Y:S04]  /*2e2c0*/  LDL.LU R29, [R1+0xa24] ;  /* 0x000a2400011d7983 */ /* 0x000ea80000300800 */
[----:B------:R-:W3:Y:S04]  /*2e2d0*/  LDL.LU R30, [R1+0xa28] ;  /* 0x000a2800011e7983 */ /* 0x000ee80000300800 */
[----:B------:R-:W3:Y:S04]  /*2e2e0*/  LDL.LU R31, [R1+0xa2c] ;  /* 0x000a2c00011f7983 */ /* 0x000ee80000300800 */
[----:B---3--:R-:W-:Y:S04]  /*2e2f0*/  STL.64 [R1+0x3eb0], R30 ;  /* 0x003eb01e01007387 */ /* 0x008fe80000100a00 */
[----:B--2---:R0:W-:Y:S04]  /*2e300*/  STL.64 [R1+0x3ea8], R28 ;  /* 0x003ea81c01007387 */ /* 0x0041e80000100a00 */
[----:B0-----:R-:W2:Y:S01]  /*2e310*/  LDL.LU R28, [R1+0xa70] ;  /* 0x000a7000011c7983 */ /* 0x001ea20000300800 */
[----:B------:R-:W-:-:S02]  /*2e320*/  F2FP.F16.E4M3.UNPACK_B R6, R2 ;  /* 0x00000002ff06723e */ /* 0x000fc400020006ff */
[----:B------:R-:W-:Y:S01]  /*2e330*/  F2FP.F16.E4M3.UNPACK_B R7, R3 ;  /* 0x00000003ff07723e */ /* 0x000fe200020006ff */
[----:B--2---:R0:W-:Y:S04]  /*2e340*/  STL [R1+0x3ec4], R28 ;  /* 0x003ec41c01007387 */ /* 0x0041e80000100800 */
[----:B------:R-:W2:Y:S04]  /*2e350*/  LDL.LU R29, [R1+0xa74] ;  /* 0x000a7400011d7983 */ /* 0x000ea80000300800 */
[----:B------:R-:W3:Y:S04]  /*2e360*/  LDL.LU R30, [R1+0xa78] ;  /* 0x000a7800011e7983 */ /* 0x000ee80000300800 */
[----:B------:R-:W3:Y:S04]  /*2e370*/  LDL.LU R31, [R1+0xa7c] ;  /* 0x000a7c00011f7983 */ /* 0x000ee80000300800 */
[----:B------:R-:W4:Y:S04]  /*2e380*/  LDL R4, [R1+0xba8] ;  /* 0x000ba80001047983 */ /* 0x000f280000100800 */
[----:B------:R-:W2:Y:S04]  /*2e390*/  LDL R5, [R1+0xbac] ;  /* 0x000bac0001057983 */ /* 0x000ea80000100800 */
[----:B------:R-:W2:Y:S04]  /*2e3a0*/  LDL R2, [R1+0xbb8] ;  /* 0x000bb80001027983 */ /* 0x000ea80000100800 */
[----:B------:R-:W2:Y:S04]  /*2e3b0*/  LDL R3, [R1+0xbbc] ;  /* 0x000bbc0001037983 */ /* 0x000ea80000100800 */
[----:B0-----:R-:W2:Y:S04]  /*2e3c0*/  LDL.LU R28, [R1+0xe74] ;  /* 0x000e7400011c7983 */ /* 0x001ea80000300800 */
        /* <DEDUP_REMOVED lines=41> */
[----:B----4-:R-:W-:-:S02]  /*2e660*/  F2FP.F16.E4M3.UNPACK_B R4, R4 ;  /* 0x00000004ff04723e */ /* 0x010fc400020006ff */
[----:B------:R-:W-:-:S07]  /*2e670*/  F2FP.F16.E4M3.UNPACK_B R5, R5 ;  /* 0x00000005ff05723e */ /* 0x000fce00020006ff */
[----:B--2---:R-:W-:-:S15]  /*2e680*/  HMMA.16816.F32 R28, R16, R4, R28 ;  /* 0x00000004101c723c */ /* 0x004fde000000181c */
[----:B------:R-:W-:-:S04]  /*2e690*/  NOP ;  /* 0x0000000000007918 */ /* 0x000fc80000000000 */
        /* <DEDUP_REMOVED lines=9> */
[----:B------:R-:W2:Y:S01]  /*2e730*/  LDL.LU R7, [R1+0x7cc] ;  /* 0x0007cc0001077983 */ /* 0x000ea20000300800 */
[----:B---3--:R-:W-:-:S02]  /*2e740*/  IMAD R9, R9, 0x100, R11 ;  /* 0x0000010009097824 */ /* 0x008fc400078e020b */
[----:B------:R-:W-:Y:S02]  /*2e750*/  IMAD R8, R8, 0x100, R36 ;  /* 0x0000010008087824 */ /* 0x000fe400078e0224 */
[----:B------:R-:W-:Y:S02]  /*2e760*/  IMAD R0, R0, 0x100, R37 ;  /* 0x0000010000007824 */ /* 0x000fe400078e0225 */
[----:B----4-:R-:W-:Y:S02]  /*2e770*/  IMAD R10, R10, 0x100, R28 ;  /* 0x000001000a0a7824 */ /* 0x010fe400078e021c */
[----:B------:R-:W2:Y:S04]  /*2e780*/  LDL.LU R28, [R1+0x3ec4] ;  /* 0x003ec400011c7983 */ /* 0x000ea80000300800 */
[----:B------:R-:W3:Y:S04]  /*2e790*/  LDL.LU R11, [R1+0x3ec0] ;  /* 0x003ec000010b7983 */ /* 0x000ee80000300800 */
[----:B------:R-:W4:Y:S04]  /*2e7a0*/  LDL.LU R36, [R1+0x3ebc] ;  /* 0x003ebc0001247983 */ /* 0x000f280000300800 */
[----:B------:R-:W4:Y:S01]  /*2e7b0*/  LDL.LU R37, [R1+0x3eb8] ;  /* 0x003eb80001257983 */ /* 0x000f220000300800 */
[----:B------:R-:W-:-:S02]  /*2e7c0*/  F2FP.F16.E4M3.UNPACK_B R2, R2 ;  /* 0x00000002ff02723e */ /* 0x000fc400020006ff */
[----:B------:R-:W-:-:S07]  /*2e7d0*/  F2FP.F16.E4M3.UNPACK_B R3, R3 ;  /* 0x00000003ff03723e */ /* 0x000fce00020006ff */
        /* <DEDUP_REMOVED lines=12> */
[----:B----4-:R-:W-:-:S15]  /*2e8a0*/  HMMA.16816.F32 R32, R16, R36, R32 ;  /* 0x000000241020723c */ /* 0x010fde0000001820 */
[----:B------:R-:W-:-:S04]  /*2e8b0*/  NOP ;  /* 0x0000000000007918 */ /* 0x000fc80000000000 */
[----:B------:R-:W-:Y:S04]  /*2e8c0*/  STL.64 [R1+0xaa0], R32 ;  /* 0x000aa02001007387 */ /* 0x000fe80000100a00 */
[----:B------:R0:W-:Y:S04]  /*2e8d0*/  STL.64 [R1+0xaa8], R34 ;  /* 0x000aa82201007387 */ /* 0x0001e80000100a00 */
[----:B0-----:R-:W4:Y:S04]  /*2e8e0*/  LDL.LU.64 R34, [R1+0x3e90] ;  /* 0x003e900001227983 */ /* 0x001f280000300a00 */
[----:B------:R-:W2:Y:S01]  /*2e8f0*/  LDL.LU.64 R32, [R1+0x3e88] ;  /* 0x003e880001207983 */ /* 0x000ea20000300a00 */
        /* <DEDUP_REMOVED lines=38> */
[C---:B----4-:R-:W-:Y:S08]  /*2eb60*/  HMMA.16816.F32 R28, R16.reuse, R24, R32 ;  /* 0x00000018101c723c */ /* 0x050ff00000001820 */
[C---:B0-----:R-:W-:Y:S08]  /*2eb70*/  HMMA.16816.F32 R24, R16.reuse, R22, R4 ;  /* 0x000000161018723c */ /* 0x041ff00000001804 */
[C---:B---3--:R-:W-:Y:S03]  /*2eb80*/  HMMA.16816.F32 R4, R16.reuse, R20, R8 ;  /* 0x000000141004723c */ /* 0x048fe60000001808 */
        /* <DEDUP_REMOVED lines=314> */
[----:B------:R0:W-:Y:S04]  /*2ff30*/  STL.64 [R1+0x7e0], R12 ;  /* 0x0007e00c01007387 */ /* 0x0001e80000100a00 */
        /* <DEDUP_REMOVED lines=204> */
[----:B0-----:R-:W4:Y:S04]  /*30c00*/  LDL.LU R32, [R1] ;  /* 0x0000000001207983 */ /* 0x001f280000300800 */
        /* <DEDUP_REMOVED lines=121> */
[C---:B----4-:R-:W-:Y:S01]  /*313a0*/  HMMA.16816.F32 R8, R16.reuse, R4, R20 ;  /* 0x000000041008723c */ /* 0x050fe20000001814 */
[----:B------:R-:W-:Y:S10]  /*313b0*/  STL.64 [R1+0x3b70], R6 ;  /* 0x003b700601007387 */ /* 0x000ff40000100a00 */
[----:B------:R-:W-:Y:S04]  /*313c0*/  STL.64 [R1+0x330], R12 ;  /* 0x0003300c01007387 */ /* 0x000fe80000100a00 */
[----:B------:R2:W-:Y:S04]  /*313d0*/  STL.64 [R1+0x338], R14 ;  /* 0x0003380e01007387 */ /* 0x0005e80000100a00 */
[----:B------:R0:W-:Y:S01]  /*313e0*/  STL.64 [R1+0x3b68], R4 ;  /* 0x003b680401007387 */ /* 0x0001e20000100a00 */
[----:B--2---:R-:W-:Y:S01]  /*313f0*/  HMMA.16816.F32 R12, R16, R2, R32 ;  /* 0x00000002100c723c */ /* 0x004fe20000001820 */
[----:B0-----:R-:W-:-:S02]  /*31400*/  IMAD R5, R30, 0x100, R29 ;  /* 0x000001001e057824 */ /* 0x001fc400078e021d */
        /* <DEDUP_REMOVED lines=133> */
[C---:B----4-:R-:W-:Y:S02]  /*31c60*/  HMMA.16816.F32 R20, R16.reuse, R12, R24 ;  /* 0x0000000c1014723c */ /* 0x050fe40000001818 */
[----:B------:R-:W-:Y:S04]  /*31c70*/  STL.64 [R1+0x3ad0], R14 ;  /* 0x003ad00e01007387 */ /* 0x000fe80000100a00 */
[----:B------:R3:W-:Y:S02]  /*31c80*/  STL.64 [R1+0x3ac8], R12 ;  /* 0x003ac80c01007387 */ /* 0x0007e40000100a00 */
[C---:B---3--:R-:W-:Y:S11]  /*31c90*/  HMMA.16816.F32 R12, R16.reuse, R8, R32 ;  /* 0x00000008100c723c */ /* 0x048ff60000001820 */
[----:B------:R-:W-:Y:S04]  /*31ca0*/  STL.64 [R1+0x120], R20 ;  /* 0x0001201401007387 */ /* 0x000fe80000100a00 */
[----:B------:R0:W-:Y:S02]  /*31cb0*/  STL.64 [R1+0x128], R22 ;  /* 0x0001281601007387 */ /* 0x0001e40000100a00 */
[----:B0-----:R-:W-:Y:S02]  /*31cc0*/  HMMA.16816.F32 R20, R16, R10, R28 ;  /* 0x0000000a1014723c */ /* 0x001fe4000000181c */
[----:B------:R-:W-:-:S15]  /*31cd0*/  STL.64 [R1+0x3a80], R10 ;  /* 0x003a800a01007387 */ /* 0x000fde0000100a00 */
[----:B------:R-:W-:Y:S02]  /*31ce0*/  NOP ;  /* 0x0000000000007918 */ /* 0x000fe40000000000 */
[----:B------:R-:W-:Y:S04]  /*31cf0*/  STL.64 [R1+0x110], R20 ;  /* 0x0001101401007387 */ /* 0x000fe80000100a00 */
[----:B------:R-:W-:Y:S04]  /*31d00*/  STL.64 [R1+0x118], R22 ;  /* 0x0001181601007387 */ /* 0x000fe80000100a00 */
[----:B------:R0:W-:Y:S04]  /*31d10*/  STL.64 [R1+0x3a78], R8 ;  /* 0x003a780801007387 */ /* 0x0001e80000100a00 */
[----:B------:R1:W-:Y:S04]  /*31d20*/  STL.64 [R1+0x100], R12 ;  /* 0x0001000c01007387 */ /* 0x0003e80000100a00 */
[----:B------:R2:W-:Y:S04]  /*31d30*/  STL.64 [R1+0x108], R14 ;  /* 0x0001080e01007387 */ /* 0x0005e80000100a00 */
[----:B0-----:R-:W3:Y:S04]  /*31d40*/  LDL.LU R8, [R1+0x560] ;  /* 0x0005600001087983 */ /* 0x001ee80000300800 */
[----:B---3--:R-:W-:Y:S04]  /*31d50*/  STL [R1+0x3ae8], R8 ;  /* 0x003ae80801007387 */ /* 0x008fe80000100800 */
[----:B------:R-:W3:Y:S04]  /*31d60*/  LDL.LU R9, [R1+0x564] ;  /* 0x0005640001097983 */ /* 0x000ee80000300800 */
[----:B---3--:R-:W-:Y:S04]  /*31d70*/  STL [R1+0x3aec], R9 ;  /* 0x003aec0901007387 */ /* 0x008fe80000100800 */
[----:B------:R-:W3:Y:S04]  /*31d80*/  LDL.LU R10, [R1+0x568] ;  /* 0x00056800010a7983 */ /* 0x000ee80000300800 */
[----:B---3--:R0:W-:Y:S04]  /*31d90*/  STL [R1+0x3af0], R10 ;  /* 0x003af00a01007387 */ /* 0x0081e80000100800 */
[----:B------:R-:W3:Y:S04]  /*31da0*/  LDL.LU R11, [R1+0x56c] ;  /* 0x00056c00010b7983 */ /* 0x000ee80000300800 */
[----:B-1----:R-:W4:Y:S04]  /*31db0*/  LDL.LU R12, [R1+0x490] ;  /* 0x00049000010c7983 */ /* 0x002f280000300800 */
[----:B------:R-:W4:Y:S04]  /*31dc0*/  LDL.LU R13, [R1+0x494] ;  /* 0x00049400010d7983 */ /* 0x000f280000300800 */
[----:B--2---:R-:W2:Y:S04]  /*31dd0*/  LDL.LU R14, [R1+0x498] ;  /* 0x00049800010e7983 */ /* 0x004ea80000300800 */
[----:B------:R-:W2:Y:S04]  /*31de0*/  LDL.LU R15, [R1+0x49c] ;  /* 0x00049c00010f7983 */ /* 0x000ea80000300800 */
[----:B------:R-:W2:Y:S04]  /*31df0*/  LDL.LU R36, [R1+0xf28] ;  /* 0x000f280001247983 */ /* 0x000ea80000300800 */
[----:B0-----:R-:W3:Y:S04]  /*31e00*/  LDL.LU R10, [R1+0xf24] ;  /* 0x000f2400010a7983 */ /* 0x001ee80000300800 */
        /* <DEDUP_REMOVED lines=68> */
[----:B------:R-:W4:Y:S04]  /*32250*/  LDL.LU.64 R12, [R1+0x3af8] ;  /* 0x003af800010c7983 */ /* 0x000f280000300a00 */
[----:B------:R-:W-:Y:S04]  /*32260*/  STL [R1+0x3a30], R2 ;  /* 0x003a300201007387 */ /* 0x000fe80000100800 */
[----:B------:R-:W-:Y:S05]  /*32270*/  STL [R1+0x3a2c], R3 ;  /* 0x003a2c0301007387 */ /* 0x000fea0000100800 */
[----:B------:R0:W-:Y:S04]  /*32280*/  STL.64 [R1], R16 ;  /* 0x0000001001007387 */ /* 0x0001e80000100a00 */
[----:B------:R1:W-:Y:S01]  /*32290*/  STL.64 [R1+0x8], R18 ;  /* 0x0000081201007387 */ /* 0x0003e20000100a00 */
[----:B0-----:R-:W-:-:S02]  /*322a0*/  F2FP.F16.E4M3.UNPACK_B R16, R10 ;  /* 0x0000000aff10723e */ /* 0x001fc400020006ff */
        /* <DEDUP_REMOVED lines=11> */
[----:B------:R-:W2:Y:S04]  /*32360*/  LDL.LU.64 R32, [R1+0x3ad8] ;  /* 0x003ad80001207983 */ /* 0x000ea80000300a00 */
[----:B------:R-:W-:Y:S01]  /*32370*/  STL [R1+0x3a34], R37 ;  /* 0x003a342501007387 */ /* 0x000fe20000100800 */
        /* <DEDUP_REMOVED lines=38> */
[----:B------:R0:W-:-:S13]  /*325e0*/  STL.64 [R1+0x3a08], R24 ;  /* 0x003a081801007387 */ /* 0x0001da0000100a00 */
[----:B------:R-:W-:Y:S04]  /*325f0*/  STL.64 [R1+0x70], R28 ;  /* 0x0000701c01007387 */ /* 0x000fe80000100a00 */
[----:B------:R1:W-:Y:S04]  /*32600*/  STL.64 [R1+0x78], R30 ;  /* 0x0000781e01007387 */ /* 0x0003e80000100a00 */
[----:B0-----:R-:W2:Y:S01]  /*32610*/  LDL.LU R24, [R1+0x6b0] ;  /* 0x0006b00001187983 */ /* 0x001ea20000300800 */
[C---:B-1----:R-:W-:Y:S08]  /*32620*/  HMMA.16816.F32 R28, R16.reuse, R22, R4 ;  /* 0x00000016101c723c */ /* 0x042ff00000001804 */
[C---:B---3--:R-:W-:Y:S11]  /*32630*/  HMMA.16816.F32 R4, R16.reuse, R20, R8 ;  /* 0x000000141004723c */ /* 0x048ff60000001808 */
[----:B------:R-:W-:Y:S04]  /*32640*/  STL.64 [R1+0x60], R28 ;  /* 0x0000601c01007387 */ /* 0x000fe80000100a00 */
[----:B------:R-:W-:Y:S04]  /*32650*/  STL.64 [R1+0x68], R30 ;  /* 0x0000681e01007387 */ /* 0x000fe80000100a00 */
[----:B------:R0:W-:Y:S04]  /*32660*/  STL.64 [R1+0x50], R4 ;  /* 0x0000500401007387 */ /* 0x0001e80000100a00 */
[----:B------:R1:W-:Y:S04]  /*32670*/  STL.64 [R1+0x58], R6 ;  /* 0x0000580601007387 */ /* 0x0003e80000100a00 */
[----:B------:R-:W2:Y:S04]  /*32680*/  LDL.LU R25, [R1+0x6b4] ;  /* 0x0006b40001197983 */ /* 0x000ea80000300800 */
[----:B------:R-:W3:Y:S04]  /*32690*/  LDL.LU R26, [R1+0x6b8] ;  /* 0x0006b800011a7983 */ /* 0x000ee80000300800 */
[----:B------:R-:W3:Y:S04]  /*326a0*/  LDL.LU R27, [R1+0x6bc] ;  /* 0x0006bc00011b7983 */ /* 0x000ee80000300800 */
[----:B0-----:R-:W4:Y:S04]  /*326b0*/  LDL.LU R4, [R1+0x5b0] ;  /* 0x0005b00001047983 */ /* 0x001f280000300800 */
[----:B------:R-:W4:Y:S04]  /*326c0*/  LDL.LU R5, [R1+0x5b4] ;  /* 0x0005b40001057983 */ /* 0x000f280000300800 */
[----:B-1----:R-:W2:Y:S04]  /*326d0*/  LDL.LU R6, [R1+0x5b8] ;  /* 0x0005b80001067983 */ /* 0x002ea80000300800 */
        /* <DEDUP_REMOVED lines=51> */
[----:B0-----:R-:W4:Y:S04]  /*32a10*/  LDL.LU.64 R10, [R1+0x3a80] ;  /* 0x003a8000010a7983 */ /* 0x001f280000300a00 */
[----:B------:R-:W2:Y:S04]  /*32a20*/  LDL.LU.64 R8, [R1+0x3a78] ;  /* 0x003a780001087983 */ /* 0x000ea80000300a00 */
[----:B------:R-:W-:Y:S04]  /*32a30*/  STL.64 [R1+0x39d0], R14 ;  /* 0x0039d00e01007387 */ /* 0x000fe80000100a00 */
[----:B------:R0:W-:Y:S04]  /*32a40*/  STL.64 [R1+0x39c8], R12 ;  /* 0x0039c80c01007387 */ /* 0x0001e80000100a00 */
[----:B0-----:R-:W2:Y:S04]  /*32a50*/  LDL.LU R12, [R1+0x6d0] ;  /* 0x0006d000010c7983 */ /* 0x001ea80000300800 */
[----:B------:R-:W2:Y:S04]  /*32a60*/  LDL.LU R13, [R1+0x6d4] ;  /* 0x0006d400010d7983 */ /* 0x000ea80000300800 */
[----:B------:R-:W2:Y:S04]  /*32a70*/  LDL.LU R14, [R1+0x6d8] ;  /* 0x0006d800010e7983 */ /* 0x000ea80000300800 */
[----:B------:R-:W2:Y:S01]  /*32a80*/  LDL.LU R15, [R1+0x6dc] ;  /* 0x0006dc00010f7983 */ /* 0x000ea20000300800 */
[----:B----4-:R-:W-:-:S15]  /*32a90*/  HMMA.16816.F32 R4, R16, R10, R4 ;  /* 0x0000000a1004723c */ /* 0x010fde0000001804 */
        /* <DEDUP_REMOVED lines=10> */
[----:B------:R-:W2:Y:S04]  /*32b40*/  LDL.LU.64 R4, [R1+0x3a58] ;  /* 0x003a580001047983 */ /* 0x000ea80000300a00 */
[----:B------:R-:W-:Y:S04]  /*32b50*/  STL.64 [R1+0x39b0], R10 ;  /* 0x0039b00a01007387 */ /* 0x000fe80000100a00 */
[----:B------:R0:W-:Y:S04]  /*32b60*/  STL.64 [R1+0x39a8], R8 ;  /* 0x0039a80801007387 */ /* 0x0001e80000100a00 */
[----:B0-----:R-:W4:Y:S04]  /*32b70*/  LDL.LU R8, [R1+0x6e0] ;  /* 0x0006e00001087983 */ /* 0x001f280000300800 */
[----:B------:R-:W4:Y:S04]  /*32b80*/  LDL.LU R9, [R1+0x6e4] ;  /* 0x0006e40001097983 */ /* 0x000f280000300800 */
[----:B------:R-:W4:Y:S04]  /*32b90*/  LDL.LU R10, [R1+0x6e8] ;  /* 0x0006e800010a7983 */ /* 0x000f280000300800 */
[----:B------:R-:W4:Y:S01]  /*32ba0*/  LDL.LU R11, [R1+0x6ec] ;  /* 0x0006ec00010b7983 */ /* 0x000f220000300800 */
[C---:B---3--:R-:W-:Y:S08]  /*32bb0*/  HMMA.16816.F32 R24, R16.reuse, R6, R24 ;  /* 0x000000061018723c */ /* 0x048ff00000001818 */
[----:B--2---:R-:W-:Y:S11]  /*32bc0*/  HMMA.16816.F32 R28, R16, R4, R28 ;  /* 0x00000004101c723c */ /* 0x004ff6000000181c */
[----:B------:R-:W-:Y:S04]  /*32bd0*/  STL.64 [R1+0x1f0], R24 ;  /* 0x0001f01801007387 */ /* 0x000fe80000100a00 */
[----:B------:R0:W-:Y:S04]  /*32be0*/  STL.64 [R1+0x1f8], R26 ;  /* 0x0001f81a01007387 */ /* 0x0001e80000100a00 */
[----:B0-----:R-:W2:Y:S04]  /*32bf0*/  LDL.LU.64 R26, [R1+0x3a50] ;  /* 0x003a5000011a7983 */ /* 0x001ea80000300a00 */
[----:B------:R-:W2:Y:S04]  /*32c00*/  LDL.LU.64 R24, [R1+0x3a48] ;  /* 0x003a480001187983 */ /* 0x000ea80000300a00 */
[----:B------:R-:W-:Y:S04]  /*32c10*/  STL.64 [R1+0x220], R28 ;  /* 0x0002201c01007387 */ /* 0x000fe80000100a00 */
[----:B------:R0:W-:Y:S04]  /*32c20*/  STL.64 [R1+0x228], R30 ;  /* 0x0002281e01007387 */ /* 0x0001e80000100a00 */
[----:B0-----:R-:W2:Y:S04]  /*32c30*/  LDL.LU.64 R30, [R1+0x3a40] ;  /* 0x003a4000011e7983 */ /* 0x001ea80000300a00 */
[----:B------:R-:W3:Y:S04]  /*32c40*/  LDL.LU.64 R28, [R1+0x3a38] ;  /* 0x003a3800011c7983 */ /* 0x000ee80000300a00 */
[----:B------:R0:W-:Y:S04]  /*32c50*/  STL.64 [R1+0x3990], R6 ;  /* 0x0039900601007387 */ /* 0x0001e80000100a00 */
[----:B0-----:R-:W2:Y:S04]  /*32c60*/  LDL.LU R7, [R1+0xf44] ;  /* 0x000f440001077983 */ /* 0x001ea80000300800 */
[----:B------:R-:W3:Y:S04]  /*32c70*/  LDL.LU R6, [R1+0xf4c] ;  /* 0x000f4c0001067983 */ /* 0x000ee80000300800 */
[----:B------:R0:W-:Y:S04]  /*32c80*/  STL.64 [R1+0x3988], R4 ;  /* 0x0039880401007387 */ /* 0x0001e80000100a00 */
[----:B0-----:R-:W4:Y:S04]  /*32c90*/  LDL.LU R5, [R1+0xf54] ;  /* 0x000f540001057983 */ /* 0x001f280000300800 */
[----:B------:R-:W4:Y:S01]  /*32ca0*/  LDL.LU R4, [R1+0xf5c] ;  /* 0x000f5c0001047983 */ /* 0x000f220000300800 */
[----:B--2---:R-:W-:-:S02]  /*32cb0*/  IMAD R7, R7, 0x100, R37 ;  /* 0x0000010007077824 */ /* 0x004fc400078e0225 */
[----:B---3--:R-:W-:Y:S01]  /*32cc0*/  IMAD R6, R6, 0x100, R2 ;  /* 0x0000010006067824 */ /* 0x008fe200078e0202 */
[----:B------:R-:W2:Y:S04]  /*32cd0*/  LDL.LU R37, [R1+0x3a34] ;  /* 0x003a340001257983 */ /* 0x000ea80000300800 */
[----:B------:R-:W3:Y:S01]  /*32ce0*/  LDL.LU R2, [R1+0x3a30] ;  /* 0x003a300001027983 */ /* 0x000ee20000300800 */
[----:B----4-:R-:W-:-:S03]  /*32cf0*/  IMAD R5, R5, 0x100, R3 ;  /* 0x0000010005057824 */ /* 0x010fc600078e0203 */
[----:B------:R-:W3:Y:S01]  /*32d00*/  LDL.LU R3, [R1+0x3a2c] ;  /* 0x003a2c0001037983 */ /* 0x000ee20000300800 */
[----:B------:R-:W-:-:S03]  /*32d10*/  IMAD R4, R4, 0x100, R0 ;  /* 0x0000010004047824 */ /* 0x000fc600078e0200 */
[----:B------:R-:W4:Y:S01]  /*32d20*/  LDL.LU R0, [R1+0x3a28] ;  /* 0x003a280001007983 */ /* 0x000f220000300800 */
[----:B---3--:R-:W-:Y:S03]  /*32d30*/  HMMA.16816.F32 R16, R16, R2, R32 ;  /* 0x000000021010723c */ /* 0x008fe60000001820 */
[----:B------:R-:W3:Y:S04]  /*32d40*/  LDL.LU.64 R34, [R1+0x3a20] ;  /* 0x003a200001227983 */ /* 0x000ee80000300a00 */
[----:B------:R-:W4:-:S12]  /*32d50*/  LDL.LU.64 R32, [R1+0x3a18] ;  /* 0x003a180001207983 */ /* 0x000f180000300a00 */
[----:B------:R0:W-:Y:S04]  /*32d60*/  STL.64 [R1+0x210], R16 ;  /* 0x0002101001007387 */ /* 0x0001e80000100a00 */
[----:B------:R1:W-:Y:S01]  /*32d70*/  STL.64 [R1+0x218], R18 ;  /* 0x0002181201007387 */ /* 0x0003e20000100a00 */
[----:B0-----:R-:W-:Y:S02]  /*32d80*/  F2FP.F16.E4M3.UNPACK_B R16, R7 ;  /* 0x00000007ff10723e */ /* 0x001fe400020006ff */
[----:B------:R-:W-:Y:S02]  /*32d90*/  F2FP.F16.E4M3.UNPACK_B R17, R6 ;  /* 0x00000006ff11723e */ /* 0x000fe400020006ff */
[----:B-1----:R-:W-:Y:S02]  /*32da0*/  F2FP.F16.E4M3.UNPACK_B R18, R5 ;  /* 0x00000005ff12723e */ /* 0x002fe400020006ff */
[----:B------:R-:W-:-:S07]  /*32db0*/  F2FP.F16.E4M3.UNPACK_B R19, R4 ;  /* 0x00000004ff13723e */ /* 0x000fce00020006ff */
[----:B--2---:R-:W-:Y:S01]  /*32dc0*/  HMMA.16816.F32 R4, R16, R36, R8 ;  /* 0x000000241004723c */ /* 0x004fe20000001808 */
[----:B------:R-:W2:Y:S04]  /*32dd0*/  LDL.LU R36, [R1+0xac8] ;  /* 0x000ac80001247983 */ /* 0x000ea80000300800 */
[----:B------:R-:W2:-:S14]  /*32de0*/  LDL.LU R37, [R1+0xacc] ;  /* 0x000acc0001257983 */ /* 0x000e9c0000300800 */
[----:B------:R-:W-:Y:S04]  /*32df0*/  STL.64 [R1+0x310], R4 ;  /* 0x0003100401007387 */ /* 0x000fe80000100a00 */
[----:B------:R4:W-:Y:S01]  /*32e00*/  STL.64 [R1+0x318], R6 ;  /* 0x0003180601007387 */ /* 0x0009e20000100a00 */
[C---:B---3--:R-:W-:Y:S03]  /*32e10*/  HMMA.16816.F32 R8, R16.reuse, R34, R12 ;  /* 0x000000221008723c */ /* 0x048fe6000000180c */
[----:B------:R-:W3:Y:S05]  /*32e20*/  LDL.LU R34, [R1+0xf7c] ;  /* 0x000f7c0001227983 */ /* 0x000eea0000300800 */
[C---:B----4-:R-:W-:Y:S11]  /*32e30*/  HMMA.16816.F32 R4, R16.reuse, R32, R20 ;  /* 0x000000201004723c */ /* 0x050ff60000001814 */
[----:B------:R-:W-:Y:S04]  /*32e40*/  STL.64 [R1+0x300], R8 ;  /* 0x0003000801007387 */ /* 0x000fe80000100a00 */
[----:B------:R0:W-:Y:S04]  /*32e50*/  STL.64 [R1+0x308], R10 ;  /* 0x0003080a01007387 */ /* 0x0001e80000100a00 */
[----:B------:R-:W4:Y:S04]  /*32e60*/  LDL.LU R32, [R1+0xf74] ;  /* 0x000f740001207983 */ /* 0x000f280000300800 */
[----:B------:R-:W4:Y:S01]  /*32e70*/  LDL.LU R33, [R1+0xf80] ;  /* 0x000f800001217983 */ /* 0x000f220000300800 */
[C---:B0-----:R-:W-:Y:S03]  /*32e80*/  HMMA.16816.F32 R8, R16.reuse, R30, R24 ;  /* 0x0000001e1008723c */ /* 0x041fe60000001818 */
[----:B------:R0:W-:Y:S04]  /*32e90*/  STL.64 [R1+0x2f0], R4 ;  /* 0x0002f00401007387 */ /* 0x0001e80000100a00 */
[----:B------:R1:W-:Y:S04]  /*32ea0*/  STL.64 [R1+0x2f8], R6 ;  /* 0x0002f80601007387 */ /* 0x0003e80000100a00 */
[----:B0-----:R-:W2:Y:S08]  /*32eb0*/  LDL.LU R4, [R1+0x620] ;  /* 0x0006200001047983 */ /* 0x001eb00000300800 */
[----:B------:R0:W-:Y:S04]  /*32ec0*/  STL.64 [R1+0x2e0], R8 ;  /* 0x0002e00801007387 */ /* 0x0001e80000100a00 */
[----:B------:R0:W-:Y:S04]  /*32ed0*/  STL.64 [R1+0x2e8], R10 ;  /* 0x0002e80a01007387 */ /* 0x0001e80000100a00 */
[----:B------:R-:W2:Y:S04]  /*32ee0*/  LDL.LU R5, [R1+0x624] ;  /* 0x0006240001057983 */ /* 0x000ea80000300800 */
[----:B-1----:R-:W2:Y:S04]  /*32ef0*/  LDL.LU R6, [R1+0x628] ;  /* 0x0006280001067983 */ /* 0x002ea80000300800 */
[----:B------:R-:W2:Y:S04]  /*32f00*/  LDL.LU R7, [R1+0x62c] ;  /* 0x00062c0001077983 */ /* 0x000ea80000300800 */
        /* <DEDUP_REMOVED lines=12> */
[----:B------:R-:W3:Y:S04]  /*32fd0*/  LDL.LU R24, [R1+0x6a0] ;  /* 0x0006a00001187983 */ /* 0x000ee80000300800 */
        /* <DEDUP_REMOVED lines=27> */
[----:B------:R-:W2:Y:S01]  /*33190*/  LDL.LU R35, [R1+0xad8] ;  /* 0x000ad80001237983 */ /* 0x000ea20000300800 */
[C---:B---3--:R-:W-:Y:S03]  /*331a0*/  HMMA.16816.F32 R28, R16.reuse, R28, R24 ;  /* 0x0000001c101c723c */ /* 0x048fe60000001818 */
[----:B--2---:R-:W-:Y:S04]  /*331b0*/  STL.64 [R1+0x3980], R34 ;  /* 0x0039802201007387 */ /* 0x004fe80000100a00 */
[----:B----4-:R0:W-:Y:S04]  /*331c0*/  STL.64 [R1+0x3978], R32 ;  /* 0x0039782001007387 */ /* 0x0101e80000100a00 */
[----:B0-----:R-:W2:Y:S04]  /*331d0*/  LDL.LU R32, [R1+0x610] ;  /* 0x0006100001207983 */ /* 0x001ea80000300800 */
[----:B------:R-:W2:Y:S04]  /*331e0*/  LDL.LU R33, [R1+0x614] ;  /* 0x0006140001217983 */ /* 0x000ea80000300800 */
[----:B------:R-:W2:Y:S04]  /*331f0*/  LDL.LU R34, [R1+0x618] ;  /* 0x0006180001227983 */ /* 0x000ea80000300800 */
[----:B------:R-:W2:Y:S04]  /*33200*/  LDL.LU R35, [R1+0x61c] ;  /* 0x00061c0001237983 */ /* 0x000ea80000300800 */
[----:B------:R-:W3:Y:S04]  /*33210*/  LDL.LU.64 R26, [R1+0x3a10] ;  /* 0x003a1000011a7983 */ /* 0x000ee80000300a00 */
[----:B------:R-:W4:Y:S04]  /*33220*/  LDL.LU.64 R24, [R1+0x3a08] ;  /* 0x003a080001187983 */ /* 0x000f280000300a00 */
[----:B------:R0:W-:Y:S04]  /*33230*/  STL.64 [R1+0x2d0], R28 ;  /* 0x0002d01c01007387 */ /* 0x0001e80000100a00 */
[----:B------:R1:W-:Y:S04]  /*33240*/  STL.64 [R1+0x2d8], R30 ;  /* 0x0002d81e01007387 */ /* 0x0003e80000100a00 */
[----:B0-----:R-:W2:Y:S04]  /*33250*/  LDL.LU R28, [R1+0x750] ;  /* 0x00075000011c7983 */ /* 0x001ea80000300800 */
[----:B------:R-:W2:Y:S04]  /*33260*/  LDL.LU R29, [R1+0x754] ;  /* 0x00075400011d7983 */ /* 0x000ea80000300800 */
[----:B-1----:R-:W2:Y:S04]  /*33270*/  LDL.LU R30, [R1+0x758] ;  /* 0x00075800011e7983 */ /* 0x002ea80000300800 */
[----:B------:R-:W2:Y:S01]  /*33280*/  LDL.LU R31, [R1+0x75c] ;  /* 0x00075c00011f7983 */ /* 0x000ea20000300800 */
[----:B---3--:R-:W-:-:S15]  /*33290*/  HMMA.16816.F32 R20, R16, R26, R20 ;  /* 0x0000001a1014723c */ /* 0x008fde0000001814 */
[----:B------:R-:W-:-:S04]  /*332a0*/  NOP ;  /* 0x0000000000007918 */ /* 0x000fc80000000000 */
[----:B------:R-:W-:Y:S04]  /*332b0*/  STL.64 [R1+0x2c0], R20 ;  /* 0x0002c01401007387 */ /* 0x000fe80000100a00 */
[----:B------:R0:W-:Y:S04]  /*332c0*/  STL.64 [R1+0x2c8], R22 ;  /* 0x0002c81601007387 */ /* 0x0001e80000100a00 */
[----:B0-----:R-:W4:Y:S04]  /*332d0*/  LDL.LU.64 R22, [R1+0x3a00] ;  /* 0x003a000001167983 */ /* 0x001f280000300a00 */
[----:B------:R-:W4:Y:S02]  /*332e0*/  LDL.LU.64 R20, [R1+0x39f8] ;  /* 0x0039f80001147983 */ /* 0x000f240000300a00 */
[----:B----4-:R-:W-:Y:S02]  /*332f0*/  HMMA.16816.F32 R24, R16, R24, R20 ;  /* 0x000000181018723c */ /* 0x010fe40000001814 */
[----:B------:R-:W3:Y:S04]  /*33300*/  LDL.LU.64 R22, [R1+0x39f0] ;  /* 0x0039f00001167983 */ /* 0x000ee80000300a00 */
[----:B------:R-:W4:-:S13]  /*33310*/  LDL.LU.64 R20, [R1+0x39e8] ;  /* 0x0039e80001147983 */ /* 0x000f1a0000300a00 */
[----:B------:R0:W-:Y:S04]  /*33320*/  STL.64 [R1+0x2b0], R24 ;  /* 0x0002b01801007387 */ /* 0x0001e80000100a00 */
[----:B------:R1:W-:Y:S04]  /*33330*/  STL.64 [R1+0x2b8], R26 ;  /* 0x0002b81a01007387 */ /* 0x0003e80000100a00 */
[----:B0-----:R-:W2:Y:S04]  /*33340*/  LDL.LU R24, [R1+0x5d0] ;  /* 0x0005d00001187983 */ /* 0x001ea80000300800 */
[----:B------:R-:W2:Y:S04]  /*33350*/  LDL.LU R25, [R1+0x5d4] ;  /* 0x0005d40001197983 */ /* 0x000ea80000300800 */
[----:B-1----:R-:W2:Y:S01]  /*33360*/  LDL.LU R26, [R1+0x5d8] ;  /* 0x0005d800011a7983 */ /* 0x002ea20000300800 */
[----:B---3--:R-:W-:-:S15]  /*33370*/  HMMA.16816.F32 R12, R16, R22, R12 ;  /* 0x00000016100c723c */ /* 0x008fde000000180c */
[----:B------:R-:W-:-:S04]  /*33380*/  NOP ;  /* 0x0000000000007918 */ /* 0x000fc80000000000 */
[----:B------:R-:W-:Y:S04]  /*33390*/  STL.64 [R1+0x2a0], R12 ;  /* 0x0002a00c01007387 */ /* 0x000fe80000100a00 */
[----:B------:R0:W-:Y:S04]  /*333a0*/  STL.64 [R1+0x2a8], R14 ;  /* 0x0002a80e01007387 */ /* 0x0001e80000100a00 */
[----:B0-----:R-:W4:Y:S04]  /*333b0*/  LDL.LU.64 R14, [R1+0x39e0] ;  /* 0x0039e000010e7983 */ /* 0x001f280000300a00 */
[----:B------:R-:W4:Y:S04]  /*333c0*/  LDL.LU.64 R12, [R1+0x39d8] ;  /* 0x0039d800010c7983 */ /* 0x000f280000300a00 */
[----:B------:R-:W3:Y:S04]  /*333d0*/  LDL.LU R22, [R1+0xf6c] ;  /* 0x000f6c0001167983 */ /* 0x000ee80000300800 */
[----:B------:R-:W2:Y:S01]  /*333e0*/  LDL.LU R23, [R1+0xf78] ;  /* 0x000f780001177983 */ /* 0x000ea20000300800 */
[----:B----4-:R-:W-:-:S15]  /*333f0*/  HMMA.16816.F32 R12, R16, R20, R12 ;  /* 0x00000014100c723c */ /* 0x010fde000000180c */
[----:B------:R-:W-:-:S04]  /*33400*/  NOP ;  /* 0x0000000000007918 */ /* 0x000fc80000000000 */
[----:B------:R-:W-:Y:S04]  /*33410*/  STL.64 [R1+0x290], R12 ;  /* 0x0002900c01007387 */ /* 0x000fe80000100a00 */
[----:B------:R0:W-:Y:S04]  /*33420*/  STL.64 [R1+0x298], R14 ;  /* 0x0002980e01007387 */ /* 0x0001e80000100a00 */
[----:B0-----:R-:W4:Y:S04]  /*33430*/  LDL.LU.64 R14, [R1+0x39d0] ;  /* 0x0039d000010e7983 */ /* 0x001f280000300a00 */
[----:B------:R-:W2:Y:S04]  /*33440*/  LDL.LU.64 R12, [R1+0x39c8] ;  /* 0x0039c800010c7983 */ /* 0x000ea80000300a00 */
[----:B------:R-:W2:Y:S04]  /*33450*/  LDL.LU R20, [R1+0xf64] ;  /* 0x000f640001147983 */ /* 0x000ea80000300800 */
[----:B------:R-:W3:Y:S01]  /*33460*/  LDL.LU R21, [R1+0xf70] ;  /* 0x000f700001157983 */ /* 0x000ee20000300800 */
[----:B------:R-:W-:Y:S01]  /*33470*/  IMAD.MOV.U32 R27, RZ, RZ, R0 ;  /* 0x000000ffff1b7224 */ /* 0x000fe200078e0000 */
[----:B----4-:R-:W-:-:S15]  /*33480*/  HMMA.16816.F32 R8, R16, R14, R8 ;  /* 0x0000000e1008723c */ /* 0x010fde0000001808 */
[----:B------:R-:W-:-:S04]  /*33490*/  NOP ;  /* 0x0000000000007918 */ /* 0x000fc80000000000 */
[----:B------:R-:W-:Y:S04]  /*334a0*/  STL.64 [R1+0x280], R8 ;  /* 0x0002800801007387 */ /* 0x000fe80000100a00 */
[----:B------:R0:W-:Y:S01]  /*334b0*/  STL [R1+0x288], R10 ;  /* 0x0002880a01007387 */ /* 0x0001e20000100800 */
[----:B------:R-:W-:-:S03]  /*334c0*/  IMAD.MOV.U32 R0, RZ, RZ, R11 ;  /* 0x000000ffff007224 */ /* 0x000fc600078e000b */
[----:B0-----:R-:W2:Y:S04]  /*334d0*/  LDL.LU.64 R10, [R1+0x39c0] ;  /* 0x0039c000010a7983 */ /* 0x001ea80000300a00 */
[----:B------:R-:W2:Y:S04]  /*334e0*/  LDL.LU.64 R8, [R1+0x39b8] ;  /* 0x0039b80001087983 */ /* 0x000ea80000300a00 */
[----:B------:R-:W4:Y:S04]  /*334f0*/  LDL.LU R15, [R1+0xf68] ;  /* 0x000f6800010f7983 */ /* 0x000f280000300800 */
[----:B------:R-:W-:Y:S01]  /*33500*/  STL [R1+0x3410], R0 ;  /* 0x0034100001007387 */ /* 0x000fe20000100800 */
[----:B--2---:R-:W-:-:S15]  /*33510*/  HMMA.16816.F32 R8, R16, R12, R8 ;  /* 0x0000000c1008723c */ /* 0x004fde0000001808 */
        /* <DEDUP_REMOVED lines=23> */
[----:B------:R0:W-:Y:S01]  /*33690*/  STL [R1+0x248], R34 ;  /* 0x0002482201007387 */ /* 0x0001e20000100800 */
[----:B------:R-:W-:-:S03]  /*336a0*/  IMAD.MOV.U32 R0, RZ, RZ, R35 ;  /* 0x000000ffff007224 */ /* 0x000fc600078e0023 */
[----:B0-----:R-:W2:Y:S04]  /*336b0*/  LDL.LU.64 R34, [R1+0x3980] ;  /* 0x0039800001227983 */ /* 0x001ea80000300a00 */
[----:B------:R-:W2:Y:S01]  /*336c0*/  LDL.LU.64 R32, [R1+0x3978] ;  /* 0x0039780001207983 */ /* 0x000ea20000300a00 */
[----:B---3--:R-:W-:Y:S03]  /*336d0*/  HMMA.16816.F32 R8, R16, R4, R8 ;  /* 0x000000041008723c */ /* 0x008fe60000001808 */
[----:B------:R-:W-:Y:S01]  /*336e0*/  STL [R1+0x3468], R0 ;  /* 0x0034680001007387 */ /* 0x000fe20000100800 */
[----:B----4-:R-:W-:Y:S02]  /*336f0*/  IMAD R4, R20, 0x100, R15 ;  /* 0x0000010014047824 */ /* 0x010fe400078e020f */
[----:B------:R-:W-:-:S13]  /*33700*/  IMAD R5, R22, 0x100, R21 ;  /* 0x0000010016057824 */ /* 0x000fda00078e0215 */
[----:B------:R-:W-:Y:S04]  /*33710*/  STL.64 [R1+0x230], R8 ;  /* 0x0002300801007387 */ /* 0x000fe80000100a00 */
[----:B------:R0:W-:Y:S02]  /*33720*/  STL.64 [R1+0x238], R10 ;  /* 0x0002380a01007387 */ /* 0x0001e40000100a00 */
[----:B0-----:R-:W-:Y:S01]  /*33730*/  HMMA.16816.F32 R8, R16, R2, R24 ;  /* 0x000000021008723c */ /* 0x001fe20000001818 */
[----:B------:R-:W-:Y:S02]  /*33740*/  F2FP.F16.E4M3.UNPACK_B R36, R36.H1 ;  /* 0x00000024ff24723e */ /* 0x000fe400030006ff */
[----:B------:R-:W-:Y:S02]  /*33750*/  F2FP.F16.E4M3.UNPACK_B R37, R37.H1 ;  /* 0x00000025ff25723e */ /* 0x000fe400030006ff */
[----:B------:R-:W-:-:S02]  /*33760*/  F2FP.F16.E4M3.UNPACK_B R16, R4 ;  /* 0x00000004ff10723e */ /* 0x000fc400020006ff */
[----:B------:R-:W-:-:S12]  /*33770*/  F2FP.F16.E4M3.UNPACK_B R17, R5 ;  /* 0x00000005ff11723e */ /* 0x000fd800020006ff */
[----:B------:R-:W-:Y:S04]  /*33780*/  STL.64 [R1+0x200], R8 ;  /* 0x0002000801007387 */ /* 0x000fe80000100a00 */
[----:B------:R0:W-:Y:S04]  /*33790*/  STL.64 [R1+0x208], R10 ;  /* 0x0002080a01007387 */ /* 0x0001e80000100a00 */
[----:B------:R-:W3:Y:S01]  /*337a0*/  LDL.LU R4, [R1+0x920] ;  /* 0x0009200001047983 */ /* 0x000ee20000300800 */
[----:B--2---:R-:W-:Y:S02]  /*337b0*/  IMAD R6, R32, 0x100, R23 ;  /* 0x0000010020067824 */ /* 0x004fe400078e0217 */
[----:B------:R-:W-:-:S03]  /*337c0*/  IMAD R7, R34, 0x100, R33 ;  /* 0x0000010022077824 */ /* 0x000fc600078e0221 */
[----:B------:R-:W-:Y:S02]  /*337d0*/  F2FP.F16.E4M3.UNPACK_B R18, R6 ;  /* 0x00000006ff12723e */ /* 0x000fe400020006ff */
[----:B------:R-:W-:-:S07]  /*337e0*/  F2FP.F16.E4M3.UNPACK_B R19, R7 ;  /* 0x00000007ff13723e */ /* 0x000fce00020006ff */
[----:B0-----:R-:W-:-:S15]  /*337f0*/  HMMA.16816.F32 R8, R16, R36, R28 ;  /* 0x000000241008723c */ /* 0x001fde000000181c */
[----:B------:R-:W-:-:S04]  /*33800*/  NOP ;  /* 0x0000000000007918 */ /* 0x000fc80000000000 */
[----:B------:R-:W-:Y:S04]  /*33810*/  STL.64 [R1+0x3e0], R8 ;  /* 0x0003e00801007387 */ /* 0x000fe80000100a00 */
[----:B------:R-:W-:Y:S04]  /*33820*/  STL.64 [R1+0x3e8], R10 ;  /* 0x0003e80a01007387 */ /* 0x000fe80000100a00 */
[----:B------:R-:W3:Y:S04]  /*33830*/  LDL.LU R5, [R1+0x924] ;  /* 0x0009240001057983 */ /* 0x000ee80000300800 */
[----:B------:R-:W2:Y:S04]  /*33840*/  LDL.LU R6, [R1+0x928] ;  /* 0x0009280001067983 */ /* 0x000ea80000300800 */
[----:B------:R-:W2:Y:S04]  /*33850*/  LDL.LU R7, [R1+0x92c] ;  /* 0x00092c0001077983 */ /* 0x000ea80000300800 */
[----:B------:R-:W4:Y:S04]  /*33860*/  LDL.LU R29, [R1+0xb0c] ;  /* 0x000b0c00011d7983 */ /* 0x000f280000300800 */
[----:B------:R-:W4:Y:S01]  /*33870*/  LDL.LU R26, [R1+0xb18] ;  /* 0x000b1800011a7983 */ /* 0x000f220000300800 */
[----:B------:R-:W-:-:S03]  /*33880*/  F2FP.F16.E4M3.UNPACK_B R34, R35.H1 ;  /* 0x00000023ff22723e */ /* 0x000fc600030006ff */
[----:B--2---:R-:W-:Y:S04]  /*33890*/  STL.64 [R1+0x3940], R6 ;  /* 0x0039400601007387 */ /* 0x004fe80000100a00 */
[----:B---3--:R0:W-:Y:S04]  /*338a0*/  STL.64 [R1+0x3938], R4 ;  /* 0x0039380401007387 */ /* 0x0081e80000100a00 */
[----:B0-----:R-:W2:Y:S04]  /*338b0*/  LDL.LU R4, [R1+0x8a0] ;  /* 0x0008a00001047983 */ /* 0x001ea80000300800 */
[----:B------:R-:W2:Y:S04]  /*338c0*/  LDL.LU R5, [R1+0x8a4] ;  /* 0x0008a40001057983 */ /* 0x000ea80000300800 */
[----:B------:R-:W3:Y:S04]  /*338d0*/  LDL.LU R6, [R1+0x8a8] ;  /* 0x0008a80001067983 */ /* 0x000ee80000300800 */
[----:B------:R-:W3:Y:S04]  /*338e0*/  LDL.LU R7, [R1+0x8ac] ;  /* 0x0008ac0001077983 */ /* 0x000ee80000300800 */
[----:B------:R-:W2:Y:S04]  /*338f0*/  LDL.LU R35, [R1+0xadc] ;  /* 0x000adc0001237983 */ /* 0x000ea80000300800 */
[----:B------:R-:W2:Y:S04]  /*33900*/  LDL.LU R32, [R1+0xae8] ;  /* 0x000ae80001207983 */ /* 0x000ea80000300800 */
[----:B------:R-:W2:Y:S04]  /*33910*/  LDL.LU R33, [R1+0xaec] ;  /* 0x000aec0001217983 */ /* 0x000ea80000300800 */
[----:B------:R-:W2:Y:S04]  /*33920*/  LDL.LU R30, [R1+0xaf8] ;  /* 0x000af800011e7983 */ /* 0x000ea80000300800 */
[----:B------:R-:W2:Y:S04]  /*33930*/  LDL.LU R31, [R1+0xafc] ;  /* 0x000afc00011f7983 */ /* 0x000ea80000300800 */
[----:B------:R-:W4:Y:S04]  /*33940*/  LDL.LU R28, [R1+0xb08] ;  /* 0x000b0800011c7983 */ /* 0x000f280000300800 */
        /* <DEDUP_REMOVED lines=10> */
[----:B------:R-:W4:Y:S04]  /*339f0*/  LDL.LU R6, [R1+0x858] ;  /* 0x0008580001067983 */ /* 0x000f280000300800 */
[----:B------:R-:W4:Y:S01]  /*33a00*/  LDL.LU R7, [R1+0x85c] ;  /* 0x00085c0001077983 */ /* 0x000f220000300800 */
[----:B------:R-:W-:-:S02]  /*33a10*/  F2FP.F16.E4M3.UNPACK_B R35, R35.H1 ;  /* 0x00000023ff23723e */ /* 0x000fc400030006ff */
[----:B------:R-:W-:Y:S01]  /*33a20*/  F2FP.F16.E4M3.UNPACK_B R32, R32.H1 ;  /* 0x00000020ff20723e */ /* 0x000fe200030006ff */
[----:B----4-:R-:W-:Y:S04]  /*33a30*/  STL.64 [R1+0x3960], R6 ;  /* 0x0039600601007387 */ /* 0x010fe80000100a00 */
[----:B---3--:R0:W-:Y:S04]  /*33a40*/  STL.64 [R1+0x3958], R4 ;  /* 0x0039580401007387 */ /* 0x0081e80000100a00 */
[----:B0-----:R-:W3:Y:S04]  /*33a50*/  LDL.LU R4, [R1+0x810] ;  /* 0x0008100001047983 */ /* 0x001ee80000300800 */
[----:B------:R-:W3:Y:S04]  /*33a60*/  LDL.LU R5, [R1+0x814] ;  /* 0x0008140001057983 */ /* 0x000ee80000300800 */
[----:B------:R-:W3:Y:S04]  /*33a70*/  LDL.LU R6, [R1+0x818] ;  /* 0x0008180001067983 */ /* 0x000ee80000300800 */
[----:B------:R-:W3:Y:S01]  /*33a80*/  LDL.LU R7, [R1+0x81c] ;  /* 0x00081c0001077983 */ /* 0x000ee20000300800 */
[----:B------:R-:W-:Y:S01]  /*33a90*/  F2FP.F16.E4M3.UNPACK_B R33, R33.H1 ;  /* 0x00000021ff21723e */ /* 0x000fe200030006ff */
[C---:B--2---:R-:W-:Y:S02]  /*33aa0*/  HMMA.16816.F32 R28, R16.reuse, R34, R28 ;  /* 0x00000022101c723c */ /* 0x044fe4000000181c */
[----:B------:R-:W2:Y:S04]  /*33ab0*/  LDL.LU R27, [R1+0xb1c] ;  /* 0x000b1c00011b7983 */ /* 0x000ea80000300800 */
        /* <DEDUP_REMOVED lines=15> */
[----:B------:R-:W4:Y:S01]  /*33bb0*/  LDL.LU.64 R28, [R1+0x3968] ;  /* 0x00396800011c7983 */ /* 0x000f220000300a00 */
[----:B---3--:R-:W-:-:S15]  /*33bc0*/  HMMA.16816.F32 R4, R16, R32, R4 ;  /* 0x000000201004723c */ /* 0x008fde0000001804 */
[----:B------:R-:W-:-:S04]  /*33bd0*/  NOP ;  /* 0x0000000000007918 */ /* 0x000fc80000000000 */
[----:B------:R-:W-:Y:S04]  /*33be0*/  STL.64 [R1+0x480], R4 ;  /* 0x0004800401007387 */ /* 0x000fe80000100a00 */
[----:B------:R0:W-:Y:S04]  /*33bf0*/  STL.64 [R1+0x488], R6 ;  /* 0x0004880601007387 */ /* 0x0001e80000100a00 */
[----:B0-----:R-:W3:Y:S04]  /*33c00*/  LDL.LU.64 R6, [R1+0x3960] ;  /* 0x0039600001067983 */ /* 0x001ee80000300a00 */
[----:B------:R-:W3:Y:S01]  /*33c10*/  LDL.LU.64 R4, [R1+0x3958] ;  /* 0x0039580001047983 */ /* 0x000ee20000300a00 */
[----:B--2---:R-:W-:-:S02]  /*33c20*/  F2FP.F16.E4M3.UNPACK_B R30, R30.H1 ;  /* 0x0000001eff1e723e */ /* 0x004fc400030006ff */
[----:B------:R-:W-:Y:S01]  /*33c30*/  F2FP.F16.E4M3.UNPACK_B R31, R31.H1 ;  /* 0x0000001fff1f723e */ /* 0x000fe200030006ff */
[----:B------:R-:W-:Y:S04]  /*33c40*/  STL.64 [R1+0x3900], R34 ;  /* 0x0039002201007387 */ /* 0x000fe80000100a00 */
[----:B------:R0:W-:Y:S04]  /*33c50*/  STL.64 [R1+0x38f8], R32 ;  /* 0x0038f82001007387 */ /* 0x0001e80000100a00 */
[----:B0-----:R-:W2:Y:S04]  /*33c60*/  LDL.LU R32, [R1+0x8f0] ;  /* 0x0008f00001207983 */ /* 0x001ea80000300800 */
[----:B------:R-:W2:Y:S04]  /*33c70*/  LDL.LU R33, [R1+0x8f4] ;  /* 0x0008f40001217983 */ /* 0x000ea80000300800 */
[----:B------:R-:W2:Y:S04]  /*33c80*/  LDL.LU R34, [R1+0x8f8] ;  /* 0x0008f80001227983 */ /* 0x000ea80000300800 */
[----:B------:R-:W2:Y:S01]  /*33c90*/  LDL.LU R35, [R1+0x8fc] ;  /* 0x0008fc0001237983 */ /* 0x000ea20000300800 */
[----:B---3--:R-:W-:-:S15]  /*33ca0*/  HMMA.16816.F32 R4, R16, R30, R4 ;  /* 0x0000001e1004723c */ /* 0x008fde0000001804 */
[----:B------:R-:W-:-:S04]  /*33cb0*/  NOP ;  /* 0x0000000000007918 */ /* 0x000fc80000000000 */
[----:B------:R-:W-:Y:S04]  /*33cc0*/  STL.64 [R1+0x4f0], R4 ;  /* 0x0004f00401007387 */ /* 0x000fe80000100a00 */
[----:B------:R0:W-:Y:S04]  /*33cd0*/  STL.64 [R1+0x4f8], R6 ;  /* 0x0004f80601007387 */ /* 0x0001e80000100a00 */
[----:B0-----:R-:W3:Y:S04]  /*33ce0*/  LDL.LU.64 R6, [R1+0x3950] ;  /* 0x0039500001067983 */ /* 0x001ee80000300a00 */
[----:B------:R-:W3:Y:S01]  /*33cf0*/  LDL.LU.64 R4, [R1+0x3948] ;  /* 0x0039480001047983 */ /* 0x000ee20000300a00 */
[----:B----4-:R-:W-:-:S02]  /*33d00*/  F2FP.F16.E4M3.UNPACK_B R28, R28.H1 ;  /* 0x0000001cff1c723e */ /* 0x010fc400030006ff */
[----:B------:R-:W-:-:S07]  /*33d10*/  F2FP.F16.E4M3.UNPACK_B R29, R29.H1 ;  /* 0x0000001dff1d723e */ /* 0x000fce00030006ff */
[----:B---3--:R-:W-:-:S15]  /*33d20*/  HMMA.16816.F32 R4, R16, R28, R4 ;  /* 0x0000001c1004723c */ /* 0x008fde0000001804 */
[----:B------:R-:W-:-:S04]  /*33d30*/  NOP ;  /* 0x0000000000007918 */ /* 0x000fc80000000000 */
[----:B------:R-:W-:Y:S04]  /*33d40*/  STL.64 [R1+0x520], R4 ;  /* 0x0005200401007387 */ /* 0x000fe80000100a00 */
[----:B------:R0:W-:Y:S04]  /*33d50*/  STL.64 [R1+0x528], R6 ;  /* 0x0005280601007387 */ /* 0x0001e80000100a00 */
[----:B0-----:R-:W3:Y:S04]  /*33d60*/  LDL.LU.64 R6, [R1+0x3940] ;  /* 0x0039400001067983 */ /* 0x001ee80000300a00 */
[----:B------:R-:W3:Y:S04]  /*33d70*/  LDL.LU.64 R4, [R1+0x3938] ;  /* 0x0039380001047983 */ /* 0x000ee80000300a00 */
[----:B------:R-:W-:Y:S04]  /*33d80*/  STL.64 [R1+0x38f0], R30 ;  /* 0x0038f01e01007387 */ /* 0x000fe80000100a00 */
[----:B------:R0:W-:Y:S04]  /*33d90*/  STL.64 [R1+0x38e8], R28 ;  /* 0x0038e81c01007387 */ /* 0x0001e80000100a00 */
[----:B0-----:R-:W4:Y:S04]  /*33da0*/  LDL.LU R28, [R1+0x8d0] ;  /* 0x0008d000011c7983 */ /* 0x001f280000300800 */
[----:B------:R-:W4:Y:S04]  /*33db0*/  LDL.LU R29, [R1+0x8d4] ;  /* 0x0008d400011d7983 */ /* 0x000f280000300800 */
[----:B------:R-:W4:Y:S04]  /*33dc0*/  LDL.LU R30, [R1+0x8d8] ;  /* 0x0008d800011e7983 */ /* 0x000f280000300800 */
[----:B------:R-:W4:Y:S01]  /*33dd0*/  LDL.LU R31, [R1+0x8dc] ;  /* 0x0008dc00011f7983 */ /* 0x000f220000300800 */
[----:B------:R-:W-:-:S02]  /*33de0*/  F2FP.F16.E4M3.UNPACK_B R26, R26.H1 ;  /* 0x0000001aff1a723e */ /* 0x000fc400030006ff */
[----:B------:R-:W-:Y:S02]  /*33df0*/  F2FP.F16.E4M3.UNPACK_B R27, R27.H1 ;  /* 0x0000001bff1b723e */ /* 0x000fe400030006ff */
[----:B------:R-:W-:Y:S02]  /*33e00*/  F2FP.F16.E4M3.UNPACK_B R24, R24.H1 ;  /* 0x00000018ff18723e */ /* 0x000fe400030006ff */
[----:B------:R-:W-:Y:S02]  /*33e10*/  F2FP.F16.E4M3.UNPACK_B R25, R25.H1 ;  /* 0x00000019ff19723e */ /* 0x000fe400030006ff */
[----:B------:R-:W-:Y:S02]  /*33e20*/  F2FP.F16.E4M3.UNPACK_B R22, R22.H1 ;  /* 0x00000016ff16723e */ /* 0x000fe400030006ff */
[----:B------:R-:W-:Y:S02]  /*33e30*/  F2FP.F16.E4M3.UNPACK_B R23, R23.H1 ;  /* 0x00000017ff17723e */ /* 0x000fe400030006ff */
[----:B------:R-:W-:-:S02]  /*33e40*/  F2FP.F16.E4M3.UNPACK_B R20, R20.H1 ;  /* 0x00000014ff14723e */ /* 0x000fc400030006ff */
[----:B------:R-:W-:Y:S01]  /*33e50*/  F2FP.F16.E4M3.UNPACK_B R21, R21.H1 ;  /* 0x00000015ff15723e */ /* 0x000fe200030006ff */
[C---:B----4-:R-:W-:Y:S08]  /*33e60*/  HMMA.16816.F32 R28, R16.reuse, R26, R28 ;  /* 0x0000001a101c723c */ /* 0x050ff0000000181c */
[C---:B---3--:R-:W-:Y:S11]  /*33e70*/  HMMA.16816.F32 R4, R16.reuse, R22, R4 ;  /* 0x000000161004723c */ /* 0x048ff60000001804 */
[----:B------:R-:W-:Y:S04]  /*33e80*/  STL.64 [R1+0x560], R28 ;  /* 0x0005601c01007387 */ /* 0x000fe80000100a00 */
[----:B------:R2:W-:Y:S02]  /*33e90*/  STL.64 [R1+0x568], R30 ;  /* 0x0005681e01007387 */ /* 0x0005e40000100a00 */
[----:B--2---:R-:W-:Y:S02]  /*33ea0*/  HMMA.16816.F32 R28, R16, R24, R32 ;  /* 0x00000018101c723c */ /* 0x004fe40000001820 */
[----:B------:R-:W-:Y:S04]  /*33eb0*/  STL.64 [R1+0x38d0], R26 ;  /* 0x0038d01a01007387 */ /* 0x000fe80000100a00 */
[----:B------:R-:W-:-:S13]  /*33ec0*/  STL.64 [R1+0x38c8], R24 ;  /* 0x0038c81801007387 */ /* 0x000fda0000100a00 */
[----:B------:R-:W-:Y:S04]  /*33ed0*/  STL.64 [R1+0x590], R28 ;  /* 0x0005901c01007387 */ /* 0x000fe80000100a00 */
[----:B------:R-:W-:Y:S04]  /*33ee0*/  STL.64 [R1+0x598], R30 ;  /* 0x0005981e01007387 */ /* 0x000fe80000100a00 */
        /* <DEDUP_REMOVED lines=28> */
[----:B------:R-:W3:Y:S04]  /*340b0*/  LDL.LU R35, [R1+0x9dc] ;  /* 0x0009dc0001237983 */ /* 0x000ee80000300800 */
[----:B------:R-:W2:Y:S01]  /*340c0*/  LDL.LU R2, [R1+0xb78] ;  /* 0x000b780001027983 */ /* 0x000ea20000300800 */
[----:B------:R-:W-:-:S02]  /*340d0*/  F2FP.F16.E4M3.UNPACK_B R14, R14.H1 ;  /* 0x0000000eff0e723e */ /* 0x000fc400030006ff */
[----:B------:R-:W-:Y:S01]  /*340e0*/  F2FP.F16.E4M3.UNPACK_B R15, R15.H1 ;  /* 0x0000000fff0f723e */ /* 0x000fe200030006ff */
[----:B---3--:R-:W-:Y:S04]  /*340f0*/  STL.64 [R1+0x3930], R34 ;  /* 0x0039302201007387 */ /* 0x008fe80000100a00 */
[----:B--2---:R0:W-:Y:S04]  /*34100*/  STL.64 [R1+0x3928], R32 ;  /* 0x0039282001007387 */ /* 0x0041e80000100a00 */
[----:B0-----:R-:W2:Y:S04]  /*34110*/  LDL.LU R32, [R1+0x9a0] ;  /* 0x0009a00001207983 */ /* 0x001ea80000300800 */
[----:B------:R-:W2:Y:S04]  /*34120*/  LDL.LU R33, [R1+0x9a4] ;  /* 0x0009a40001217983 */ /* 0x000ea80000300800 */
[----:B------:R-:W2:Y:S04]  /*34130*/  LDL.LU R34, [R1+0x9a8] ;  /* 0x0009a80001227983 */ /* 0x000ea80000300800 */
[----:B------:R-:W2:Y:S01]  /*34140*/  LDL.LU R35, [R1+0x9ac] ;  /* 0x0009ac0001237983 */ /* 0x000ea20000300800 */
[----:B----4-:R-:W-:-:S02]  /*34150*/  F2FP.F16.E4M3.UNPACK_B R12, R12.H1 ;  /* 0x0000000cff0c723e */ /* 0x010fc400030006ff */
[----:B------:R-:W-:Y:S01]  /*34160*/  F2FP.F16.E4M3.UNPACK_B R13, R13.H1 ;  /* 0x0000000dff0d723e */ /* 0x000fe200030006ff */
[C---:B------:R-:W-:Y:S01]  /*34170*/  HMMA.16816.F32 R28, R16.reuse, R14, R28 ;  /* 0x0000000e101c723c */ /* 0x040fe2000000181c */
        /* <DEDUP_REMOVED lines=18> */
[----:B------:R0:W-:Y:S04]  /*342a0*/  STL.64 [R1+0x600], R28 ;  /* 0x0006001c01007387 */ /* 0x0001e80000100a00 */
[----:B------:R1:W-:Y:S04]  /*342b0*/  STL.64 [R1+0x608], R30 ;  /* 0x0006081e01007387 */ /* 0x0003e80000100a00 */
[----:B0-----:R-:W4:Y:S04]  /*342c0*/  LDL.LU R28, [R1+0xaa0] ;  /* 0x000aa000011c7983 */ /* 0x001f280000300800 */
[----:B------:R-:W4:Y:S04]  /*342d0*/  LDL.LU R29, [R1+0xaa4] ;  /* 0x000aa400011d7983 */ /* 0x000f280000300800 */
[----:B-1----:R-:W4:Y:S04]  /*342e0*/  LDL.LU R30, [R1+0xaa8] ;  /* 0x000aa800011e7983 */ /* 0x002f280000300800 */
[----:B------:R-:W4:Y:S01]  /*342f0*/  LDL.LU R31, [R1+0xaac] ;  /* 0x000aac00011f7983 */ /* 0x000f220000300800 */
        /* <DEDUP_REMOVED lines=17> */
[----:B0-----:R-:W2:Y:S04]  /*34410*/  LDL.LU.64 R34, [R1+0x3920] ;  /* 0x0039200001227983 */ /* 0x001ea80000300a00 */
[----:B------:R-:W2:Y:S01]  /*34420*/  LDL.LU.64 R32, [R1+0x3918] ;  /* 0x0039180001207983 */ /* 0x000ea20000300a00 */
[----:B----4-:R-:W-:-:S02]  /*34430*/  F2FP.F16.E4M3.UNPACK_B R4, R4.H1 ;  /* 0x00000004ff04723e */ /* 0x010fc400030006ff */
        /* <DEDUP_REMOVED lines=21> */
[----:B------:R-:W-:-:S02]  /*34590*/  F2FP.F16.E4M3.UNPACK_B R8, R8.H1 ;  /* 0x00000008ff08723e */ /* 0x000fc400030006ff */
[----:B------:R-:W-:Y:S02]  /*345a0*/  F2FP.F16.E4M3.UNPACK_B R9, R9.H1 ;  /* 0x00000009ff09723e */ /* 0x000fe400030006ff */
[----:B------:R-:W-:Y:S02]  /*345b0*/  F2FP.F16.E4M3.UNPACK_B R10, R10.H1 ;  /* 0x0000000aff0a723e */ /* 0x000fe400030006ff */
[----:B------:R-:W-:Y:S01]  /*345c0*/  F2FP.F16.E4M3.UNPACK_B R11, R11.H1 ;  /* 0x0000000bff0b723e */ /* 0x000fe200030006ff */
[----:B------:R-:W-:Y:S02]  /*345d0*/  IMAD R0, R0, 0x100, R23 ;  /* 0x0000010000007824 */ /* 0x000fe400078e0217 */
[----:B--2---:R-:W-:-:S15]  /*345e0*/  HMMA.16816.F32 R4, R16, R8, R4 ;  /* 0x000000081004723c */ /* 0x004fde0000001804 */
[----:B------:R-:W-:-:S04]  /*345f0*/  NOP ;  /* 0x0000000000007918 */ /* 0x000fc80000000000 */
[----:B------:R3:W-:Y:S04]  /*34600*/  STL.64 [R1+0xab0], R4 ;  /* 0x000ab00401007387 */ /* 0x0007e80000100a00 */
[----:B------:R0:W-:Y:S01]  /*34610*/  STL.64 [R1+0xab8], R6 ;  /* 0x000ab80601007387 */ /* 0x0001e20000100a00 */
[----:B---3--:R-:W-:Y:S02]  /*34620*/  IMAD R5, R20, 0x100, R15 ;  /* 0x0000010014057824 */ /* 0x008fe400078e020f */
[----:B0-----:R-:W-:Y:S02]  /*34630*/  IMAD R6, R14, 0x100, R13 ;  /* 0x000001000e067824 */ /* 0x001fe400078e020d */
[----:B------:R-:W-:Y:S01]  /*34640*/  HMMA.16816.F32 R12, R16, R10, R24 ;  /* 0x0000000a100c723c */ /* 0x000fe20000001818 */
[----:B------:R-:W-:Y:S01]  /*34650*/  IMAD R4, R22, 0x100, R21 ;  /* 0x0000010016047824 */ /* 0x000fe200078e0215 */
[----:B------:R-:W-:-:S02]  /*34660*/  F2FP.F16.E4M3.UNPACK_B R17, R5 ;  /* 0x00000005ff11723e */ /* 0x000fc400020006ff */
[----:B------:R-:W-:Y:S02]  /*34670*/  F2FP.F16.E4M3.UNPACK_B R16, R6 ;  /* 0x00000006ff10723e */ /* 0x000fe400020006ff */
[----:B------:R-:W-:Y:S02]  /*34680*/  F2FP.F16.E4M3.UNPACK_B R19, R0 ;  /* 0x00000000ff13723e */ /* 0x000fe400020006ff */
[----:B------:R-:W-:Y:S01]  /*34690*/  F2FP.F16.E4M3.UNPACK_B R18, R4 ;  /* 0x00000004ff12723e */ /* 0x000fe200020006ff */
[----:B------:R-:W-:Y:S04]  /*346a0*/  STL [R1+0x3864], R10 ;  /* 0x0038640a01007387 */ /* 0x000fe80000100800 */
[----:B------:R-:W-:Y:S06]  /*346b0*/  STL [R1+0x3860], R11 ;  /* 0x0038600b01007387 */ /* 0x000fec0000100800 */
[----:B------:R-:W-:Y:S04]  /*346c0*/  STL.64 [R1+0x9d0], R12 ;  /* 0x0009d00c01007387 */ /* 0x000fe80000100a00 */
[----:B------:R-:W-:Y:S04]  /*346d0*/  STL.64 [R1+0x9d8], R14 ;  /* 0x0009d80e01007387 */ /* 0x000fe80000100a00 */
[----:B------:R0:W-:Y:S04]  /*346e0*/  STL.64 [R1+0x38a0], R8 ;  /* 0x0038a00801007387 */ /* 0x0001e80000100a00 */
[----:B------:R-:W4:Y:S01]  /*346f0*/  LDL.LU R4, [R1+0xa70] ;  /* 0x000a700001047983 */ /* 0x000f220000300800 */
[----:B0-----:R-:W-:-:S15]  /*34700*/  HMMA.16816.F32 R8, R16, R36, R28 ;  /* 0x000000241008723c */ /* 0x001fde000000181c */
[----:B------:R-:W-:-:S04]  /*34710*/  NOP ;  /* 0x0000000000007918 */ /* 0x000fc80000000000 */
[----:B------:R-:W-:Y:S04]  /*34720*/  STL.64 [R1+0xaa0], R8 ;  /* 0x000aa00801007387 */ /* 0x000fe80000100a00 */
[----:B------:R-:W-:Y:S04]  /*34730*/  STL.64 [R1+0xaa8], R10 ;  /* 0x000aa80a01007387 */ /* 0x000fe80000100a00 */
[----:B------:R-:W4:Y:S04]  /*34740*/  LDL.LU R5, [R1+0xa74] ;  /* 0x000a740001057983 */ /* 0x000f280000300800 */
[----:B------:R-:W4:Y:S04]  /*34750*/  LDL.LU R6, [R1+0xa78] ;  /* 0x000a780001067983 */ /* 0x000f280000300800 */
[----:B------:R-:W4:Y:S04]  /*34760*/  LDL.LU R7, [R1+0xa7c] ;  /* 0x000a7c0001077983 */ /* 0x000f280000300800 */
[----:B------:R-:W2:Y:S04]  /*34770*/  LDL.LU R28, [R1+0xa90] ;  /* 0x000a9000011c7983 */ /* 0x000ea80000300800 */
[----:B------:R-:W2:Y:S04]  /*34780*/  LDL.LU R29, [R1+0xa94] ;  /* 0x000a9400011d7983 */ /* 0x000ea80000300800 */
[----:B------:R-:W2:Y:S04]  /*34790*/  LDL.LU R30, [R1+0xa98] ;  /* 0x000a9800011e7983 */ /* 0x000ea80000300800 */
[----:B------:R-:W2:Y:S04]  /*347a0*/  LDL.LU R31, [R1+0xa9c] ;  /* 0x000a9c00011f7983 */ /* 0x000ea80000300800 */
[----:B------:R-:W3:Y:S04]  /*347b0*/  LDL.LU R24, [R1+0xa40] ;  /* 0x000a400001187983 */ /* 0x000ee80000300800 */
[----:B------:R-:W3:Y:S04]  /*347c0*/  LDL.LU R25, [R1+0xa44] ;  /* 0x000a440001197983 */ /* 0x000ee80000300800 */
[----:B------:R-:W2:Y:S04]  /*347d0*/  LDL.LU R26, [R1+0xa48] ;  /* 0x000a4800011a7983 */ /* 0x000ea80000300800 */
[----:B------:R-:W2:Y:S04]  /*347e0*/  LDL.LU R27, [R1+0xa4c] ;  /* 0x000a4c00011b7983 */ /* 0x000ea80000300800 */
        /* <DEDUP_REMOVED lines=10> */
[C---:B------:R-:W-:Y:S03]  /*34890*/  HMMA.16816.F32 R28, R16.reuse, R34, R28 ;  /* 0x00000022101c723c */ /* 0x040fe6000000181c */
        /* <DEDUP_REMOVED lines=14> */
[----:B------:R-:W-:Y:S04]  /*34980*/  STL [R1+0x386c], R36 ;  /* 0x00386c2401007387 */ /* 0x000fe80000100800 */
[----:B------:R-:W-:Y:S04]  /*34990*/  STL [R1+0x3868], R37 ;  /* 0x0038682501007387 */ /* 0x000fe80000100800 */
[----:B------:R-:W-:Y:S04]  /*349a0*/  STL.64 [R1+0xa80], R28 ;  /* 0x000a801c01007387 */ /* 0x000fe80000100a00 */
[----:B------:R0:W-:Y:S04]  /*349b0*/  STL.64 [R1+0xa88], R30 ;  /* 0x000a881e01007387 */ /* 0x0001e80000100a00 */
[----:B0-----:R-:W2:Y:S01]  /*349c0*/  LDL.LU.64 R30, [R1+0x38f0] ;  /* 0x0038f000011e7983 */ /* 0x001ea20000300a00 */
[----:B----4-:R-:W-:Y:S03]  /*349d0*/  HMMA.16816.F32 R4, R16, R32, R4 ;  /* 0x000000201004723c */ /* 0x010fe60000001804 */
[----:B------:R-:W4:-:S15]  /*349e0*/  LDL.LU.64 R28, [R1+0x38e8] ;  /* 0x0038e800011c7983 */ /* 0x000f1e0000300a00 */
[----:B------:R-:W-:Y:S01]  /*349f0*/  NOP ;  /* 0x0000000000007918 */ /* 0x000fe20000000000 */
[----:B------:R0:W-:Y:S04]  /*34a00*/  STL.64 [R1+0xa70], R4 ;  /* 0x000a700401007387 */ /* 0x0001e80000100a00 */
[----:B------:R1:W-:Y:S04]  /*34a10*/  STL.64 [R1+0xa78], R6 ;  /* 0x000a780601007387 */ /* 0x0003e80000100a00 */
[----:B0-----:R-:W3:Y:S04]  /*34a20*/  LDL.LU R4, [R1+0x9e0] ;  /* 0x0009e00001047983 */ /* 0x001ee80000300800 */
[----:B------:R-:W3:Y:S04]  /*34a30*/  LDL.LU R5, [R1+0x9e4] ;  /* 0x0009e40001057983 */ /* 0x000ee80000300800 */
[----:B-1----:R-:W3:Y:S04]  /*34a40*/  LDL.LU R6, [R1+0x9e8] ;  /* 0x0009e80001067983 */ /* 0x002ee80000300800 */
        /* <DEDUP_REMOVED lines=45> */
[----:B------:R0:W-:Y:S04]  /*34d20*/  STL.64 [R1+0xa10], R8 ;  /* 0x000a100801007387 */ /* 0x0001e80000100a00 */
[----:B------:R-:W-:Y:S04]  /*34d30*/  STL.64 [R1+0xa18], R10 ;  /* 0x000a180a01007387 */ /* 0x000fe80000100a00 */
[----:B0-----:R-:W2:Y:S04]  /*34d40*/  LDL.LU.64 R8, [R1+0x38a0] ;  /* 0x0038a00001087983 */ /* 0x001ea80000300a00 */
[----:B------:R-:W-:Y:S04]  /*34d50*/  STL.64 [R1+0x9f0], R12 ;  /* 0x0009f00c01007387 */ /* 0x000fe80000100a00 */
[----:B------:R0:W-:Y:S04]  /*34d60*/  STL.64 [R1+0x9f8], R14 ;  /* 0x0009f80e01007387 */ /* 0x0001e80000100a00 */
[----:B0-----:R-:W3:Y:S04]  /*34d70*/  LDL.LU.64 R14, [R1+0x3898] ;  /* 0x00389800010e7983 */ /* 0x001ee80000300a00 */
[----:B------:R-:W2:Y:S04]  /*34d80*/  LDL.LU.64 R12, [R1+0x3890] ;  /* 0x00389000010c7983 */ /* 0x000ea80000300a00 */
        /* <DEDUP_REMOVED lines=12> */
[C---:B--2---:R-:W-:Y:S03]  /*34e50*/  HMMA.16816.F32 R20, R16.reuse, R12, R20 ;  /* 0x0000000c1014723c */ /* 0x044fe60000001814 */
[----:B------:R-:W-:Y:S04]  /*34e60*/  STL.64 [R1+0x37e8], R14 ;  /* 0x0037e80e01007387 */ /* 0x000fe80000100a00 */
[----:B------:R4:W-:Y:S02]  /*34e70*/  STL.64 [R1+0x37e0], R12 ;  /* 0x0037e00c01007387 */ /* 0x0009e40000100a00 */
[C---:B----4-:R-:W-:Y:S10]  /*34e80*/  HMMA.16816.F32 R12, R16.reuse, R2, R24 ;  /* 0x00000002100c723c */ /* 0x050ff40000001818 */
[----:B------:R0:W-:Y:S04]  /*34e90*/  STL.64 [R1+0x9c0], R20 ;  /* 0x0009c01401007387 */ /* 0x0001e80000100a00 */
[----:B------:R-:W-:Y:S04]  /*34ea0*/  STL.64 [R1+0x9c8], R22 ;  /* 0x0009c81601007387 */ /* 0x000fe80000100a00 */
[----:B------:R-:W-:Y:S04]  /*34eb0*/  STL [R1+0x3844], R2 ;  /* 0x0038440201007387 */ /* 0x000fe80000100800 */
[----:B------:R-:W-:Y:S04]  /*34ec0*/  STL [R1+0x3840], R3 ;  /* 0x0038400301007387 */ /* 0x000fe80000100800 */
[----:B------:R-:W-:Y:S04]  /*34ed0*/  STL.64 [R1+0x9a0], R12 ;  /* 0x0009a00c01007387 */ /* 0x000fe80000100a00 */
[----:B------:R1:W-:Y:S04]  /*34ee0*/  STL.64 [R1+0x9a8], R14 ;  /* 0x0009a80e01007387 */ /* 0x0003e80000100a00 */
[----:B0-----:R-:W2:Y:S01]  /*34ef0*/  LDL.LU R20, [R1+0x890] ;  /* 0x0008900001147983 */ /* 0x001ea20000300800 */
[C---:B---3--:R-:W-:Y:S08]  /*34f00*/  HMMA.16816.F32 R24, R16.reuse, R4, R28 ;  /* 0x000000041018723c */ /* 0x048ff0000000181c */
[C---:B-1----:R-:W-:Y:S11]  /*34f10*/  HMMA.16816.F32 R12, R16.reuse, R6, R32 ;  /* 0x00000006100c723c */ /* 0x042ff60000001820 */
[----:B------:R-:W-:Y:S04]  /*34f20*/  STL.64 [R1+0x990], R24 ;  /* 0x0009901801007387 */ /* 0x000fe80000100a00 */
[----:B------:R-:W-:Y:S04]  /*34f30*/  STL.64 [R1+0x998], R26 ;  /* 0x0009981a01007387 */ /* 0x000fe80000100a00 */
[----:B------:R0:W-:Y:S04]  /*34f40*/  STL.64 [R1+0x970], R12 ;  /* 0x0009700c01007387 */ /* 0x0001e80000100a00 */
[----:B------:R1:W-:Y:S04]  /*34f50*/  STL.64 [R1+0x978], R14 ;  /* 0x0009780e01007387 */ /* 0x0003e80000100a00 */
[----:B------:R-:W2:Y:S04]  /*34f60*/  LDL.LU R21, [R1+0x894] ;  /* 0x0008940001157983 */ /* 0x000ea80000300800 */
[----:B------:R-:W3:Y:S04]  /*34f70*/  LDL.LU R22, [R1+0x898] ;  /* 0x0008980001167983 */ /* 0x000ee80000300800 */
[----:B------:R-:W3:Y:S04]  /*34f80*/  LDL.LU R23, [R1+0x89c] ;  /* 0x00089c0001177983 */ /* 0x000ee80000300800 */
[----:B---3--:R-:W-:Y:S04]  /*34f90*/  STL.64 [R1+0x3808], R22 ;  /* 0x0038081601007387 */ /* 0x008fe80000100a00 */
[----:B--2---:R-:W-:Y:S04]  /*34fa0*/  STL.64 [R1+0x3800], R20 ;  /* 0x0038001401007387 */ /* 0x004fe80000100a00 */
[----:B0-----:R-:W2:Y:S04]  /*34fb0*/  LDL.LU R12, [R1+0x8b0] ;  /* 0x0008b000010c7983 */ /* 0x001ea80000300800 */
[----:B------:R-:W2:Y:S04]  /*34fc0*/  LDL.LU R13, [R1+0x8b4] ;  /* 0x0008b400010d7983 */ /* 0x000ea80000300800 */
[----:B-1----:R-:W3:Y:S04]  /*34fd0*/  LDL.LU R14, [R1+0x8b8] ;  /* 0x0008b800010e7983 */ /* 0x002ee80000300800 */
[----:B------:R-:W3:Y:S04]  /*34fe0*/  LDL.LU R15, [R1+0x8bc] ;  /* 0x0008bc00010f7983 */ /* 0x000ee80000300800 */
[----:B---3--:R-:W-:Y:S04]  /*34ff0*/  STL.64 [R1+0x3828], R14 ;  /* 0x0038280e01007387 */ /* 0x008fe80000100a00 */
[----:B--2---:R0:W-:Y:S04]  /*35000*/  STL.64 [R1+0x3820], R12 ;  /* 0x0038200c01007387 */ /* 0x0041e80000100a00 */
[----:B0-----:R-:W2:Y:S04]  /*35010*/  LDL.LU R12, [R1+0x910] ;  /* 0x00091000010c7983 */ /* 0x001ea80000300800 */
[----:B--2---:R0:W-:Y:S04]  /*35020*/  STL [R1+0x3848], R12 ;  /* 0x0038480c01007387 */ /* 0x0041e80000100800 */
[----:B------:R-:W2:Y:S04]  /*35030*/  LDL.LU R13, [R1+0x914] ;  /* 0x00091400010d7983 */ /* 0x000ea80000300800 */
[----:B------:R-:W3:Y:S04]  /*35040*/  LDL.LU R14, [R1+0x918] ;  /* 0x00091800010e7983 */ /* 0x000ee80000300800 */
[----:B------:R-:W3:Y:S04]  /*35050*/  LDL.LU R15, [R1+0x91c] ;  /* 0x00091c00010f7983 */ /* 0x000ee80000300800 */
[----:B------:R-:W4:Y:S04]  /*35060*/  LDL.LU R36, [R1+0xfb8] ;  /* 0x000fb80001247983 */ /* 0x000f280000300800 */
[----:B0-----:R-:W2:Y:S04]  /*35070*/  LDL.LU R12, [R1+0xfb4] ;  /* 0x000fb400010c7983 */ /* 0x001ea80000300800 */
        /* <DEDUP_REMOVED lines=16> */
[----:B--2---:R-:W-:Y:S03]  /*35180*/  HMMA.16816.F32 R12, R16, R8, R12 ;  /* 0x00000008100c723c */ /* 0x004fe6000000180c */
        /* <DEDUP_REMOVED lines=27> */
[----:B------:R-:W4:Y:S01]  /*35340*/  LDL.LU.64 R12, [R1+0x3870] ;  /* 0x00387000010c7983 */ /* 0x000f220000300a00 */
[----:B------:R-:W-:-:S02]  /*35350*/  IMAD R2, R2, 0x100, R37 ;  /* 0x0000010002027824 */ /* 0x000fc400078e0225 */
[----:B------:R-:W-:Y:S02]  /*35360*/  IMAD R3, R3, 0x100, R10 ;  /* 0x0000010003037824 */ /* 0x000fe400078e020a */
[----:B------:R-:W-:Y:S02]  /*35370*/  IMAD R0, R0, 0x100, R11 ;  /* 0x0000010000007824 */ /* 0x000fe400078e020b */
[----:B----4-:R-:W-:Y:S02]  /*35380*/  IMAD R12, R12, 0x100, R36 ;  /* 0x000001000c0c7824 */ /* 0x010fe400078e0224 */
[----:B------:R-:W4:Y:S04]  /*35390*/  LDL.LU R36, [R1+0x386c] ;  /* 0x00386c0001247983 */ /* 0x000f280000300800 */
[----:B------:R-:W4:Y:S04]  /*353a0*/  LDL.LU R37, [R1+0x3868] ;  /* 0x0038680001257983 */ /* 0x000f280000300800 */
[----:B------:R-:W2:Y:S04]  /*353b0*/  LDL.LU R10, [R1+0x3864] ;  /* 0x00386400010a7983 */ /* 0x000ea80000300800 */
[----:B------:R-:W2:Y:S02]  /*353c0*/  LDL.LU R11, [R1+0x3860] ;  /* 0x00386000010b7983 */ /* 0x000ea40000300800 */
[----:B--2---:R-:W-:Y:S02]  /*353d0*/  HMMA.16816.F32 R16, R16, R10, R32 ;  /* 0x0000000a1010723c */ /* 0x004fe40000001820 */
[----:B------:R-:W4:Y:S04]  /*353e0*/  LDL.LU.64 R34, [R1+0x3858] ;  /* 0x0038580001227983 */ /* 0x000f280000300a00 */
[----:B------:R-:W4:Y:S04]  /*353f0*/  LDL.LU.64 R32, [R1+0x3850] ;  /* 0x0038500001207983 */ /* 0x000f280000300a00 */
[----:B------:R-:W-:Y:S04]  /*35400*/  STL [R1+0x3774], R10 ;  /* 0x0037740a01007387 */ /* 0x000fe80000100800 */
[----:B------:R-:W-:Y:S05]  /*35410*/  STL [R1+0x3770], R11 ;  /* 0x0037700b01007387 */ /* 0x000fea0000100800 */
[----:B------:R0:W-:Y:S04]  /*35420*/  STL.64 [R1+0x920], R16 ;  /* 0x0009201001007387 */ /* 0x0001e80000100a00 */
[----:B------:R1:W-:Y:S01]  /*35430*/  STL.64 [R1+0x928], R18 ;  /* 0x0009281201007387 */ /* 0x0003e20000100a00 */
[----:B0-----:R-:W-:-:S02]  /*35440*/  F2FP.F16.E4M3.UNPACK_B R16, R12 ;  /* 0x0000000cff10723e */ /* 0x001fc400020006ff */
        /* <DEDUP_REMOVED lines=11> */
[----:B------:R-:W3:Y:S04]  /*35500*/  LDL.LU.64 R32, [R1+0x3830] ;  /* 0x0038300001207983 */ /* 0x000ee80000300a00 */
[----:B------:R-:W-:Y:S04]  /*35510*/  STL [R1+0x377c], R36 ;  /* 0x00377c2401007387 */ /* 0x000fe80000100800 */
[----:B------:R-:W-:Y:S01]  /*35520*/  STL [R1+0x3778], R37 ;  /* 0x0037782501007387 */ /* 0x000fe20000100800 */
        /* <DEDUP_REMOVED lines=11> */
[----:B------:R0:W-:Y:S04]  /*355e0*/  STL.64 [R1+0x3740], R32 ;  /* 0x0037402001007387 */ /* 0x0001e80000100a00 */
[----:B0-----:R-:W2:Y:S04]  /*355f0*/  LDL.LU R32, [R1+0x880] ;  /* 0x0008800001207983 */ /* 0x001ea80000300800 */
[----:B------:R-:W2:Y:S04]  /*35600*/  LDL.LU R33, [R1+0x884] ;  /* 0x0008840001217983 */ /* 0x000ea80000300800 */
[----:B------:R-:W2:Y:S04]  /*35610*/  LDL.LU R34, [R1+0x888] ;  /* 0x0008880001227983 */ /* 0x000ea80000300800 */
[----:B------:R-:W2:Y:S01]  /*35620*/  LDL.LU R35, [R1+0x88c] ;  /* 0x00088c0001237983 */ /* 0x000ea20000300800 */
[C---:B---3--:R-:W-:Y:S08]  /*35630*/  HMMA.16816.F32 R20, R16.reuse, R30, R20 ;  /* 0x0000001e1014723c */ /* 0x048ff00000001814 */
[C---:B----4-:R-:W-:Y:S11]  /*35640*/  HMMA.16816.F32 R24, R16.reuse, R28, R24 ;  /* 0x0000001c1018723c */ /* 0x050ff60000001818 */
[----:B------:R-:W-:Y:S04]  /*35650*/  STL.64 [R1+0x8d0], R20 ;  /* 0x0008d01401007387 */ /* 0x000fe80000100a00 */
[----:B------:R0:W-:Y:S04]  /*35660*/  STL.64 [R1+0x8d8], R22 ;  /* 0x0008d81601007387 */ /* 0x0001e80000100a00 */
[----:B0-----:R-:W3:Y:S04]  /*35670*/  LDL.LU.64 R22, [R1+0x3808] ;  /* 0x0038080001167983 */ /* 0x001ee80000300a00 */
[----:B------:R-:W3:Y:S04]  /*35680*/  LDL.LU.64 R20, [R1+0x3800] ;  /* 0x0038000001147983 */ /* 0x000ee80000300a00 */
[----:B------:R-:W-:Y:S04]  /*35690*/  STL [R1+0x3754], R30 ;  /* 0x0037541e01007387 */ /* 0x000fe80000100800 */
[----:B------:R-:W-:Y:S04]  /*356a0*/  STL [R1+0x3750], R31 ;  /* 0x0037501f01007387 */ /* 0x000fe80000100800 */
[----:B------:R-:W-:Y:S04]  /*356b0*/  STL.64 [R1+0x8c0], R24 ;  /* 0x0008c01801007387 */ /* 0x000fe80000100a00 */
[----:B------:R0:W-:Y:S04]  /*356c0*/  STL.64 [R1+0x8c8], R26 ;  /* 0x0008c81a01007387 */ /* 0x0001e80000100a00 */
[----:B0-----:R-:W2:Y:S04]  /*356d0*/  LDL.LU.64 R26, [R1+0x37f8] ;  /* 0x0037f800011a7983 */ /* 0x001ea80000300a00 */
[----:B------:R-:W3:Y:S04]  /*356e0*/  LDL.LU.64 R24, [R1+0x37f0] ;  /* 0x0037f00001187983 */ /* 0x000ee80000300a00 */
[----:B------:R-:W-:Y:S01]  /*356f0*/  STL [R1+0x3758], R29 ;  /* 0x0037581d01007387 */ /* 0x000fe20000100800 */
        /* <DEDUP_REMOVED lines=12> */
[----:B0-----:R-:W3:Y:S01]  /*357c0*/  LDL.LU R24, [R1+0x7e0] ;  /* 0x0007e00001187983 */ /* 0x001ee20000300800 */
[C---:B----4-:R-:W-:Y:S08]  /*357d0*/  HMMA.16816.F32 R32, R16.reuse, R22, R32 ;  /* 0x000000161020723c */ /* 0x050ff00000001820 */
[C---:B--2---:R-:W-:Y:S11]  /*357e0*/  HMMA.16816.F32 R4, R16.reuse, R20, R4 ;  /* 0x000000141004723c */ /* 0x044ff60000001804 */
[----:B------:R-:W-:Y:S04]  /*357f0*/  STL.64 [R1+0x880], R32 ;  /* 0x0008802001007387 */ /* 0x000fe80000100a00 */
[----:B------:R-:W-:Y:S04]  /*35800*/  STL.64 [R1+0x888], R34 ;  /* 0x0008882201007387 */ /* 0x000fe80000100a00 */
[----:B------:R-:W-:Y:S04]  /*35810*/  STL.64 [R1+0x870], R4 ;  /* 0x0008700401007387 */ /* 0x000fe80000100a00 */
[----:B------:R-:W-:Y:S04]  /*35820*/  STL.64 [R1+0x878], R6 ;  /* 0x0008780601007387 */ /* 0x000fe80000100a00 */
[----:B------:R-:W3:Y:S04]  /*35830*/  LDL.LU R25, [R1+0x7e4] ;  /* 0x0007e40001197983 */ /* 0x000ee80000300800 */
[----:B------:R-:W2:Y:S04]  /*35840*/  LDL.LU R26, [R1+0x7e8] ;  /* 0x0007e800011a7983 */ /* 0x000ea80000300800 */
[----:B------:R-:W2:Y:S04]  /*35850*/  LDL.LU R27, [R1+0x7ec] ;  /* 0x0007ec00011b7983 */ /* 0x000ea80000300800 */
[----:B--2---:R-:W-:Y:S04]  /*35860*/  STL.64 [R1+0x3788], R26 ;  /* 0x0037881a01007387 */ /* 0x004fe80000100a00 */
[----:B---3--:R0:W-:Y:S04]  /*35870*/  STL.64 [R1+0x3780], R24 ;  /* 0x0037801801007387 */ /* 0x0081e80000100a00 */
[----:B0-----:R-:W2:Y:S04]  /*35880*/  LDL.LU R24, [R1+0x7f0] ;  /* 0x0007f00001187983 */ /* 0x001ea80000300800 */
        /* <DEDUP_REMOVED lines=18> */
[----:B------:R-:W4:Y:S04]  /*359b0*/  LDL.LU R27, [R1+0x80c] ;  /* 0x00080c00011b7983 */ /* 0x000f280000300800 */
[----:B------:R-:W3:Y:S04]  /*359c0*/  LDL.LU R4, [R1+0x830] ;  /* 0x0008300001047983 */ /* 0x000ee80000300800 */
[----:B------:R-:W3:Y:S04]  /*359d0*/  LDL.LU R5, [R1+0x834] ;  /* 0x0008340001057983 */ /* 0x000ee80000300800 */
[----:B------:R-:W3:Y:S04]  /*359e0*/  LDL.LU R6, [R1+0x838] ;  /* 0x0008380001067983 */ /* 0x000ee80000300800 */
[----:B------:R-:W3:Y:S01]  /*359f0*/  LDL.LU R7, [R1+0x83c] ;  /* 0x00083c0001077983 */ /* 0x000ee20000300800 */
        /* <DEDUP_REMOVED lines=24> */
[----:B------:R-:W2:Y:S01]  /*35b80*/  LDL.LU.64 R32, [R1+0x37c0] ;  /* 0x0037c00001207983 */ /* 0x000ea20000300a00 */
[C---:B------:R-:W-:Y:S08]  /*35b90*/  HMMA.16816.F32 R4, R16.reuse, R2, R4 ;  /* 0x000000021004723c */ /* 0x040ff00000001804 */
[----:B--2---:R-:W-:-:S15]  /*35ba0*/  HMMA.16816.F32 R32, R16, R12, R32 ;  /* 0x0000000c1020723c */ /* 0x004fde0000001820 */
[----:B------:R-:W-:-:S04]  /*35bb0*/  NOP ;  /* 0x0000000000007918 */ /* 0x000fc80000000000 */
[----:B------:R0:W-:Y:S04]  /*35bc0*/  STL.64 [R1+0x840], R32 ;  /* 0x0008402001007387 */ /* 0x0001e80000100a00 */
[----:B------:R1:W-:Y:S04]  /*35bd0*/  STL.64 [R1+0x848], R34 ;  /* 0x0008482201007387 */ /* 0x0003e80000100a00 */
[----:B0-----:R-:W2:Y:S04]  /*35be0*/  LDL.LU R32, [R1+0x7d0] ;  /* 0x0007d00001207983 */ /* 0x001ea80000300800 */
[----:B------:R-:W2:Y:S04]  /*35bf0*/  LDL.LU R33, [R1+0x7d4] ;  /* 0x0007d40001217983 */ /* 0x000ea80000300800 */
[----:B-1----:R-:W2:Y:S04]  /*35c00*/  LDL.LU R34, [R1+0x7d8] ;  /* 0x0007d80001227983 */ /* 0x002ea80000300800 */
        /* <DEDUP_REMOVED lines=25> */
[----:B---3--:R-:W-:-:S02]  /*35da0*/  IMAD R29, R29, 0x100, R36 ;  /* 0x000001001d1d7824 */ /* 0x008fc400078e0224 */
[----:B----4-:R-:W-:Y:S02]  /*35db0*/  IMAD R30, R30, 0x100, R37 ;  /* 0x000001001e1e7824 */ /* 0x010fe400078e0225 */
[----:B------:R-:W-:Y:S01]  /*35dc0*/  IMAD R31, R31, 0x100, R10 ;  /* 0x000001001f1f7824 */ /* 0x000fe200078e020a */
[----:B0-----:R-:W3:Y:S04]  /*35dd0*/  LDL.LU R4, [R1+0x7a0] ;  /* 0x0007a00001047983 */ /* 0x001ee80000300800 */
[----:B------:R-:W3:Y:S04]  /*35de0*/  LDL.LU R5, [R1+0x7a4] ;  /* 0x0007a40001057983 */ /* 0x000ee80000300800 */
[----:B------:R-:W3:Y:S04]  /*35df0*/  LDL.LU R6, [R1+0x7a8] ;  /* 0x0007a80001067983 */ /* 0x000ee80000300800 */
[----:B------:R-:W3:Y:S01]  /*35e00*/  LDL.LU R7, [R1+0x7ac] ;  /* 0x0007ac0001077983 */ /* 0x000ee20000300800 */
[----:B------:R-:W-:Y:S01]  /*35e10*/  IMAD R0, R0, 0x100, R11 ;  /* 0x0000010000007824 */ /* 0x000fe200078e020b */
[----:B--2---:R-:W-:-:S15]  /*35e20*/  HMMA.16816.F32 R24, R16, R8, R24 ;  /* 0x000000081018723c */ /* 0x004fde0000001818 */
[----:B------:R-:W-:-:S04]  /*35e30*/  NOP ;  /* 0x0000000000007918 */ /* 0x000fc80000000000 */
[----:B------:R-:W-:Y:S04]  /*35e40*/  STL.64 [R1+0x7f0], R24 ;  /* 0x0007f01801007387 */ /* 0x000fe80000100a00 */
[----:B------:R0:W-:Y:S04]  /*35e50*/  STL.64 [R1+0x7f8], R26 ;  /* 0x0007f81a01007387 */ /* 0x0001e80000100a00 */
[----:B0-----:R-:W2:Y:S04]  /*35e60*/  LDL.LU.64 R26, [R1+0x3788] ;  /* 0x00378800011a7983 */ /* 0x001ea80000300a00 */
[----:B------:R-:W2:Y:S04]  /*35e70*/  LDL.LU.64 R24, [R1+0x3780] ;  /* 0x0037800001187983 */ /* 0x000ea80000300a00 */
[----:B------:R-:W4:Y:S04]  /*35e80*/  LDL.LU R36, [R1+0x377c] ;  /* 0x00377c0001247983 */ /* 0x000f280000300800 */
[----:B------:R-:W4:Y:S04]  /*35e90*/  LDL.LU R37, [R1+0x3778] ;  /* 0x0037780001257983 */ /* 0x000f280000300800 */
[----:B------:R-:W2:Y:S04]  /*35ea0*/  LDL.LU R10, [R1+0x3774] ;  /* 0x00377400010a7983 */ /* 0x000ea80000300800 */
[----:B------:R-:W2:Y:S02]  /*35eb0*/  LDL.LU R11, [R1+0x3770] ;  /* 0x00377000010b7983 */ /* 0x000ea40000300800 */
[----:B--2---:R-:W-:Y:S02]  /*35ec0*/  HMMA.16816.F32 R16, R16, R10, R24 ;  /* 0x0000000a1010723c */ /* 0x004fe40000001818 */
[----:B------:R-:W2:Y:S04]  /*35ed0*/  LDL.LU.64 R26, [R1+0x3768] ;  /* 0x00376800011a7983 */ /* 0x000ea80000300a00 */
[----:B------:R-:W2:Y:S04]  /*35ee0*/  LDL.LU.64 R24, [R1+0x3760] ;  /* 0x0037600001187983 */ /* 0x000ea80000300a00 */
[----:B------:R-:W-:Y:S04]  /*35ef0*/  STL.64 [R1+0x36b8], R10 ;  /* 0x0036b80a01007387 */ /* 0x000fe80000100a00 */
[----:B------:R0:W-:Y:S05]  /*35f00*/  STL.64 [R1+0x36b0], R8 ;  /* 0x0036b00801007387 */ /* 0x0001ea0000100a00 */
[----:B------:R1:W-:Y:S04]  /*35f10*/  STL.64 [R1+0x7e0], R16 ;  /* 0x0007e01001007387 */ /* 0x0003e80000100a00 */
[----:B------:R1:W-:Y:S04]  /*35f20*/  STL.64 [R1+0x7e8], R18 ;  /* 0x0007e81201007387 */ /* 0x0003e80000100a00 */
[----:B0-----:R-:W2:Y:S04]  /*35f30*/  LDL.LU R8, [R1+0x7c0] ;  /* 0x0007c00001087983 */ /* 0x001ea80000300800 */
[----:B------:R-:W2:Y:S04]  /*35f40*/  LDL.LU R9, [R1+0x7c4] ;  /* 0x0007c40001097983 */ /* 0x000ea80000300800 */
[----:B------:R-:W2:Y:S04]  /*35f50*/  LDL.LU R10, [R1+0x7c8] ;  /* 0x0007c800010a7983 */ /* 0x000ea80000300800 */
[----:B------:R-:W2:Y:S01]  /*35f60*/  LDL.LU R11, [R1+0x7cc] ;  /* 0x0007cc00010b7983 */ /* 0x000ea20000300800 */
[----:B-1----:R-:W-:-:S02]  /*35f70*/  F2FP.F16.E4M3.UNPACK_B R16, R29 ;  /* 0x0000001dff10723e */ /* 0x002fc400020006ff */
[----:B------:R-:W-:Y:S02]  /*35f80*/  F2FP.F16.E4M3.UNPACK_B R17, R30 ;  /* 0x0000001eff11723e */ /* 0x000fe400020006ff */
[----:B------:R-:W-:Y:S02]  /*35f90*/  F2FP.F16.E4M3.UNPACK_B R18, R31 ;  /* 0x0000001fff12723e */ /* 0x000fe400020006ff */
        /* <DEDUP_REMOVED lines=8> */
[----:B0-----:R-:W4:Y:S04]  /*36020*/  LDL.LU.64 R34, [R1+0x3748] ;  /* 0x0037480001227983 */ /* 0x001f280000300a00 */
[----:B------:R-:W3:Y:S01]  /*36030*/  LDL.LU.64 R32, [R1+0x3740] ;  /* 0x0037400001207983 */ /* 0x000ee20000300a00 */
[C---:B--2---:R-:W-:Y:S08]  /*36040*/  HMMA.16816.F32 R12, R16.reuse, R30, R12 ;  /* 0x0000001e100c723c */ /* 0x044ff0000000180c */
[C---:B----4-:R-:W-:Y:S08]  /*36050*/  HMMA.16816.F32 R8, R16.reuse, R34, R8 ;  /* 0x000000221008723c */ /* 0x050ff00000001808 */
[C---:B---3--:R-:W-:Y:S01]  /*36060*/  HMMA.16816.F32 R4, R16.reuse, R32, R4 ;  /* 0x000000201004723c */ /* 0x048fe20000001804 */
[----:B------:R-:W-:Y:S10]  /*36070*/  STL.64 [R1+0x36c8], R34 ;  /* 0x0036c82201007387 */ /* 0x000ff40000100a00 */
[----:B------:R0:W-:Y:S04]  /*36080*/  STL.64 [R1+0x7b0], R8 ;  /* 0x0007b00801007387 */ /* 0x0001e80000100a00 */
[----:B------:R-:W-:Y:S04]  /*36090*/  STL.64 [R1+0x7b8], R10 ;  /* 0x0007b80a01007387 */ /* 0x000fe80000100a00 */
[----:B------:R-:W-:Y:S04]  /*360a0*/  STL.64 [R1+0x36c0], R32 ;  /* 0x0036c02001007387 */ /* 0x000fe80000100a00 */
[----:B------:R-:W-:Y:S04]  /*360b0*/  STL.64 [R1+0x7a0], R4 ;  /* 0x0007a00401007387 */ /* 0x000fe80000100a00 */
[----:B------:R1:W-:Y:S04]  /*360c0*/  STL.64 [R1+0x7a8], R6 ;  /* 0x0007a80601007387 */ /* 0x0003e80000100a00 */
[----:B0-----:R-:W2:Y:S01]  /*360d0*/  LDL.LU R8, [R1+0x580] ;  /* 0x0005800001087983 */ /* 0x001ea20000300800 */
[----:B-1----:R-:W-:Y:S03]  /*360e0*/  HMMA.16816.F32 R4, R16, R28, R20 ;  /* 0x0000001c1004723c */ /* 0x002fe60000001814 */
[----:B------:R-:W-:Y:S04]  /*360f0*/  STL.64 [R1+0x790], R12 ;  /* 0x0007900c01007387 */ /* 0x000fe80000100a00 */
[----:B------:R-:W-:-:S12]  /*36100*/  STL.64 [R1+0x798], R14 ;  /* 0x0007980e01007387 */ /* 0x000fd80000100a00 */
        /* <DEDUP_REMOVED lines=92> */
[----:B------:R-:W3:Y:S01]  /*366d0*/  LDL.LU.64 R8, [R1+0x36f0] ;  /* 0x0036f00001087983 */ /* 0x000ee20000300a00 */
[C---:B------:R-:W-:Y:S08]  /*366e0*/  HMMA.16816.F32 R4, R16.reuse, R2, R4 ;  /* 0x000000021004723c */ /* 0x040ff00000001804 */
[----:B---3--:R-:W-:-:S15]  /*366f0*/  HMMA.16816.F32 R8, R16, R12, R8 ;  /* 0x0000000c1008723c */ /* 0x008fde0000001808 */
[----:B------:R-:W-:-:S04]  /*36700*/  NOP ;  /* 0x0000000000007918 */ /* 0x000fc80000000000 */
[----:B------:R-:W-:Y:S04]  /*36710*/  STL.64 [R1+0x6d0], R8 ;  /* 0x0006d00801007387 */ /* 0x000fe80000100a00 */
[----:B------:R0:W-:Y:S04]  /*36720*/  STL.64 [R1+0x6d8], R10 ;  /* 0x0006d80a01007387 */ /* 0x0001e80000100a00 */
[----:B0-----:R-:W2:Y:S04]  /*36730*/  LDL.LU.64 R10, [R1+0x36e8] ;  /* 0x0036e800010a7983 */ /* 0x001ea80000300a00 */
[----:B------:R-:W2:Y:S04]  /*36740*/  LDL.LU.64 R8, [R1+0x36e0] ;  /* 0x0036e00001087983 */ /* 0x000ea80000300a00 */
[----:B------:R0:W-:Y:S04]  /*36750*/  STL.64 [R1+0x3650], R14 ;  /* 0x0036500e01007387 */ /* 0x0001e80000100a00 */
[----:B0-----:R-:W3:Y:S04]  /*36760*/  LDL.LU R14, [R1+0xff4] ;  /* 0x000ff400010e7983 */ /* 0x001ee80000300800 */
[----:B------:R-:W2:Y:S04]  /*36770*/  LDL.LU R15, [R1+0x1000] ;  /* 0x00100000010f7983 */ /* 0x000ea80000300800 */
[----:B------:R0:W-:Y:S04]  /*36780*/  STL.64 [R1+0x3648], R12 ;  /* 0x0036480c01007387 */ /* 0x0001e80000100a00 */
[----:B0-----:R-:W3:Y:S04]  /*36790*/  LDL.LU R13, [R1+0xff8] ;  /* 0x000ff800010d7983 */ /* 0x001ee80000300800 */
[----:B------:R-:W-:Y:S04]  /*367a0*/  STL.64 [R1+0x6c0], R4 ;  /* 0x0006c00401007387 */ /* 0x000fe80000100a00 */
[----:B------:R0:W-:Y:S04]  /*367b0*/  STL.64 [R1+0x6c8], R6 ;  /* 0x0006c80601007387 */ /* 0x0001e80000100a00 */
[----:B0-----:R-:W2:Y:S04]  /*367c0*/  LDL.LU.64 R6, [R1+0x36d8] ;  /* 0x0036d80001067983 */ /* 0x001ea80000300a00 */
[----:B------:R-:W4:Y:S02]  /*367d0*/  LDL.LU.64 R4, [R1+0x36d0] ;  /* 0x0036d00001047983 */ /* 0x000f240000300a00 */
        /* <DEDUP_REMOVED lines=16> */
[----:B------:R-:W-:Y:S01]  /*368e0*/  IMAD R0, R0, 0x100, R23 ;  /* 0x0000010000007824 */ /* 0x000fe200078e0217 */
[----:B--2---:R-:W-:-:S15]  /*368f0*/  HMMA.16816.F32 R4, R16, R8, R4 ;  /* 0x000000081004723c */ /* 0x004fde0000001804 */
[----:B------:R-:W-:-:S04]  /*36900*/  NOP ;  /* 0x0000000000007918 */ /* 0x000fc80000000000 */
[----:B------:R0:W-:Y:S04]  /*36910*/  STL.64 [R1+0x690], R4 ;  /* 0x0006900401007387 */ /* 0x0001e80000100a00 */
[----:B------:R3:W-:Y:S01]  /*36920*/  STL.64 [R1+0x698], R6 ;  /* 0x0006980601007387 */ /* 0x0007e20000100a00 */
[----:B0-----:R-:W-:Y:S02]  /*36930*/  IMAD R5, R20, 0x100, R15 ;  /* 0x0000010014057824 */ /* 0x001fe400078e020f */
[----:B---3--:R-:W-:Y:S02]  /*36940*/  IMAD R6, R14, 0x100, R13 ;  /* 0x000001000e067824 */ /* 0x008fe400078e020d */
        /* <DEDUP_REMOVED lines=280> */
[----:B0-----:R-:W3:Y:S01]  /*37ad0*/  LDL.LU R24, [R1] ;  /* 0x0000000001187983 */ /* 0x001ee20000300800 */
        /* <DEDUP_REMOVED lines=134> */
[----:B------:R-:W3:Y:S01]  /*38340*/  LDL.LU.64 R32, [R1+0x34f8] ;  /* 0x0034f80001207983 */ /* 0x000ee20000300a00 */
[C---:B--2---:R-:W-:Y:S08]  /*38350*/  HMMA.16816.F32 R8, R16.reuse, R34, R8 ;  /* 0x000000221008723c */ /* 0x044ff00000001808 */
[C---:B---3--:R-:W-:Y:S01]  /*38360*/  HMMA.16816.F32 R4, R16.reuse, R32, R4 ;  /* 0x000000201004723c */ /* 0x048fe20000001804 */
[----:B------:R-:W-:Y:S10]  /*38370*/  STL.64 [R1+0x3460], R34 ;  /* 0x0034602201007387 */ /* 0x000ff40000100a00 */
[----:B------:R-:W-:Y:S04]  /*38380*/  STL.64 [R1+0x3a0], R8 ;  /* 0x0003a00801007387 */ /* 0x000fe80000100a00 */
[----:B------:R0:W-:Y:S04]  /*38390*/  STL.64 [R1+0x3a8], R10 ;  /* 0x0003a80a01007387 */ /* 0x0001e80000100a00 */
[----:B------:R-:W-:Y:S04]  /*383a0*/  STL.64 [R1+0x3458], R32 ;  /* 0x0034582001007387 */ /* 0x000fe80000100a00 */
[----:B------:R-:W-:Y:S04]  /*383b0*/  STL.64 [R1+0x390], R4 ;  /* 0x0003900401007387 */ /* 0x000fe80000100a00 */
[----:B------:R1:W-:Y:S04]  /*383c0*/  STL.64 [R1+0x398], R6 ;  /* 0x0003980601007387 */ /* 0x0003e80000100a00 */
[----:B------:R-:W2:Y:S01]  /*383d0*/  LDL.LU R0, [R1+0x106c] ;  /* 0x00106c0001007983 */ /* 0x000ea20000300800 */
[C---:B0-----:R-:W-:Y:S08]  /*383e0*/  HMMA.16816.F32 R8, R16.reuse, R30, R12 ;  /* 0x0000001e1008723c */ /* 0x041ff0000000180c */
[C---:B-1----:R-:W-:Y:S11]  /*383f0*/  HMMA.16816.F32 R4, R16.reuse, R28, R20 ;  /* 0x0000001c1004723c */ /* 0x042ff60000001814 */
[----:B------:R-:W-:Y:S04]  /*38400*/  STL.64 [R1+0x380], R8 ;  /* 0x0003800801007387 */ /* 0x000fe80000100a00 */
[----:B------:R-:W-:Y:S04]  /*38410*/  STL.64 [R1+0x388], R10 ;  /* 0x0003880a01007387 */ /* 0x000fe80000100a00 */
[----:B------:R-:W3:Y:S04]  /*38420*/  LDL.LU R32, [R1+0x210] ;  /* 0x0002100001207983 */ /* 0x000ee80000300800 */
[----:B------:R-:W-:Y:S04]  /*38430*/  STL.64 [R1+0x370], R4 ;  /* 0x0003700401007387 */ /* 0x000fe80000100a00 */
[----:B------:R-:W-:Y:S04]  /*38440*/  STL.64 [R1+0x378], R6 ;  /* 0x0003780601007387 */ /* 0x000fe80000100a00 */
        /* <DEDUP_REMOVED lines=23> */
[----:B----4-:R-:W-:Y:S04]  /*385c0*/  STL.64 [R1+0x34a0], R34 ;  /* 0x0034a02201007387 */ /* 0x010fe80000100a00 */
        /* <DEDUP_REMOVED lines=78> */
[----:B------:R-:W-:Y:S04]  /*38ab0*/  STL.64 [R1+0x190], R4 ;  /* 0x0001900401007387 */ /* 0x000fe80000100a00 */
[----:B------:R0:W-:Y:S04]  /*38ac0*/  STL.64 [R1+0x198], R6 ;  /* 0x0001980601007387 */ /* 0x0001e80000100a00 */
[----:B0-----:R-:W3:Y:S04]  /*38ad0*/  LDL.LU.64 R6, [R1+0x3490] ;  /* 0x0034900001067983 */ /* 0x001ee80000300a00 */
[----:B------:R-:W4:Y:S04]  /*38ae0*/  LDL.LU.64 R4, [R1+0x3488] ;  /* 0x0034880001047983 */ /* 0x000f280000300a00 */
[----:B------:R-:W-:Y:S04]  /*38af0*/  STL [R1+0x3470], R2 ;  /* 0x0034700201007387 */ /* 0x000fe80000100800 */
[----:B------:R-:W-:Y:S01]  /*38b00*/  STL [R1+0x346c], R3 ;  /* 0x00346c0301007387 */ /* 0x000fe20000100800 */
[----:B----4-:R-:W-:-:S15]  /*38b10*/  HMMA.16816.F32 R8, R16, R4, R8 ;  /* 0x000000041008723c */ /* 0x010fde0000001808 */
[----:B------:R-:W-:-:S04]  /*38b20*/  NOP ;  /* 0x0000000000007918 */ /* 0x000fc80000000000 */
[----:B------:R-:W-:Y:S04]  /*38b30*/  STL.64 [R1+0x180], R8 ;  /* 0x0001800801007387 */ /* 0x000fe80000100a00 */
[----:B------:R0:W-:Y:S04]  /*38b40*/  STL.64 [R1+0x188], R10 ;  /* 0x0001880a01007387 */ /* 0x0001e80000100a00 */
[----:B0-----:R-:W2:Y:S04]  /*38b50*/  LDL.LU.64 R10, [R1+0x3480] ;  /* 0x00348000010a7983 */ /* 0x001ea80000300a00 */
[----:B------:R-:W4:Y:S01]  /*38b60*/  LDL.LU.64 R8, [R1+0x3478] ;  /* 0x0034780001087983 */ /* 0x000f220000300a00 */
[----:B---3--:R-:W-:Y:S03]  /*38b70*/  HMMA.16816.F32 R12, R16, R6, R12 ;  /* 0x00000006100c723c */ /* 0x008fe6000000180c */
[----:B------:R-:W-:Y:S04]  /*38b80*/  STL.64 [R1+0x33d8], R6 ;  /* 0x0033d80601007387 */ /* 0x000fe80000100a00 */
[----:B------:R0:W-:-:S12]  /*38b90*/  STL.64 [R1+0x33d0], R4 ;  /* 0x0033d00401007387 */ /* 0x0001d80000100a00 */
[----:B------:R-:W-:Y:S04]  /*38ba0*/  STL.64 [R1+0x170], R12 ;  /* 0x0001700c01007387 */ /* 0x000fe80000100a00 */
[----:B------:R4:W-:Y:S01]  /*38bb0*/  STL.64 [R1+0x178], R14 ;  /* 0x0001780e01007387 */ /* 0x0009e20000100a00 */
[----:B0-----:R-:W-:Y:S01]  /*38bc0*/  IMAD R4, R26, 0x100, R25 ;  /* 0x000001001a047824 */ /* 0x001fe200078e0219 */
[----:B----4-:R-:W-:-:S15]  /*38bd0*/  HMMA.16816.F32 R12, R16, R8, R20 ;  /* 0x00000008100c723c */ /* 0x010fde0000001814 */
[----:B------:R-:W-:-:S04]  /*38be0*/  NOP ;  /* 0x0000000000007918 */ /* 0x000fc80000000000 */
[----:B------:R-:W-:Y:S04]  /*38bf0*/  STL.64 [R1+0x160], R12 ;  /* 0x0001600c01007387 */ /* 0x000fe80000100a00 */
[----:B------:R-:W-:Y:S04]  /*38c00*/  STL.64 [R1+0x168], R14 ;  /* 0x0001680e01007387 */ /* 0x000fe80000100a00 */
[----:B------:R0:W-:Y:S04]  /*38c10*/  STL [R1], R4 ;  /* 0x0000000401007387 */ /* 0x0001e80000100800 */
[----:B0-----:R-:W3:Y:S04]  /*38c20*/  LDL.LU R4, [R1+0x260] ;  /* 0x0002600001047983 */ /* 0x001ee80000300800 */
[----:B------:R-:W3:Y:S04]  /*38c30*/  LDL.LU R5, [R1+0x264] ;  /* 0x0002640001057983 */ /* 0x000ee80000300800 */
[----:B------:R-:W4:Y:S04]  /*38c40*/  LDL.LU R6, [R1+0x268] ;  /* 0x0002680001067983 */ /* 0x000f280000300800 */
[----:B------:R-:W4:Y:S01]  /*38c50*/  LDL.LU R7, [R1+0x26c] ;  /* 0x00026c0001077983 */ /* 0x000f220000300800 */
[----:B------:R-:W-:-:S02]  /*38c60*/  IMAD R2, R28, 0x100, R27 ;  /* 0x000001001c027824 */ /* 0x000fc400078e021b */
[----:B------:R-:W-:Y:S02]  /*38c70*/  IMAD R3, R30, 0x100, R29 ;  /* 0x000001001e037824 */ /* 0x000fe400078e021d */
[----:B------:R-:W-:Y:S01]  /*38c80*/  IMAD R0, R0, 0x100, R31 ;  /* 0x0000010000007824 */ /* 0x000fe200078e021f */
[----:B----4-:R-:W-:Y:S04]  /*38c90*/  STL.64 [R1+0x33f8], R6 ;  /* 0x0033f80601007387 */ /* 0x010fe80000100a00 */
[----:B---3--:R2:W-:Y:S04]  /*38ca0*/  STL.64 [R1+0x33f0], R4 ;  /* 0x0033f00401007387 */ /* 0x0085e80000100a00 */
[----:B------:R-:W3:Y:S01]  /*38cb0*/  LDL.LU R24, [R1+0x2d0] ;  /* 0x0002d00001187983 */ /* 0x000ee20000300800 */
[----:B--2---:R-:W-:-:S15]  /*38cc0*/  HMMA.16816.F32 R4, R16, R10, R32 ;  /* 0x0000000a1004723c */ /* 0x004fde0000001820 */
[----:B------:R-:W-:-:S04]  /*38cd0*/  NOP ;  /* 0x0000000000007918 */ /* 0x000fc80000000000 */
[----:B------:R-:W-:Y:S04]  /*38ce0*/  STL.64 [R1+0x150], R4 ;  /* 0x0001500401007387 */ /* 0x000fe80000100a00 */
[----:B------:R-:W-:Y:S04]  /*38cf0*/  STL.64 [R1+0x158], R6 ;  /* 0x0001580601007387 */ /* 0x000fe80000100a00 */
[----:B------:R-:W3:Y:S04]  /*38d00*/  LDL.LU R25, [R1+0x2d4] ;  /* 0x0002d40001197983 */ /* 0x000ee80000300800 */
[----:B------:R-:W2:Y:S04]  /*38d10*/  LDL.LU R26, [R1+0x2d8] ;  /* 0x0002d800011a7983 */ /* 0x000ea80000300800 */
[----:B------:R-:W2:Y:S04]  /*38d20*/  LDL.LU R27, [R1+0x2dc] ;  /* 0x0002dc00011b7983 */ /* 0x000ea80000300800 */
[----:B------:R-:W4:Y:S04]  /*38d30*/  LDL.LU R28, [R1+0x2f0] ;  /* 0x0002f000011c7983 */ /* 0x000f280000300800 */
[----:B------:R-:W4:Y:S04]  /*38d40*/  LDL.LU R29, [R1+0x2f4] ;  /* 0x0002f400011d7983 */ /* 0x000f280000300800 */
[----:B------:R-:W2:Y:S04]  /*38d50*/  LDL.LU R30, [R1+0x2f8] ;  /* 0x0002f800011e7983 */ /* 0x000ea80000300800 */
[----:B------:R-:W2:Y:S04]  /*38d60*/  LDL.LU R31, [R1+0x2fc] ;  /* 0x0002fc00011f7983 */ /* 0x000ea80000300800 */
[----:B------:R-:W3:Y:S04]  /*38d70*/  LDL.LU R32, [R1+0x310] ;  /* 0x0003100001207983 */ /* 0x000ee80000300800 */
[----:B------:R-:W3:Y:S04]  /*38d80*/  LDL.LU R33, [R1+0x314] ;  /* 0x0003140001217983 */ /* 0x000ee80000300800 */
[----:B------:R-:W3:Y:S04]  /*38d90*/  LDL.LU R34, [R1+0x318] ;  /* 0x0003180001227983 */ /* 0x000ee80000300800 */
[----:B------:R-:W3:Y:S04]  /*38da0*/  LDL.LU R35, [R1+0x31c] ;  /* 0x00031c0001237983 */ /* 0x000ee80000300800 */
[----:B------:R-:W3:Y:S01]  /*38db0*/  LDL.LU R19, [R1] ;  /* 0x0000000001137983 */ /* 0x000ee20000300800 */
[----:B------:R-:W-:-:S02]  /*38dc0*/  F2FP.F16.E4M3.UNPACK_B R17, R2 ;  /* 0x00000002ff11723e */ /* 0x000fc400020006ff */
[----:B------:R-:W-:Y:S01]  /*38dd0*/  F2FP.F16.E4M3.UNPACK_B R18, R3 ;  /* 0x00000003ff12723e */ /* 0x000fe200020006ff */
[----:B--2---:R-:W-:Y:S04]  /*38de0*/  STL.64 [R1+0x3450], R30 ;  /* 0x0034501e01007387 */ /* 0x004fe80000100a00 */
[----:B----4-:R0:W-:Y:S01]  /*38df0*/  STL.64 [R1+0x3448], R28 ;  /* 0x0034481c01007387 */ /* 0x0101e20000100a00 */
[----:B---3--:R-:W-:Y:S02]  /*38e00*/  F2FP.F16.E4M3.UNPACK_B R16, R19 ;  /* 0x00000013ff10723e */ /* 0x008fe400020006ff */
[----:B------:R-:W-:Y:S01]  /*38e10*/  F2FP.F16.E4M3.UNPACK_B R19, R0 ;  /* 0x00000000ff13723e */ /* 0x000fe200020006ff */
[----:B0-----:R-:W2:Y:S04]  /*38e20*/  LDL.LU R28, [R1+0x300] ;  /* 0x00030000011c7983 */ /* 0x001ea80000300800 */
[----:B------:R-:W2:Y:S04]  /*38e30*/  LDL.LU R29, [R1+0x304] ;  /* 0x00030400011d7983 */ /* 0x000ea80000300800 */
[----:B------:R-:W2:Y:S04]  /*38e40*/  LDL.LU R30, [R1+0x308] ;  /* 0x00030800011e7983 */ /* 0x000ea80000300800 */
[----:B------:R-:W2:Y:S04]  /*38e50*/  LDL.LU R31, [R1+0x30c] ;  /* 0x00030c00011f7983 */ /* 0x000ea80000300800 */
[----:B------:R-:W-:Y:S04]  /*38e60*/  STL.64 [R1+0x3430], R26 ;  /* 0x0034301a01007387 */ /* 0x000fe80000100a00 */
[----:B------:R0:W-:Y:S01]  /*38e70*/  STL.64 [R1+0x3428], R24 ;  /* 0x0034281801007387 */ /* 0x0001e20000100a00 */
[C---:B------:R-:W-:Y:S03]  /*38e80*/  HMMA.16816.F32 R32, R16.reuse, R36, R32 ;  /* 0x000000241020723c */ /* 0x040fe60000001820 */
        /* <DEDUP_REMOVED lines=60> */
[----:B----4-:R-:W-:Y:S11]  /*39250*/  HMMA.16816.F32 R24, R16, R24, R20 ;  /* 0x000000181018723c */ /* 0x010ff60000001814 */
[----:B------:R0:W-:Y:S04]  /*39260*/  STL.64 [R1+0xd0], R8 ;  /* 0x0000d00801007387 */ /* 0x0001e80000100a00 */
[----:B------:R1:W-:Y:S04]  /*39270*/  STL.64 [R1+0xd8], R10 ;  /* 0x0000d80a01007387 */ /* 0x0003e80000100a00 */
[----:B0-----:R-:W2:Y:S04]  /*39280*/  LDL.LU R8, [R1+0x240] ;  /* 0x0002400001087983 */ /* 0x001ea80000300800 */
[----:B------:R-:W2:Y:S04]  /*39290*/  LDL.LU R9, [R1+0x244] ;  /* 0x0002440001097983 */ /* 0x000ea80000300800 */
[----:B-1----:R-:W2:Y:S01]  /*392a0*/  LDL.LU R10, [R1+0x248] ;  /* 0x00024800010a7983 */ /* 0x002ea20000300800 */
[----:B------:R-:W-:-:S03]  /*392b0*/  IMAD.MOV.U32 R11, RZ, RZ, R0 ;  /* 0x000000ffff0b7224 */ /* 0x000fc600078e0000 */
[----:B------:R-:W4:Y:S04]  /*392c0*/  LDL.LU R0, [R1+0x3410] ;  /* 0x0034100001007983 */ /* 0x000f280000300800 */
[----:B------:R-:W2:Y:S04]  /*392d0*/  LDL.LU.64 R22, [R1+0x3408] ;  /* 0x0034080001167983 */ /* 0x000ea80000300a00 */
[----:B------:R-:W3:Y:S04]  /*392e0*/  LDL.LU.64 R20, [R1+0x3400] ;  /* 0x0034000001147983 */ /* 0x000ee80000300a00 */
[----:B------:R0:W-:Y:S04]  /*392f0*/  STL.64 [R1+0xc0], R24 ;  /* 0x0000c01801007387 */ /* 0x0001e80000100a00 */
[----:B------:R1:W-:Y:S04]  /*39300*/  STL.64 [R1+0xc8], R26 ;  /* 0x0000c81a01007387 */ /* 0x0003e80000100a00 */
[----:B0-----:R-:W4:Y:S04]  /*39310*/  LDL.LU R24, [R1+0x280] ;  /* 0x0002800001187983 */ /* 0x001f280000300800 */
[----:B------:R-:W4:Y:S04]  /*39320*/  LDL.LU R25, [R1+0x284] ;  /* 0x0002840001197983 */ /* 0x000f280000300800 */
[----:B-1----:R-:W4:Y:S01]  /*39330*/  LDL.LU R26, [R1+0x288] ;  /* 0x00028800011a7983 */ /* 0x002f220000300800 */
[C---:B--2---:R-:W-:Y:S08]  /*39340*/  HMMA.16816.F32 R4, R16.reuse, R22, R4 ;  /* 0x000000161004723c */ /* 0x044ff00000001804 */
[----:B---3--:R-:W-:Y:S11]  /*39350*/  HMMA.16816.F32 R20, R16, R20, R12 ;  /* 0x000000141014723c */ /* 0x008ff6000000180c */
[----:B------:R-:W-:Y:S04]  /*39360*/  STL.64 [R1+0xb0], R4 ;  /* 0x0000b00401007387 */ /* 0x000fe80000100a00 */
[----:B------:R0:W-:Y:S04]  /*39370*/  STL.64 [R1+0xb8], R6 ;  /* 0x0000b80601007387 */ /* 0x0001e80000100a00 */
[----:B0-----:R-:W2:Y:S04]  /*39380*/  LDL.LU.64 R6, [R1+0x33f8] ;  /* 0x0033f80001067983 */ /* 0x001ea80000300a00 */
[----:B------:R-:W2:Y:S04]  /*39390*/  LDL.LU.64 R4, [R1+0x33f0] ;  /* 0x0033f00001047983 */ /* 0x000ea80000300a00 */
[----:B------:R-:W3:Y:S04]  /*393a0*/  LDL.LU.64 R14, [R1+0x33e8] ;  /* 0x0033e800010e7983 */ /* 0x000ee80000300a00 */
[----:B------:R-:W2:Y:S01]  /*393b0*/  LDL.LU.64 R12, [R1+0x33e0] ;  /* 0x0033e000010c7983 */ /* 0x000ea20000300a00 */
[----:B----4-:R-:W-:-:S03]  /*393c0*/  IMAD.MOV.U32 R27, RZ, RZ, R0 ;  /* 0x000000ffff1b7224 */ /* 0x010fc600078e0000 */
[----:B------:R-:W-:Y:S04]  /*393d0*/  STL.64 [R1+0x90], R20 ;  /* 0x0000901401007387 */ /* 0x000fe80000100a00 */
[----:B------:R3:W-:Y:S02]  /*393e0*/  STL.64 [R1+0x98], R22 ;  /* 0x0000981601007387 */ /* 0x0007e40000100a00 */
[C---:B---3--:R-:W-:Y:S08]  /*393f0*/  HMMA.16816.F32 R20, R16.reuse, R14, R24 ;  /* 0x0000000e1014723c */ /* 0x048ff00000001818 */
[C---:B--2---:R-:W-:Y:S01]  /*39400*/  HMMA.16816.F32 R24, R16.reuse, R12, R32 ;  /* 0x0000000c1018723c */ /* 0x044fe20000001820 */
[----:B------:R-:W2:Y:S10]  /*39410*/  LDL R13, [R1+0x1cb0] ;  /* 0x001cb000010d7983 */ /* 0x000eb40000100800 */
[----:B------:R-:W-:Y:S04]  /*39420*/  STL.64 [R1+0x80], R20 ;  /* 0x0000801401007387 */ /* 0x000fe80000100a00 */
[----:B------:R-:W-:Y:S01]  /*39430*/  STL.64 [R1+0x88], R22 ;  /* 0x0000881601007387 */ /* 0x000fe20000100a00 */
[----:B------:R-:W-:Y:S03]  /*39440*/  HMMA.16816.F32 R4, R16, R2, R4 ;  /* 0x000000021004723c */ /* 0x000fe60000001804 */
[----:B------:R-:W-:Y:S04]  /*39450*/  STL.64 [R1+0x70], R24 ;  /* 0x0000701801007387 */ /* 0x000fe80000100a00 */
[----:B------:R-:W-:-:S12]  /*39460*/  STL.64 [R1+0x78], R26 ;  /* 0x0000781a01007387 */ /* 0x000fd80000100a00 */
[----:B------:R-:W-:Y:S01]  /*39470*/  IMAD.MOV.U32 R0, RZ, RZ, R7 ;  /* 0x000000ffff007224 */ /* 0x000fe200078e0007 */
[----:B--2---:R-:W0:Y:S04]  /*39480*/  LDSM.16.M88.4 R20, [R13+UR4] ;  /* 0x000000040d14783b */ /* 0x004e280008000200 */
[----:B0-----:R-:W-:Y:S04]  /*39490*/  STL.64 [R1+0xe70], R20 ;  /* 0x000e701401007387 */ /* 0x001fe80000100a00 */
[----:B------:R-:W-:Y:S04]  /*394a0*/  STL.64 [R1+0xe78], R22 ;  /* 0x000e781601007387 */ /* 0x000fe80000100a00 */
[----:B------:R-:W-:Y:S04]  /*394b0*/  STL.64 [R1+0x50], R4 ;  /* 0x0000500401007387 */ /* 0x000fe80000100a00 */
[----:B------:R-:W-:Y:S04]  /*394c0*/  STL [R1+0x58], R6 ;  /* 0x0000580601007387 */ /* 0x000fe80000100800 */
[----:B------:R-:W0:Y:S04]  /*394d0*/  LDSM.16.M88.4 R4, [R13+UR4+0x1000] ;  /* 0x001000040d04783b */ /* 0x000e280008000200 */
[----:B------:R-:W2:Y:S04]  /*394e0*/  LDL.LU R26, [R1+0x1078] ;  /* 0x00107800011a7983 */ /* 0x000ea80000300800 */
[----:B------:R-:W2:Y:S04]  /*394f0*/  LDL.LU R27, [R1+0x1074] ;  /* 0x00107400011b7983 */ /* 0x000ea80000300800 */
[----:B------:R-:W-:Y:S04]  /*39500*/  STL [R1+0x2e48], R0 ;  /* 0x002e480001007387 */ /* 0x000fe80000100800 */
[----:B0-----:R-:W-:Y:S04]  /*39510*/  STL.64 [R1+0xe60], R4 ;  /* 0x000e600401007387 */ /* 0x001fe80000100a00 */
[----:B------:R0:W-:Y:S01]  /*39520*/  STL.64 [R1+0xe68], R6 ;  /* 0x000e680601007387 */ /* 0x0001e20000100a00 */
[----:B------:R-:W-:-:S02]  /*39530*/  IMAD.MOV.U32 R23, RZ, RZ, R4 ;  /* 0x000000ffff177224 */ /* 0x000fc400078e0004 */
[----:B------:R-:W-:Y:S01]  /*39540*/  IMAD.MOV.U32 R22, RZ, RZ, R5 ;  /* 0x000000ffff167224 */ /* 0x000fe200078e0005 */
[----:B0-----:R-:W3:Y:S04]  /*39550*/  LDL.LU.64 R6, [R1+0x33d8] ;  /* 0x0033d80001067983 */ /* 0x001ee80000300a00 */
[----:B------:R-:W4:Y:S04]  /*39560*/  LDL.LU.64 R4, [R1+0x33d0] ;  /* 0x0033d00001047983 */ /* 0x000f280000300a00 */
[----:B------:R-:W2:Y:S04]  /*39570*/  LDL.LU R12, [R1+0x1080] ;  /* 0x00108000010c7983 */ /* 0x000ea80000300800 */
[----:B------:R-:W2:Y:S04]  /*39580*/  LDL.LU R14, [R1+0x107c] ;  /* 0x00107c00010e7983 */ /* 0x000ea80000300800 */
[----:B------:R-:W2:Y:S04]  /*39590*/  LDL.LU R34, [R1+0x1088] ;  /* 0x0010880001227983 */ /* 0x000ea80000300800 */
[----:B------:R-:W2:Y:S04]  /*395a0*/  LDL.LU R35, [R1+0x1084] ;  /* 0x0010840001237983 */ /* 0x000ea80000300800 */
[----:B------:R-:W2:Y:S04]  /*395b0*/  LDL.LU R36, [R1+0x1090] ;  /* 0x0010900001247983 */ /* 0x000ea80000300800 */
[----:B------:R-:W2:Y:S01]  /*395c0*/  LDL.LU R37, [R1+0x108c] ;  /* 0x00108c0001257983 */ /* 0x000ea20000300800 */
[----:B------:R-:W-:-:S02]  /*395d0*/  IMAD.MOV.U32 R33, RZ, RZ, R20 ;  /* 0x000000ffff217224 */ /* 0x000fc400078e0014 */
[----:B------:R-:W-:Y:S01]  /*395e0*/  IMAD.MOV.U32 R32, RZ, RZ, R21 ;  /* 0x000000ffff207224 */ /* 0x000fe200078e0015 */
[C---:B----4-:R-:W-:Y:S08]  /*395f0*/  HMMA.16816.F32 R28, R16.reuse, R4, R28 ;  /* 0x00000004101c723c */ /* 0x050ff0000000181c */
[----:B---3--:R-:W-:Y:S01]  /*39600*/  HMMA.16816.F32 R4, R16, R6, R8 ;  /* 0x000000061004723c */ /* 0x008fe20000001808 */
[----:B------:R-:W0:Y:S10]  /*39610*/  LDSM.16.M88.4 R8, [R13+UR4+0x3000] ;  /* 0x003000040d08783b */ /* 0x000e340008000200 */
[----:B------:R-:W-:Y:S04]  /*39620*/  STL.64 [R1+0x40], R28 ;  /* 0x0000401c01007387 */ /* 0x000fe80000100a00 */
[----:B------:R-:W-:Y:S01]  /*39630*/  STL [R1+0x48], R30 ;  /* 0x0000481e01007387 */ /* 0x000fe20000100800 */
[----:B------:R-:W-:-:S03]  /*39640*/  IMAD.MOV.U32 R0, RZ, RZ, R31 ;  /* 0x000000ffff007224 */ /* 0x000fc600078e001f */
[----:B------:R-:W1:Y:S04]  /*39650*/  LDSM.16.M88.4 R28, [R13+UR4+0x2000] ;  /* 0x002000040d1c783b */ /* 0x000e680008000200 */
[----:B------:R3:W-:Y:S02]  /*39660*/  STL [R1+0x2e70], R0 ;  /* 0x002e700001007387 */ /* 0x0007e40000100800 */
[----:B---3--:R-:W-:Y:S02]  /*39670*/  IMAD.MOV.U32 R0, RZ, RZ, R7 ;  /* 0x000000ffff007224 */ /* 0x008fe400078e0007 */
[----:B0-----:R-:W-:Y:S02]  /*39680*/  IMAD.MOV.U32 R15, RZ, RZ, R9 ;  /* 0x000000ffff0f7224 */ /* 0x001fe400078e0009 */
[----:B-1----:R-:W-:-:S02]  /*39690*/  IMAD.MOV.U32 R21, RZ, RZ, R28 ;  /* 0x000000ffff157224 */ /* 0x002fc400078e001c */
[----:B------:R-:W-:Y:S01]  /*396a0*/  IMAD.MOV.U32 R20, RZ, RZ, R29 ;  /* 0x000000ffff147224 */ /* 0x000fe200078e001d */
[----:B------:R-:W-:Y:S04]  /*396b0*/  STL.64 [R1+0xe50], R28 ;  /* 0x000e501c01007387 */ /* 0x000fe80000100a00 */
[----:B------:R-:W-:Y:S04]  /*396c0*/  STL.64 [R1+0xe58], R30 ;  /* 0x000e581e01007387 */ /* 0x000fe80000100a00 */
[----:B------:R-:W-:Y:S04]  /*396d0*/  STL.64 [R1+0x33b8], R20 ;  /* 0x0033b81401007387 */ /* 0x000fe80000100a00 */
[----:B------:R0:W-:Y:S04]  /*396e0*/  STL.64 [R1+0x30], R4 ;  /* 0x0000300401007387 */ /* 0x0001e80000100a00 */
[----:B------:R1:W-:Y:S04]  /*396f0*/  STL [R1+0x38], R6 ;  /* 0x0000380601007387 */ /* 0x0003e80000100800 */
[----:B0-----:R-:W3:Y:S04]  /*39700*/  LDL.LU R4, [R1+0x230] ;  /* 0x0002300001047983 */ /* 0x001ee80000300800 */
[----:B------:R-:W3:Y:S04]  /*39710*/  LDL.LU R5, [R1+0x234] ;  /* 0x0002340001057983 */ /* 0x000ee80000300800 */
[----:B-1----:R-:W3:Y:S04]  /*39720*/  LDL.LU R6, [R1+0x238] ;  /* 0x0002380001067983 */ /* 0x002ee80000300800 */
[----:B------:R-:W3:Y:S04]  /*39730*/  LDL.LU R7, [R1+0x23c] ;  /* 0x00023c0001077983 */ /* 0x000ee80000300800 */
[----:B------:R-:W-:Y:S04]  /*39740*/  STL [R1+0x2e98], R0 ;  /* 0x002e980001007387 */ /* 0x000fe80000100800 */
[----:B------:R-:W-:Y:S04]  /*39750*/  STL.64 [R1+0xe40], R8 ;  /* 0x000e400801007387 */ /* 0x000fe80000100a00 */
[----:B------:R0:W-:Y:S01]  /*39760*/  STL.64 [R1+0xe48], R10 ;  /* 0x000e480a01007387 */ /* 0x0001e20000100a00 */
[----:B------:R-:W-:-:S03]  /*39770*/  IMAD.MOV.U32 R28, RZ, RZ, R8 ;  /* 0x000000ffff1c7224 */ /* 0x000fc600078e0008 */
[----:B0-----:R-:W4:Y:S04]  /*39780*/  LDL.LU.64 R10, [R1+0x33c8] ;  /* 0x0033c800010a7983 */ /* 0x001f280000300a00 */
[----:B------:R-:W3:Y:S04]  /*39790*/  LDL.LU.64 R8, [R1+0x33c0] ;  /* 0x0033c00001087983 */ /* 0x000ee80000300a00 */
[----:B------:R0:W-:Y:S04]  /*397a0*/  STL [R1+0x33b4], R28 ;  /* 0x0033b41c01007387 */ /* 0x0001e80000100800 */
[----:B0-----:R-:W4:Y:S04]  /*397b0*/  LDL.LU R28, [R1+0x200] ;  /* 0x00020000011c7983 */ /* 0x001f280000300800 */
[----:B------:R-:W4:Y:S04]  /*397c0*/  LDL.LU R29, [R1+0x204] ;  /* 0x00020400011d7983 */ /* 0x000f280000300800 */
[----:B------:R-:W4:Y:S04]  /*397d0*/  LDL.LU R30, [R1+0x208] ;  /* 0x00020800011e7983 */ /* 0x000f280000300800 */
[----:B------:R-:W4:Y:S01]  /*397e0*/  LDL.LU R31, [R1+0x20c] ;  /* 0x00020c00011f7983 */ /* 0x000f220000300800 */
[----:B--2---:R-:W-:-:S02]  /*397f0*/  IMAD R2, R27, 0x100, R26 ;  /* 0x000001001b027824 */ /* 0x004fc400078e021a */
[----:B------:R-:W-:Y:S01]  /*39800*/  IMAD R3, R14, 0x100, R12 ;  /* 0x000001000e037824 */ /* 0x000fe200078e020c */
[----:B---3--:R-:W-:-:S15]  /*39810*/  HMMA.16816.F32 R4, R16, R8, R4 ;  /* 0x000000081004723c */ /* 0x008fde0000001804 */
[----:B------:R-:W-:-:S04]  /*39820*/  NOP ;  /* 0x0000000000007918 */ /* 0x000fc80000000000 */
[----:B------:R-:W-:Y:S01]  /*39830*/  IMAD.MOV.U32 R0, RZ, RZ, R7 ;  /* 0x000000ffff007224 */ /* 0x000fe200078e0007 */
[----:B------:R-:W-:Y:S04]  /*39840*/  STL.64 [R1+0x10], R4 ;  /* 0x0000100401007387 */ /* 0x000fe80000100a00 */
[----:B------:R-:W-:Y:S04]  /*39850*/  STL [R1+0x18], R6 ;  /* 0x0000180601007387 */ /* 0x000fe80000100800 */
[----:B------:R-:W0:Y:S04]  /*39860*/  LDSM.16.M88.4 R4, [R13+UR4+0x4000] ;  /* 0x004000040d04783b */ /* 0x000e280008000200 */
[----:B------:R-:W-:Y:S04]  /*39870*/  STL [R1+0x2ed0], R0 ;  /* 0x002ed00001007387 */ /* 0x000fe80000100800 */
[----:B------:R-:W2:Y:S04]  /*39880*/  LDL.LU R24, [R1+0x3e0] ;  /* 0x0003e00001187983 */ /* 0x000ea80000300800 */
[----:B------:R-:W2:Y:S04]  /*39890*/  LDL.LU R25, [R1+0x3e4] ;  /* 0x0003e40001197983 */ /* 0x000ea80000300800 */
[----:B------:R-:W2:Y:S04]  /*398a0*/  LDL.LU R26, [R1+0x3e8] ;  /* 0x0003e800011a7983 */ /* 0x000ea80000300800 */
[----:B------:R-:W2:Y:S01]  /*398b0*/  LDL.LU R27, [R1+0x3ec] ;  /* 0x0003ec00011b7983 */ /* 0x000ea20000300800 */
[----:B----4-:R-:W-:Y:S01]  /*398c0*/  HMMA.16816.F32 R8, R16, R10, R28 ;  /* 0x0000000a1008723c */ /* 0x010fe2000000181c */
[----:B0-----:R-:W-:-:S02]  /*398d0*/  IMAD.MOV.U32 R14, RZ, RZ, R4 ;  /* 0x000000ffff0e7224 */ /* 0x001fc400078e0004 */
[----:B------:R0:W-:Y:S01]  /*398e0*/  STL.64 [R1+0xe30], R4 ;  /* 0x000e300401007387 */ /* 0x0001e20000100a00 */
[----:B------:R-:W-:-:S03]  /*398f0*/  IMAD.MOV.U32 R12, RZ, RZ, R5 ;  /* 0x000000ffff0c7224 */ /* 0x000fc600078e0005 */
[----:B------:R-:W-:Y:S04]  /*39900*/  STL.64 [R1+0xe38], R6 ;  /* 0x000e380601007387 */ /* 0x000fe80000100a00 */
[----:B------:R-:W3:Y:S01]  /*39910*/  LDL.LU R28, [R1+0x410] ;  /* 0x00041000011c7983 */ /* 0x000ee20000300800 */
[----:B0-----:R-:W-:Y:S02]  /*39920*/  IMAD R4, R35, 0x100, R34 ;  /* 0x0000010023047824 */ /* 0x001fe400078e0222 */
[----:B------:R-:W-:-:S03]  /*39930*/  IMAD R5, R37, 0x100, R36 ;  /* 0x0000010025057824 */ /* 0x000fc600078e0224 */
[----:B------:R-:W-:Y:S02]  /*39940*/  F2FP.F16.E4M3.UNPACK_B R18, R4 ;  /* 0x00000004ff12723e */ /* 0x000fe400020006ff */
[----:B------:R-:W-:Y:S02]  /*39950*/  F2FP.F16.E4M3.UNPACK_B R19, R5 ;  /* 0x00000005ff13723e */ /* 0x000fe400020006ff */
[----:B------:R-:W0:Y:S04]  /*39960*/  LDSM.16.M88.4 R4, [R13+UR4+0x5000] ;  /* 0x005000040d04783b */ /* 0x000e280008000200 */
[----:B------:R-:W-:Y:S04]  /*39970*/  STL.64 [R1], R8 ;  /* 0x0000000801007387 */ /* 0x000fe80000100a00 */
[----:B------:R1:W-:Y:S04]  /*39980*/  STL.64 [R1+0x8], R10 ;  /* 0x0000080a01007387 */ /* 0x0003e80000100a00 */
[----:B------:R-:W3:Y:S04]  /*39990*/  LDL.LU R29, [R1+0x414] ;  /* 0x00041400011d7983 */ /* 0x000ee80000300800 */
[----:B------:R-:W3:Y:S04]  /*399a0*/  LDL.LU R30, [R1+0x418] ;  /* 0x00041800011e7983 */ /* 0x000ee80000300800 */
[----:B------:R-:W3:Y:S01]  /*399b0*/  LDL.LU R31, [R1+0x41c] ;  /* 0x00041c00011f7983 */ /* 0x000ee20000300800 */
[----:B------:R-:W-:-:S02]  /*399c0*/  F2FP.F16.E4M3.UNPACK_B R34, R23 ;  /* 0x00000017ff22723e */ /* 0x000fc400020006ff */
[----:B------:R-:W-:Y:S02]  /*399d0*/  F2FP.F16.E4M3.UNPACK_B R35, R22 ;  /* 0x00000016ff23723e */ /* 0x000fe400020006ff */
[----:B------:R-:W4:Y:S01]  /*399e0*/  LDSM.16.M88.4 R20, [R13+UR4+0x7000] ;  /* 0x007000040d14783b */ /* 0x000f220008000200 */
[----:B------:R-:W-:Y:S02]  /*399f0*/  F2FP.F16.E4M3.UNPACK_B R16, R2 ;  /* 0x00000002ff10723e */ /* 0x000fe400020006ff */
[----:B------:R-:W-:Y:S02]  /*39a00*/  F2FP.F16.E4M3.UNPACK_B R17, R3 ;  /* 0x00000003ff11723e */ /* 0x000fe400020006ff */
[----:B------:R-:W-:Y:S02]  /*39a10*/  F2FP.F16.E4M3.UNPACK_B R36, R33 ;  /* 0x00000021ff24723e */ /* 0x000fe400020006ff */
[----:B------:R-:W-:Y:S01]  /*39a20*/  F2FP.F16.E4M3.UNPACK_B R37, R32 ;  /* 0x00000020ff25723e */ /* 0x000fe200020006ff */
[----:B0-----:R-:W-:Y:S01]  /*39a30*/  STL.64 [R1+0xd80], R4 ;  /* 0x000d800401007387 */ /* 0x001fe20000100a00 */
[----:B-1----:R-:W-:-:S03]  /*39a40*/  IMAD.MOV.U32 R10, RZ, RZ, R4 ;  /* 0x000000ffff0a7224 */ /* 0x002fc600078e0004 */
[----:B------:R-:W-:Y:S01]  /*39a50*/  STL.64 [R1+0xd88], R6 ;  /* 0x000d880601007387 */ /* 0x000fe20000100a00 */
[----:B------:R-:W-:-:S03]  /*39a60*/  IMAD.MOV.U32 R9, RZ, RZ, R5 ;  /* 0x000000ffff097224 */ /* 0x000fc600078e0005 */
[----:B------:R-:W0:Y:S01]  /*39a70*/  LDSM.16.M88.4 R4, [R13+UR4+0x6000] ;  /* 0x006000040d04783b */ /* 0x000e220008000200 */
[----:B----4-:R-:W-:Y:S02]  /*39a80*/  IMAD.MOV.U32 R0, RZ, RZ, R21 ;  /* 0x000000ffff007224 */ /* 0x010fe400078e0015 */
[----:B0-----:R-:W-:Y:S01]  /*39a90*/  IMAD.MOV.U32 R8, RZ, RZ, R4 ;  /* 0x000000ffff087224 */ /* 0x001fe200078e0004 */
[----:B------:R-:W-:Y:S04]  /*39aa0*/  STL.64 [R1+0xe20], R4 ;  /* 0x000e200401007387 */ /* 0x000fe80000100a00 */
[----:B------:R-:W-:Y:S04]  /*39ab0*/  STL.64 [R1+0xe28], R6 ;  /* 0x000e280601007387 */ /* 0x000fe80000100a00 */
[----:B------:R-:W-:Y:S04]  /*39ac0*/  STL [R1+0x33b0], R10 ;  /* 0x0033b00a01007387 */ /* 0x000fe80000100800 */
[----:B------:R0:W-:Y:S04]  /*39ad0*/  STL.64 [R1+0x33a8], R8 ;  /* 0x0033a80801007387 */ /* 0x0001e80000100a00 */
[----:B0-----:R-:W4:Y:S04]  /*39ae0*/  LDL.LU R8, [R1+0x480] ;  /* 0x0004800001087983 */ /* 0x001f280000300800 */
[----:B------:R-:W4:Y:S04]  /*39af0*/  LDL.LU R9, [R1+0x484] ;  /* 0x0004840001097983 */ /* 0x000f280000300800 */
[----:B------:R-:W4:Y:S04]  /*39b00*/  LDL.LU R10, [R1+0x488] ;  /* 0x00048800010a7983 */ /* 0x000f280000300800 */
[----:B------:R-:W4:Y:S01]  /*39b10*/  LDL.LU R11, [R1+0x48c] ;  /* 0x00048c00010b7983 */ /* 0x000f220000300800 */
[----:B------:R-:W-:Y:S01]  /*39b20*/  IMAD.MOV.U32 R7, RZ, RZ, R20 ;  /* 0x000000ffff077224 */ /* 0x000fe200078e0014 */
        /* <DEDUP_REMOVED lines=8> */
[----:B------:R-:W-:Y:S04]  /*39bb0*/  STL [R1+0x333c], R36 ;  /* 0x00333c2401007387 */ /* 0x000fe80000100800 */
[----:B------:R-:W-:Y:S04]  /*39bc0*/  STL [R1+0x3338], R37 ;  /* 0x0033382501007387 */ /* 0x000fe80000100800 */
[----:B------:R0:W-:Y:S04]  /*39bd0*/  STL.64 [R1+0xe10], R20 ;  /* 0x000e101401007387 */ /* 0x0001e80000100a00 */
[----:B------:R1:W-:Y:S04]  /*39be0*/  STL.64 [R1+0xe18], R22 ;  /* 0x000e181601007387 */ /* 0x0003e80000100a00 */
[----:B0-----:R-:W2:Y:S01]  /*39bf0*/  LDL.LU.64 R20, [R1+0x33b8] ;  /* 0x0033b80001147983 */ /* 0x001ea20000300a00 */
[----:B---3--:R-:W-:Y:S01]  /*39c00*/  HMMA.16816.F32 R28, R16, R34, R28 ;  /* 0x00000022101c723c */ /* 0x008fe2000000181c */
[----:B--2---:R-:W-:-:S02]  /*39c10*/  F2FP.F16.E4M3.UNPACK_B R33, R20 ;  /* 0x00000014ff21723e */ /* 0x004fc400020006ff */
[----:B------:R-:W2:-:S15]  /*39c20*/  LDL.LU R20, [R1+0x560] ;  /* 0x0005600001147983 */ /* 0x000e9e0000300800 */
[----:B------:R-:W-:Y:S01]  /*39c30*/  NOP ;  /* 0x0000000000007918 */ /* 0x000fe20000000000 */
[----:B------:R-:W-:Y:S01]  /*39c40*/  STL.64 [R1+0xa0], R28 ;  /* 0x0000a01c01007387 */ /* 0x000fe20000100a00 */
[----:B------:R-:W-:-:S03]  /*39c50*/  F2FP.F16.E4M3.UNPACK_B R32, R21 ;  /* 0x00000015ff20723e */ /* 0x000fc600020006ff */
[----:B------:R-:W-:Y:S04]  /*39c60*/  STL.64 [R1+0xa8], R30 ;  /* 0x0000a81e01007387 */ /* 0x000fe80000100a00 */
[----:B------:R-:W2:Y:S04]  /*39c70*/  LDL.LU R21, [R1+0x564] ;  /* 0x0005640001157983 */ /* 0x000ea80000300800 */
[----:B-1----:R-:W3:Y:S04]  /*39c80*/  LDL.LU R22, [R1+0x568] ;  /* 0x0005680001167983 */ /* 0x002ee80000300800 */
[----:B------:R-:W3:Y:S04]  /*39c90*/  LDL.LU R23, [R1+0x56c] ;  /* 0x00056c0001177983 */ /* 0x000ee80000300800 */
[----:B------:R-:W0:Y:S01]  /*39ca0*/  LDSM.16.M88.4 R28, [R13+UR4+0x8000] ;  /* 0x008000040d1c783b */ /* 0x000e220008000200 */
[----:B------:R-:W-:-:S02]  /*39cb0*/  IMAD.MOV.U32 R6, RZ, RZ, R5 ;  /* 0x000000ffff067224 */ /* 0x000fc400078e0005 */
[----:B0-----:R-:W-:Y:S01]  /*39cc0*/  IMAD.MOV.U32 R5, RZ, RZ, R28 ;  /* 0x000000ffff057224 */ /* 0x001fe200078e001c */
[----:B---3--:R-:W-:Y:S04]  /*39cd0*/  STL.64 [R1+0x33a0], R22 ;  /* 0x0033a01601007387 */ /* 0x008fe80000100a00 */
[----:B--2---:R0:W-:Y:S04]  /*39ce0*/  STL.64 [R1+0x3398], R20 ;  /* 0x0033981401007387 */ /* 0x0041e80000100a00 */
[----:B0-----:R-:W2:Y:S04]  /*39cf0*/  LDL.LU R20, [R1+0x520] ;  /* 0x0005200001147983 */ /* 0x001ea80000300800 */
[----:B------:R-:W2:Y:S04]  /*39d00*/  LDL.LU R21, [R1+0x524] ;  /* 0x0005240001157983 */ /* 0x000ea80000300800 */
[----:B------:R-:W2:Y:S04]  /*39d10*/  LDL.LU R22, [R1+0x528] ;  /* 0x0005280001167983 */ /* 0x000ea80000300800 */
[----:B------:R-:W2:Y:S04]  /*39d20*/  LDL.LU R23, [R1+0x52c] ;  /* 0x00052c0001177983 */ /* 0x000ea80000300800 */
[----:B------:R0:W-:Y:S04]  /*39d30*/  STL.64 [R1+0xe00], R28 ;  /* 0x000e001c01007387 */ /* 0x0001e80000100a00 */
[----:B------:R-:W-:Y:S04]  /*39d40*/  STL.64 [R1+0xe08], R30 ;  /* 0x000e081e01007387 */ /* 0x000fe80000100a00 */
[----:B0-----:R-:W3:Y:S01]  /*39d50*/  LDL.LU R28, [R1+0x33b4] ;  /* 0x0033b400011c7983 */ /* 0x001ee20000300800 */
[----:B----4-:R-:W-:-:S15]  /*39d60*/  HMMA.16816.F32 R8, R16, R32, R8 ;  /* 0x000000201008723c */ /* 0x010fde0000001808 */
[----:B------:R-:W-:-:S04]  /*39d70*/  NOP ;  /* 0x0000000000007918 */ /* 0x000fc80000000000 */
[----:B------:R-:W-:Y:S04]  /*39d80*/  STL.64 [R1+0xe0], R8 ;  /* 0x0000e00801007387 */ /* 0x000fe80000100a00 */
[----:B------:R0:W-:Y:S04]  /*39d90*/  STL.64 [R1+0xe8], R10 ;  /* 0x0000e80a01007387 */ /* 0x0001e80000100a00 */
[----:B0-----:R-:W4:Y:S04]  /*39da0*/  LDL.LU R10, [R1+0x33b0] ;  /* 0x0033b000010a7983 */ /* 0x001f280000300800 */
[----:B------:R-:W2:Y:S04]  /*39db0*/  LDL.LU.64 R8, [R1+0x33a8] ;  /* 0x0033a80001087983 */ /* 0x000ea80000300a00 */
[----:B------:R-:W-:Y:S04]  /*39dc0*/  STL.64 [R1+0x3310], R34 ;  /* 0x0033102201007387 */ /* 0x000fe80000100a00 */
[----:B------:R-:W-:Y:S04]  /*39dd0*/  STL.64 [R1+0x3308], R32 ;  /* 0x0033082001007387 */ /* 0x000fe80000100a00 */
[----:B------:R-:W0:Y:S01]  /*39de0*/  LDSM.16.M88.4 R32, [R13+UR4+0x9000] ;  /* 0x009000040d20783b */ /* 0x000e220008000200 */
[----:B------:R-:W-:Y:S01]  /*39df0*/  F2FP.F16.E4M3.UNPACK_B R31, R15 ;  /* 0x0000000fff1f723e */ /* 0x000fe200020006ff */
[----:B------:R-:W-:Y:S01]  /*39e00*/  IMAD.MOV.U32 R4, RZ, RZ, R29 ;  /* 0x000000ffff047224 */ /* 0x000fe200078e001d */
[----:B------:R-:W-:Y:S01]  /*39e10*/  F2FP.F16.E4M3.UNPACK_B R29, R12 ;  /* 0x0000000cff1d723e */ /* 0x000fe200020006ff */
[----:B0-----:R0:W-:Y:S04]  /*39e20*/  STL.64 [R1+0xdf0], R32 ;  /* 0x000df02001007387 */ /* 0x0011e80000100a00 */
[----:B------:R1:W-:Y:S01]  /*39e30*/  STL.64 [R1+0xdf8], R34 ;  /* 0x000df82201007387 */ /* 0x0003e20000100a00 */
[----:B------:R-:W-:-:S02]  /*39e40*/  IMAD.MOV.U32 R3, RZ, RZ, R32 ;  /* 0x000000ffff037224 */ /* 0x000fc400078e0020 */
[----:B------:R-:W-:Y:S01]  /*39e50*/  IMAD.MOV.U32 R2, RZ, RZ, R33 ;  /* 0x000000ffff027224 */ /* 0x000fe200078e0021 */
[----:B---3--:R-:W-:-:S07]  /*39e60*/  F2FP.F16.E4M3.UNPACK_B R30, R28 ;  /* 0x0000001cff1e723e */ /* 0x008fce00020006ff */
[----:B------:R-:W-:Y:S01]  /*39e70*/  HMMA.16816.F32 R24, R16, R30, R24 ;  /* 0x0000001e1018723c */ /* 0x000fe20000001818 */
[----:B------:R-:W-:Y:S04]  /*39e80*/  STL [R1+0x331c], R30 ;  /* 0x00331c1e01007387 */ /* 0x000fe80000100800 */
[----:B------:R-:W-:-:S14]  /*39e90*/  STL [R1+0x3318], R31 ;  /* 0x0033181f01007387 */ /* 0x000fdc0000100800 */
[----:B------:R-:W-:Y:S04]  /*39ea0*/  STL.64 [R1+0x120], R24 ;  /* 0x0001201801007387 */ /* 0x000fe80000100a00 */
[----:B------:R-:W-:Y:S04]  /*39eb0*/  STL.64 [R1+0x128], R26 ;  /* 0x0001281a01007387 */ /* 0x000fe80000100a00 */
[----:B------:R-:W3:Y:S01]  /*39ec0*/  LDSM.16.M88.4 R24, [R13+UR4+0xa000] ;  /* 0x00a000040d18783b */ /* 0x000ee20008000200 */
[----:B------:R-:W-:-:S03]  /*39ed0*/  F2FP.F16.E4M3.UNPACK_B R28, R14 ;  /* 0x0000000eff1c723e */ /* 0x000fc600020006ff */
[----:B0-----:R-:W4:Y:S04]  /*39ee0*/  LDL.LU R32, [R1+0x590] ;  /* 0x0005900001207983 */ /* 0x001f280000300800 */
[----:B------:R-:W4:Y:S04]  /*39ef0*/  LDL.LU R33, [R1+0x594] ;  /* 0x0005940001217983 */ /* 0x000f280000300800 */
[----:B-1----:R-:W4:Y:S04]  /*39f00*/  LDL.LU R34, [R1+0x598] ;  /* 0x0005980001227983 */ /* 0x002f280000300800 */
[----:B------:R-:W4:Y:S01]  /*39f10*/  LDL.LU R35, [R1+0x59c] ;  /* 0x00059c0001237983 */ /* 0x000f220000300800 */
[----:B--2---:R-:W-:Y:S03]  /*39f20*/  HMMA.16816.F32 R20, R16, R28, R20 ;  /* 0x0000001c1014723c */ /* 0x004fe60000001814 */
[----:B---3--:R-:W-:Y:S04]  /*39f30*/  STL.64 [R1+0xde0], R24 ;  /* 0x000de01801007387 */ /* 0x008fe80000100a00 */
[----:B------:R-:W-:-:S12]  /*39f40*/  STL.64 [R1+0xde8], R26 ;  /* 0x000de81a01007387 */ /* 0x000fd80000100a00 */
[----:B------:R-:W-:Y:S04]  /*39f50*/  STL.64 [R1+0x1b0], R20 ;  /* 0x0001b01401007387 */ /* 0x000fe80000100a00 */
[----:B------:R0:W-:Y:S04]  /*39f60*/  STL.64 [R1+0x1b8], R22 ;  /* 0x0001b81601007387 */ /* 0x0001e80000100a00 */
[----:B0-----:R-:W2:Y:S04]  /*39f70*/  LDL.LU.64 R22, [R1+0x33a0] ;  /* 0x0033a00001167983 */ /* 0x001ea80000300a00 */
[----:B------:R-:W2:Y:S04]  /*39f80*/  LDL.LU.64 R20, [R1+0x3398] ;  /* 0x0033980001147983 */ /* 0x000ea80000300a00 */
[----:B------:R-:W-:Y:S04]  /*39f90*/  STL [R1+0x3340], R28 ;  /* 0x0033401c01007387 */ /* 0x000fe80000100800 */
[----:B------:R-:W-:Y:S04]  /*39fa0*/  STL [R1+0x3320], R29 ;  /* 0x0033201d01007387 */ /* 0x000fe80000100800 */
[----:B------:R-:W0:Y:S01]  /*39fb0*/  LDSM.16.M88.4 R28, [R13+UR4+0xb000] ;  /* 0x00b000040d1c783b */ /* 0x000e220008000200 */
[----:B----4-:R-:W-:-:S02]  /*39fc0*/  F2FP.F16.E4M3.UNPACK_B R26, R10 ;  /* 0x0000000aff1a723e */ /* 0x010fc400020006ff */
[----:B------:R-:W-:Y:S01]  /*39fd0*/  F2FP.F16.E4M3.UNPACK_B R27, R9 ;  /* 0x00000009ff1b723e */ /* 0x000fe200020006ff */
[----:B0-----:R-:W-:Y:S01]  /*39fe0*/  STL.64 [R1+0xdd0], R28 ;  /* 0x000dd01c01007387 */ /* 0x001fe20000100a00 */
[----:B------:R-:W-:-:S03]  /*39ff0*/  IMAD.MOV.U32 R10, RZ, RZ, R28 ;  /* 0x000000ffff0a7224 */ /* 0x000fc600078e001c */
[----:B------:R2:W-:Y:S01]  /*3a000*/  STL.64 [R1+0xdd8], R30 ;  /* 0x000dd81e01007387 */ /* 0x0005e20000100a00 */
[----:B------:R-:W-:Y:S02]  /*3a010*/  IMAD.MOV.U32 R9, RZ, RZ, R29 ;  /* 0x000000ffff097224 */ /* 0x000fe400078e001d */
[----:B------:R-:W-:Y:S01]  /*3a020*/  IMAD.MOV.U32 R11, RZ, RZ, R25 ;  /* 0x000000ffff0b7224 */ /* 0x000fe200078e0019 */
[----:B------:R-:W-:Y:S01]  /*3a030*/  F2FP.F16.E4M3.UNPACK_B R25, R6 ;  /* 0x00000006ff19723e */ /* 0x000fe200020006ff */
[----:B------:R-:W-:Y:S01]  /*3a040*/  IMAD.MOV.U32 R12, RZ, RZ, R24 ;  /* 0x000000ffff0c7224 */ /* 0x000fe200078e0018 */
[----:B------:R-:W-:Y:S01]  /*3a050*/  F2FP.F16.E4M3.UNPACK_B R24, R8 ;  /* 0x00000008ff18723e */ /* 0x000fe200020006ff */
[----:B--2---:R-:W-:Y:S01]  /*3a060*/  HMMA.16816.F32 R28, R16, R26, R20 ;  /* 0x0000001a101c723c */ /* 0x004fe20000001814 */
[----:B------:R-:W0:-:S15]  /*3a070*/  LDSM.16.M88.4 R20, [R13+UR4+0xc000] ;  /* 0x00c000040d14783b */ /* 0x000e1e0008000200 */
[----:B------:R-:W-:-:S03]  /*3a080*/  NOP ;  /* 0x0000000000007918 */ /* 0x000fc60000000000 */
[----:B------:R-:W-:Y:S04]  /*3a090*/  STL.64 [R1+0x1c0], R28 ;  /* 0x0001c01c01007387 */ /* 0x000fe80000100a00 */
[----:B------:R-:W-:Y:S01]  /*3a0a0*/  STL.64 [R1+0x1c8], R30 ;  /* 0x0001c81e01007387 */ /* 0x000fe20000100a00 */
[----:B0-----:R-:W-:Y:S02]  /*3a0b0*/  IMAD.MOV.U32 R6, RZ, RZ, R21 ;  /* 0x000000ffff067224 */ /* 0x001fe400078e0015 */
[----:B------:R-:W-:Y:S01]  /*3a0c0*/  IMAD.MOV.U32 R8, RZ, RZ, R20 ;  /* 0x000000ffff087224 */ /* 0x000fe200078e0014 */
[----:B------:R-:W-:Y:S04]  /*3a0d0*/  STL.64 [R1+0xdc0], R20 ;  /* 0x000dc01401007387 */ /* 0x000fe80000100a00 */
[----:B------:R-:W-:Y:S04]  /*3a0e0*/  STL.64 [R1+0xdc8], R22 ;  /* 0x000dc81601007387 */ /* 0x000fe80000100a00 */
[----:B------:R-:W-:Y:S04]  /*3a0f0*/  STL [R1+0x3390], R6 ;  /* 0x0033900601007387 */ /* 0x000fe80000100800 */
[----:B------:R-:W-:Y:S04]  /*3a100*/  STL.64 [R1+0x3388], R4 ;  /* 0x0033880401007387 */ /* 0x000fe80000100a00 */
[----:B------:R-:W-:Y:S04]  /*3a110*/  STL.64 [R1+0x3370], R10 ;  /* 0x0033700a01007387 */ /* 0x000fe80000100a00 */
[----:B------:R0:W-:Y:S04]  /*3a120*/  STL.64 [R1+0x3368], R8 ;  /* 0x0033680801007387 */ /* 0x0001e80000100a00 */
[----:B0-----:R-:W2:Y:S04]  /*3a130*/  LDL.LU R8, [R1+0x5d0] ;  /* 0x0005d00001087983 */ /* 0x001ea80000300800 */
[----:B------:R-:W2:Y:S04]  /*3a140*/  LDL.LU R9, [R1+0x5d4] ;  /* 0x0005d40001097983 */ /* 0x000ea80000300800 */
[----:B------:R-:W3:Y:S04]  /*3a150*/  LDL.LU R10, [R1+0x5d8] ;  /* 0x0005d800010a7983 */ /* 0x000ee80000300800 */
[----:B------:R-:W3:Y:S01]  /*3a160*/  LDL.LU R11, [R1+0x5dc] ;  /* 0x0005dc00010b7983 */ /* 0x000ee20000300800 */
[----:B------:R-:W-:-:S02]  /*3a170*/  F2FP.F16.E4M3.UNPACK_B R22, R7 ;  /* 0x00000007ff16723e */ /* 0x000fc400020006ff */
[----:B------:R-:W-:Y:S01]  /*3a180*/  HMMA.16816.F32 R4, R16, R24, R32 ;  /* 0x000000181004723c */ /* 0x000fe20000001820 */
[----:B------:R-:W-:Y:S01]  /*3a190*/  F2FP.F16.E4M3.UNPACK_B R23, R0 ;  /* 0x00000000ff17723e */ /* 0x000fe200020006ff */
[----:B---3--:R-:W-:Y:S04]  /*3a1a0*/  STL.64 [R1+0x3380], R10 ;  /* 0x0033800a01007387 */ /* 0x008fe80000100a00 */
[----:B--2---:R0:W-:Y:S04]  /*3a1b0*/  STL.64 [R1+0x3378], R8 ;  /* 0x0033780801007387 */ /* 0x0041e80000100a00 */
[----:B0-----:R-:W2:Y:S04]  /*3a1c0*/  LDL.LU R8, [R1+0x5b0] ;  /* 0x0005b00001087983 */ /* 0x001ea80000300800 */
[----:B------:R-:W2:Y:S04]  /*3a1d0*/  LDL.LU R9, [R1+0x5b4] ;  /* 0x0005b40001097983 */ /* 0x000ea80000300800 */
[----:B------:R-:W2:Y:S04]  /*3a1e0*/  LDL.LU R10, [R1+0x5b8] ;  /* 0x0005b800010a7983 */ /* 0x000ea80000300800 */
[----:B------:R-:W2:Y:S04]  /*3a1f0*/  LDL.LU R11, [R1+0x5bc] ;  /* 0x0005bc00010b7983 */ /* 0x000ea80000300800 */
[----:B------:R-:W3:Y:S04]  /*3a200*/  LDL.LU R28, [R1+0x810] ;  /* 0x00081000011c7983 */ /* 0x000ee80000300800 */
[----:B------:R-:W-:Y:S04]  /*3a210*/  STL.64 [R1+0x1e0], R4 ;  /* 0x0001e00401007387 */ /* 0x000fe80000100a00 */
[----:B------:R-:W-:Y:S04]  /*3a220*/  STL.64 [R1+0x1e8], R6 ;  /* 0x0001e80601007387 */ /* 0x000fe80000100a00 */
[----:B------:R-:W0:Y:S04]  /*3a230*/  LDSM.16.M88.4 R4, [R13+UR4+0xd000] ;  /* 0x00d000040d04783b */ /* 0x000e280008000200 */
[----:B------:R-:W3:Y:S04]  /*3a240*/  LDL.LU R29, [R1+0x814] ;  /* 0x00081400011d7983 */ /* 0x000ee80000300800 */
[----:B------:R-:W3:Y:S04]  /*3a250*/  LDL.LU R30, [R1+0x818] ;  /* 0x00081800011e7983 */ /* 0x000ee80000300800 */
[----:B------:R-:W3:Y:S04]  /*3a260*/  LDL.LU R31, [R1+0x81c] ;  /* 0x00081c00011f7983 */ /* 0x000ee80000300800 */
[----:B------:R-:W4:Y:S04]  /*3a270*/  LDL.LU R32, [R1+0x8a0] ;  /* 0x0008a00001207983 */ /* 0x000f280000300800 */
[----:B------:R-:W4:Y:S04]  /*3a280*/  LDL.LU R33, [R1+0x8a4] ;  /* 0x0008a40001217983 */ /* 0x000f280000300800 */
[----:B------:R-:W4:Y:S04]  /*3a290*/  LDL.LU R34, [R1+0x8a8] ;  /* 0x0008a80001227983 */ /* 0x000f280000300800 */
[----:B------:R-:W4:Y:S04]  /*3a2a0*/  LDL.LU R35, [R1+0x8ac] ;  /* 0x0008ac0001237983 */ /* 0x000f280000300800 */
[----:B------:R-:W-:Y:S04]  /*3a2b0*/  STL.64 [R1+0x3330], R26 ;  /* 0x0033301a01007387 */ /* 0x000fe80000100a00 */
[----:B------:R1:W-:Y:S04]  /*3a2c0*/  STL.64 [R1+0x3328], R24 ;  /* 0x0033281801007387 */ /* 0x0003e80000100a00 */
[----:B-1----:R-:W3:Y:S04]  /*3a2d0*/  LDL.LU R24, [R1+0x680] ;  /* 0x0006800001187983 */ /* 0x002ee80000300800 */
[----:B------:R-:W3:Y:S04]  /*3a2e0*/  LDL.LU R25, [R1+0x684] ;  /* 0x0006840001197983 */ /* 0x000ee80000300800 */
[----:B------:R-:W3:Y:S04]  /*3a2f0*/  LDL.LU R26, [R1+0x688] ;  /* 0x00068800011a7983 */ /* 0x000ee80000300800 */
[----:B------:R-:W3:Y:S04]  /*3a300*/  LDL.LU R27, [R1+0x68c] ;  /* 0x00068c00011b7983 */ /* 0x000ee80000300800 */
[----:B0-----:R-:W-:Y:S04]  /*3a310*/  STL.64 [R1+0xdb0], R4 ;  /* 0x000db00401007387 */ /* 0x001fe80000100a00 */
[----:B------:R0:W-:Y:S01]  /*3a320*/  STL.64 [R1+0xdb8], R6 ;  /* 0x000db80601007387 */ /* 0x0001e20000100a00 */
[----:B------:R-:W-:-:S02]  /*3a330*/  IMAD.MOV.U32 R0, RZ, RZ, R4 ;  /* 0x000000ffff007224 */ /* 0x000fc400078e0004 */
[----:B0-----:R-:W-:Y:S01]  /*3a340*/  IMAD.MOV.U32 R7, RZ, RZ, R5 ;  /* 0x000000ffff077224 */ /* 0x001fe200078e0005 */
[----:B------:R-:W3:Y:S04]  /*3a350*/  LDL.LU R6, [R1+0x3390] ;  /* 0x0033900001067983 */ /* 0x000ee80000300800 */
[----:B------:R-:W3:Y:S01]  /*3a360*/  LDL.LU.64 R4, [R1+0x3388] ;  /* 0x0033880001047983 */ /* 0x000ee20000300a00 */
[----:B--2---:R-:W-:-:S15]  /*3a370*/  HMMA.16816.F32 R8, R16, R22, R8 ;  /* 0x000000161008723c */ /* 0x004fde0000001808 */
[----:B------:R-:W-:-:S04]  /*3a380*/  NOP ;  /* 0x0000000000007918 */ /* 0x000fc80000000000 */
[----:B------:R-:W-:Y:S04]  /*3a390*/  STL.64 [R1+0x200], R8 ;  /* 0x0002000801007387 */ /* 0x000fe80000100a00 */
[----:B------:R-:W-:Y:S04]  /*3a3a0*/  STL.64 [R1+0x208], R10 ;  /* 0x0002080a01007387 */ /* 0x000fe80000100a00 */
[----:B------:R-:W0:Y:S01]  /*3a3b0*/  LDSM.16.M88.4 R8, [R13+UR4+0xe000] ;  /* 0x00e000040d08783b */ /* 0x000e220008000200 */
[----:B---3--:R-:W-:Y:S02]  /*3a3c0*/  F2FP.F16.E4M3.UNPACK_B R20, R5 ;  /* 0x00000005ff14723e */ /* 0x008fe400020006ff */
[----:B------:R-:W-:Y:S01]  /*3a3d0*/  F2FP.F16.E4M3.UNPACK_B R21, R4 ;  /* 0x00000004ff15723e */ /* 0x000fe200020006ff */
[----:B0-----:R-:W-:Y:S04]  /*3a3e0*/  STL.64 [R1+0xda0], R8 ;  /* 0x000da00801007387 */ /* 0x001fe80000100a00 */
[----:B------:R0:W-:Y:S01]  /*3a3f0*/  STL.64 [R1+0xda8], R10 ;  /* 0x000da80a01007387 */ /* 0x0001e20000100a00 */
[----:B------:R-:W-:-:S02]  /*3a400*/  IMAD.MOV.U32 R4, RZ, RZ, R8 ;  /* 0x000000ffff047224 */ /* 0x000fc400078e0008 */
[----:B------:R-:W-:Y:S01]  /*3a410*/  IMAD.MOV.U32 R5, RZ, RZ, R9 ;  /* 0x000000ffff057224 */ /* 0x000fe200078e0009 */
[----:B0-----:R-:W2:Y:S04]  /*3a420*/  LDL.LU.64 R10, [R1+0x3380] ;  /* 0x00338000010a7983 */ /* 0x001ea80000300a00 */
[----:B------:R-:W2:Y:S04]  /*3a430*/  LDL.LU.64 R8, [R1+0x3378] ;  /* 0x0033780001087983 */ /* 0x000ea80000300a00 */
[----:B------:R-:W-:Y:S04]  /*3a440*/  STL.64 [R1+0x32f0], R22 ;  /* 0x0032f01601007387 */ /* 0x000fe80000100a00 */
[----:B------:R0:W-:Y:S01]  /*3a450*/  STL.64 [R1+0x32e8], R20 ;  /* 0x0032e81401007387 */ /* 0x0001e20000100a00 */
[----:B------:R-:W-:-:S02]  /*3a460*/  F2FP.F16.E4M3.UNPACK_B R14, R3 ;  /* 0x00000003ff0e723e */ /* 0x000fc400020006ff */
[----:B------:R-:W-:Y:S01]  /*3a470*/  F2FP.F16.E4M3.UNPACK_B R15, R2 ;  /* 0x00000002ff0f723e */ /* 0x000fe200020006ff */
[----:B--2---:R-:W-:-:S15]  /*3a480*/  HMMA.16816.F32 R8, R16, R20, R8 ;  /* 0x000000141008723c */ /* 0x004fde0000001808 */
[----:B------:R-:W-:-:S04]  /*3a490*/  NOP ;  /* 0x0000000000007918 */ /* 0x000fc80000000000 */
[----:B------:R-:W-:Y:S04]  /*3a4a0*/  STL.64 [R1+0x220], R8 ;  /* 0x0002200801007387 */ /* 0x000fe80000100a00 */
[----:B------:R-:W-:Y:S04]  /*3a4b0*/  STL.64 [R1+0x228], R10 ;  /* 0x0002280a01007387 */ /* 0x000fe80000100a00 */
[----:B------:R-:W1:Y:S04]  /*3a4c0*/  LDSM.16.M88.4 R8, [R13+UR4+0xf000] ;  /* 0x00f000040d08783b */ /* 0x000e680008000200 */
[----:B0-----:R-:W2:Y:S04]  /*3a4d0*/  LDL.LU R20, [R1+0x600] ;  /* 0x0006000001147983 */ /* 0x001ea80000300800 */
[----:B------:R-:W2:Y:S04]  /*3a4e0*/  LDL.LU R21, [R1+0x604] ;  /* 0x0006040001157983 */ /* 0x000ea80000300800 */
[----:B------:R-:W2:Y:S04]  /*3a4f0*/  LDL.LU R22, [R1+0x608] ;  /* 0x0006080001167983 */ /* 0x000ea80000300800 */
[----:B------:R-:W2:Y:S04]  /*3a500*/  LDL.LU R23, [R1+0x60c] ;  /* 0x00060c0001177983 */ /* 0x000ea80000300800 */
[----:B-1----:R-:W-:Y:S04]  /*3a510*/  STL.64 [R1+0xd90], R8 ;  /* 0x000d900801007387 */ /* 0x002fe80000100a00 */
[----:B------:R0:W-:Y:S01]  /*3a520*/  STL.64 [R1+0xd98], R10 ;  /* 0x000d980a01007387 */ /* 0x0001e20000100a00 */
[----:B------:R-:W-:-:S02]  /*3a530*/  IMAD.MOV.U32 R2, RZ, RZ, R8 ;  /* 0x000000ffff027224 */ /* 0x000fc400078e0008 */
[----:B------:R-:W-:Y:S01]  /*3a540*/  IMAD.MOV.U32 R3, RZ, RZ, R9 ;  /* 0x000000ffff037224 */ /* 0x000fe200078e0009 */
[----:B0-----:R-:W3:Y:S04]  /*3a550*/  LDL.LU.64 R10, [R1+0x3370] ;  /* 0x00337000010a7983 */ /* 0x001ee80000300a00 */
[----:B------:R-:W4:Y:S01]  /*3a560*/  LDL.LU.64 R8, [R1+0x3368] ;  /* 0x0033680001087983 */ /* 0x000f220000300a00 */
[----:B------:R-:W-:Y:S01]  /*3a570*/  F2FP.F16.E4M3.UNPACK_B R12, R12 ;  /* 0x0000000cff0c723e */ /* 0x000fe200020006ff */
[----:B--2---:R-:W-:-:S15]  /*3a580*/  HMMA.16816.F32 R20, R16, R14, R20 ;  /* 0x0000000e1014723c */ /* 0x004fde0000001814 */
[----:B------:R-:W-:-:S04]  /*3a590*/  NOP ;  /* 0x0000000000007918 */ /* 0x000fc80000000000 */
[----:B------:R-:W-:Y:S04]  /*3a5a0*/  STL.64 [R1+0x240], R20 ;  /* 0x0002401401007387 */ /* 0x000fe80000100a00 */
[----:B------:R0:W-:Y:S04]  /*3a5b0*/  STL.64 [R1+0x248], R22 ;  /* 0x0002481601007387 */ /* 0x0001e80000100a00 */
[----:B------:R-:W-:Y:S01]  /*3a5c0*/  STL.64 [R1+0x32d0], R14 ;  /* 0x0032d00e01007387 */ /* 0x000fe20000100a00 */
[----:B---3--:R-:W-:Y:S02]  /*3a5d0*/  F2FP.F16.E4M3.UNPACK_B R13, R11 ;  /* 0x0000000bff0d723e */ /* 0x008fe400020006ff */
[----:B------:R-:W-:-:S02]  /*3a5e0*/  F2FP.F16.E4M3.UNPACK_B R10, R10 ;  /* 0x0000000aff0a723e */ /* 0x000fc400020006ff */
[----:B----4-:R-:W-:Y:S01]  /*3a5f0*/  F2FP.F16.E4M3.UNPACK_B R11, R9 ;  /* 0x00000009ff0b723e */ /* 0x010fe200020006ff */
[----:B------:R1:W-:Y:S02]  /*3a600*/  STL.64 [R1+0x32c8], R12 ;  /* 0x0032c80c01007387 */ /* 0x0003e40000100a00 */
[C---:B0-----:R-:W-:Y:S08]  /*3a610*/  HMMA.16816.F32 R20, R16.reuse, R12, R24 ;  /* 0x0000000c1014723c */ /* 0x041ff00000001818 */
[----:B-1----:R-:W-:Y:S11]  /*3a620*/  HMMA.16816.F32 R12, R16, R10, R28 ;  /* 0x0000000a100c723c */ /* 0x002ff6000000181c */
[----:B------:R-:W-:Y:S04]  /*3a630*/  STL.64 [R1+0x260], R20 ;  /* 0x0002601401007387 */ /* 0x000fe80000100a00 */
[----:B------:R-:W-:Y:S04]  /*3a640*/  STL.64 [R1+0x268], R22 ;  /* 0x0002681601007387 */ /* 0x000fe80000100a00 */
[----:B------:R-:W-:Y:S04]  /*3a650*/  STL.64 [R1+0x3d0], R12 ;  /* 0x0003d00c01007387 */ /* 0x000fe80000100a00 */
[----:B------:R0:W-:Y:S04]  /*3a660*/  STL.64 [R1+0x3d8], R14 ;  /* 0x0003d80e01007387 */ /* 0x0001e80000100a00 */
[----:B------:R-:W2:Y:S01]  /*3a670*/  LDL.LU R24, [R1+0x9d0] ;  /* 0x0009d00001187983 */ /* 0x000ea20000300800 */
[----:B------:R-:W-:-:S02]  /*3a680*/  F2FP.F16.E4M3.UNPACK_B R8, R8 ;  /* 0x00000008ff08723e */ /* 0x000fc400020006ff */
[----:B------:R-:W-:-:S07]  /*3a690*/  F2FP.F16.E4M3.UNPACK_B R9, R6 ;  /* 0x00000006ff09723e */ /* 0x000fce00020006ff */
[----:B0-----:R-:W-:-:S15]  /*3a6a0*/  HMMA.16816.F32 R12, R16, R8, R32 ;  /* 0x00000008100c723c */ /* 0x001fde0000001820 */
[----:B------:R-:W-:-:S04]  /*3a6b0*/  NOP ;  /* 0x0000000000007918 */ /* 0x000fc80000000000 */
[----:B------:R-:W-:Y:S04]  /*3a6c0*/  STL.64 [R1+0x4f0], R12 ;  /* 0x0004f00c01007387 */ /* 0x000fe80000100a00 */
[----:B------:R-:W-:Y:S04]  /*3a6d0*/  STL.64 [R1+0x4f8], R14 ;  /* 0x0004f80e01007387 */ /* 0x000fe80000100a00 */
[----:B--2---:R0:W-:Y:S04]  /*3a6e0*/  STL [R1+0x3344], R24 ;  /* 0x0033441801007387 */ /* 0x0041e80000100800 */
[----:B------:R-:W2:Y:S04]  /*3a6f0*/  LDL.LU R25, [R1+0x9d4] ;  /* 0x0009d40001197983 */ /* 0x000ea80000300800 */
[----:B------:R-:W3:Y:S04]  /*3a700*/  LDL.LU R26, [R1+0x9d8] ;  /* 0x0009d800011a7983 */ /* 0x000ee80000300800 */
[----:B------:R-:W3:Y:S04]  /*3a710*/  LDL.LU R27, [R1+0x9dc] ;  /* 0x0009dc00011b7983 */ /* 0x000ee80000300800 */
[----:B0-----:R-:W2:Y:S04]  /*3a720*/  LDL.LU R24, [R1+0x1098] ;  /* 0x0010980001187983 */ /* 0x001ea80000300800 */
[----:B---3--:R-:W-:Y:S04]  /*3a730*/  STL.64 [R1+0x3350], R26 ;  /* 0x0033501a01007387 */ /* 0x008fe80000100a00 */
[----:B--2---:R0:W-:Y:S04]  /*3a740*/  STL.64 [R1+0x3348], R24 ;  /* 0x0033481801007387 */ /* 0x0041e80000100a00 */
[----:B0-----:R-:W2:Y:S04]  /*3a750*/  LDL.LU R24, [R1+0xab0] ;  /* 0x000ab00001187983 */ /* 0x001ea80000300800 */
[----:B------:R-:W2:Y:S04]  /*3a760*/  LDL.LU R25, [R1+0xab4] ;  /* 0x000ab40001197983 */ /* 0x000ea80000300800 */
[----:B------:R-:W3:Y:S04]  /*3a770*/  LDL.LU R26, [R1+0xab8] ;  /* 0x000ab800011a7983 */ /* 0x000ee80000300800 */
[----:B------:R-:W3:Y:S01]  /*3a780*/  LDL.LU R27, [R1+0xabc] ;  /* 0x000abc00011b7983 */ /* 0x000ee20000300800 */
[----:B------:R-:W-:-:S02]  /*3a790*/  F2FP.F16.E4M3.UNPACK_B R6, R0 ;  /* 0x00000000ff06723e */ /* 0x000fc400020006ff */
        /* <DEDUP_REMOVED lines=1240> */
[----:B-1----:R-:W3:Y:S01]  /*3f520*/  LDL.LU R34, [R1+0x18] ;  /* 0x0000180001227983 */ /* 0x002ee20000300800 */
[----:B------:R-:W-:-:S03]  /*3f530*/  IMAD.MOV.U32 R35, RZ, RZ, R0 ;  /* 0x000000ffff237224 */ /* 0x000fc600078e0000 */
        /* <DEDUP_REMOVED lines=14> */
[----:B-1----:R-:W3:Y:S01]  /*3f620*/  LDL.LU R30, [R1+0x38] ;  /* 0x00003800011e7983 */ /* 0x002ee20000300800 */
[----:B------:R-:W-:-:S03]  /*3f630*/  IMAD.MOV.U32 R31, RZ, RZ, R0 ;  /* 0x000000ffff1f7224 */ /* 0x000fc600078e0000 */
[----:B------:R-:W2:Y:S01]  /*3f640*/  LDL.LU R0, [R1+0x2e70] ;  /* 0x002e700001007983 */ /* 0x000ea20000300800 */
        /* <DEDUP_REMOVED lines=29> */
[----:B-1----:R-:W3:Y:S01]  /*3f820*/  LDL.LU R22, [R1+0x58] ;  /* 0x0000580001167983 */ /* 0x002ee20000300800 */
[C---:B--2---:R-:W-:Y:S08]  /*3f830*/  HMMA.16816.F32 R4, R16.reuse, R14, R4 ;  /* 0x0000000e1004723c */ /* 0x044ff00000001804 */
[----:B----4-:R-:W-:Y:S11]  /*3f840*/  HMMA.16816.F32 R12, R16, R12, R8 ;  /* 0x0000000c100c723c */ /* 0x010ff60000001808 */
[----:B------:R-:W-:Y:S04]  /*3f850*/  STL.64 [R1+0x180], R4 ;  /* 0x0001800401007387 */ /* 0x000fe80000100a00 */
[----:B------:R0:W-:Y:S04]  /*3f860*/  STL.64 [R1+0x188], R6 ;  /* 0x0001880601007387 */ /* 0x0001e80000100a00 */
[----:B0-----:R-:W2:Y:S04]  /*3f870*/  LDL.LU.64 R6, [R1+0x2e20] ;  /* 0x002e200001067983 */ /* 0x001ea80000300a00 */
[----:B------:R-:W4:Y:S04]  /*3f880*/  LDL.LU.64 R4, [R1+0x2e18] ;  /* 0x002e180001047983 */ /* 0x000f280000300a00 */
[----:B------:R-:W2:Y:S04]  /*3f890*/  LDL.LU.64 R10, [R1+0x2e10] ;  /* 0x002e1000010a7983 */ /* 0x000ea80000300a00 */
[----:B------:R-:W4:Y:S01]  /*3f8a0*/  LDL.LU.64 R8, [R1+0x2e08] ;  /* 0x002e080001087983 */ /* 0x000f220000300a00 */
[----:B---3--:R-:W-:-:S07]  /*3f8b0*/  IMAD.MOV.U32 R23, RZ, RZ, R0 ;  /* 0x000000ffff177224 */ /* 0x008fce00078e0000 */
[C---:B--2---:R-:W-:Y:S08]  /*3f8c0*/  HMMA.16816.F32 R20, R16.reuse, R10, R20 ;  /* 0x0000000a1014723c */ /* 0x044ff00000001814 */
[C---:B----4-:R-:W-:Y:S11]  /*3f8d0*/  HMMA.16816.F32 R8, R16.reuse, R8, R24 ;  /* 0x000000081008723c */ /* 0x050ff60000001818 */
[----:B------:R-:W-:Y:S04]  /*3f8e0*/  STL.64 [R1+0xd0], R20 ;  /* 0x0000d01401007387 */ /* 0x000fe80000100a00 */
[----:B------:R-:W-:Y:S04]  /*3f8f0*/  STL.64 [R1+0x110], R12 ;  /* 0x0001100c01007387 */ /* 0x000fe80000100a00 */
[----:B------:R0:W-:Y:S02]  /*3f900*/  STL.64 [R1+0x118], R14 ;  /* 0x0001180e01007387 */ /* 0x0001e40000100a00 */
[C---:B0-----:R-:W-:Y:S08]  /*3f910*/  HMMA.16816.F32 R12, R16.reuse, R6, R28 ;  /* 0x00000006100c723c */ /* 0x041ff0000000181c */
[C---:B------:R-:W-:Y:S01]  /*3f920*/  HMMA.16816.F32 R4, R16.reuse, R4, R32 ;  /* 0x000000041004723c */ /* 0x040fe20000001820 */
[----:B------:R-:W-:Y:S01]  /*3f930*/  IMAD.MOV.U32 R0, RZ, RZ, R23 ;  /* 0x000000ffff007224 */ /* 0x000fe200078e0017 */
[----:B------:R-:W-:Y:S04]  /*3f940*/  STL [R1+0xd8], R22 ;  /* 0x0000d81601007387 */ /* 0x000fe80000100800 */
[----:B------:R0:W-:Y:S05]  /*3f950*/  STL [R1+0x2898], R0 ;  /* 0x0028980001007387 */ /* 0x0001ea0000100800 */
[----:B0-----:R-:W-:Y:S01]  /*3f960*/  IMAD.MOV.U32 R0, RZ, RZ, R15 ;  /* 0x000000ffff007224 */ /* 0x001fe200078e000f */
[----:B------:R-:W-:Y:S04]  /*3f970*/  STL.64 [R1+0x50], R12 ;  /* 0x0000500c01007387 */ /* 0x000fe80000100a00 */
[----:B------:R0:W-:Y:S04]  /*3f980*/  STL.64 [R1+0x90], R8 ;  /* 0x0000900801007387 */ /* 0x0001e80000100a00 */
[----:B------:R1:W-:Y:S04]  /*3f990*/  STL.64 [R1+0x98], R10 ;  /* 0x0000980a01007387 */ /* 0x0003e80000100a00 */
[----:B------:R-:W-:Y:S04]  /*3f9a0*/  STL [R1+0x58], R14 ;  /* 0x0000580e01007387 */ /* 0x000fe80000100800 */
[----:B------:R-:W-:Y:S04]  /*3f9b0*/  STL [R1+0x2910], R0 ;  /* 0x0029100001007387 */ /* 0x000fe80000100800 */
[----:B0-----:R-:W2:Y:S04]  /*3f9c0*/  LDL.LU R8, [R1+0xe0] ;  /* 0x0000e00001087983 */ /* 0x001ea80000300800 */
[----:B------:R0:W-:Y:S04]  /*3f9d0*/  STL.64 [R1+0x10], R4 ;  /* 0x0000100401007387 */ /* 0x0001e80000100a00 */
[----:B------:R3:W-:Y:S04]  /*3f9e0*/  STL.64 [R1+0x18], R6 ;  /* 0x0000180601007387 */ /* 0x0007e80000100a00 */
[----:B------:R-:W2:Y:S04]  /*3f9f0*/  LDL.LU R9, [R1+0xe4] ;  /* 0x0000e40001097983 */ /* 0x000ea80000300800 */
[----:B-1----:R-:W4:Y:S04]  /*3fa00*/  LDL.LU R10, [R1+0xe8] ;  /* 0x0000e800010a7983 */ /* 0x002f280000300800 */
[----:B------:R-:W4:Y:S04]  /*3fa10*/  LDL.LU R11, [R1+0xec] ;  /* 0x0000ec00010b7983 */ /* 0x000f280000300800 */
[----:B0-----:R-:W2:Y:S04]  /*3fa20*/  LDL.LU R4, [R1+0x1970] ;  /* 0x0019700001047983 */ /* 0x001ea80000300800 */
[----:B------:R-:W2:Y:S04]  /*3fa30*/  LDL.LU R5, [R1+0x196c] ;  /* 0x00196c0001057983 */ /* 0x000ea80000300800 */
[----:B------:R-:W2:Y:S04]  /*3fa40*/  LDL.LU R0, [R1+0x1978] ;  /* 0x0019780001007983 */ /* 0x000ea80000300800 */
[----:B---3--:R-:W3:Y:S04]  /*3fa50*/  LDL.LU R6, [R1+0x1974] ;  /* 0x0019740001067983 */ /* 0x008ee80000300800 */
        /* <DEDUP_REMOVED lines=12> */
[----:B0-----:R-:W2:Y:S04]  /*3fb20*/  LDL.LU R8, [R1] ;  /* 0x0000000001087983 */ /* 0x001ea80000300800 */
[----:B------:R-:W2:Y:S04]  /*3fb30*/  LDL.LU R9, [R1+0x4] ;  /* 0x0000040001097983 */ /* 0x000ea80000300800 */
[----:B------:R-:W2:Y:S04]  /*3fb40*/  LDL.LU R10, [R1+0x8] ;  /* 0x00000800010a7983 */ /* 0x000ea80000300800 */
[----:B------:R-:W2:Y:S04]  /*3fb50*/  LDL.LU R11, [R1+0xc] ;  /* 0x00000c00010b7983 */ /* 0x000ea80000300800 */
[----:B------:R-:W4:Y:S04]  /*3fb60*/  LDL.LU R36, [R1+0xe70] ;  /* 0x000e700001247983 */ /* 0x000f280000300800 */
        /* <DEDUP_REMOVED lines=18> */
[----:B--2---:R-:W-:Y:S03]  /*3fc90*/  HMMA.16816.F32 R16, R16, R2, R8 ;  /* 0x000000021010723c */ /* 0x004fe60000001808 */
[----:B------:R-:W2:Y:S04]  /*3fca0*/  LDL.LU.64 R10, [R1+0x2e00] ;  /* 0x002e0000010a7983 */ /* 0x000ea80000300a00 */
[----:B------:R-:W2:Y:S01]  /*3fcb0*/  LDL.LU.64 R8, [R1+0x2df8] ;  /* 0x002df80001087983 */ /* 0x000ea20000300a00 */
[----:B------:R-:W-:-:S02]  /*3fcc0*/  IMAD R4, R5, 0x100, R4 ;  /* 0x0000010005047824 */ /* 0x000fc400078e0204 */
[----:B---3--:R-:W-:Y:S02]  /*3fcd0*/  IMAD R5, R6, 0x100, R0 ;  /* 0x0000010006057824 */ /* 0x008fe400078e0200 */
[----:B------:R-:W-:Y:S02]  /*3fce0*/  IMAD R6, R24, 0x100, R7 ;  /* 0x0000010018067824 */ /* 0x000fe400078e0207 */
[----:B------:R-:W-:Y:S01]  /*3fcf0*/  IMAD R7, R26, 0x100, R25 ;  /* 0x000001001a077824 */ /* 0x000fe200078e0219 */
[----:B----4-:R-:W-:Y:S02]  /*3fd00*/  F2FP.F16.E4M3.UNPACK_B R36, R36.H1 ;  /* 0x00000024ff24723e */ /* 0x010fe400030006ff */
[----:B------:R-:W-:Y:S02]  /*3fd10*/  F2FP.F16.E4M3.UNPACK_B R37, R37.H1 ;  /* 0x00000025ff25723e */ /* 0x000fe400030006ff */
        /* <DEDUP_REMOVED lines=35> */
[----:B0-----:R-:W-:Y:S02]  /*3ff50*/  HMMA.16816.F32 R4, R16, R30, R12 ;  /* 0x0000001e1004723c */ /* 0x001fe4000000180c */
[----:B------:R-:W-:Y:S04]  /*3ff60*/  STL [R1+0x2d5c], R30 ;  /* 0x002d5c1e01007387 */ /* 0x000fe80000100800 */
[----:B------:R-:W-:-:S13]  /*3ff70*/  STL [R1+0x2d58], R31 ;  /* 0x002d581f01007387 */ /* 0x000fda0000100800 */
[----:B------:R-:W-:Y:S04]  /*3ff80*/  STL.64 [R1+0x70], R4 ;  /* 0x0000700401007387 */ /* 0x000fe80000100a00 */
[----:B------:R0:W-:Y:S04]  /*3ff90*/  STL.64 [R1+0x78], R6 ;  /* 0x0000780601007387 */ /* 0x0001e80000100a00 */
[----:B------:R-:W2:Y:S01]  /*3ffa0*/  LDL.LU R32, [R1+0x4f0] ;  /* 0x0004f00001207983 */ /* 0x000ea20000300800 */
[----:B0-----:R-:W-:-:S15]  /*3ffb0*/  HMMA.16816.F32 R4, R16, R28, R20 ;  /* 0x0000001c1004723c */ /* 0x001fde0000001814 */
[----:B------:R-:W-:-:S04]  /*3ffc0*/  NOP ;  /* 0x0000000000007918 */ /* 0x000fc80000000000 */
        /* <DEDUP_REMOVED lines=115> */
[----:B------:R-:W-:-:S07]  /*40700*/  F2FP.F16.E4M3.UNPACK_B R9, R9.H1 ;  /* 0x00000009ff09723e */ /* 0x000fce00030006ff */
        /* <DEDUP_REMOVED lines=20> */
[----:B------:R-:W-:-:S03]  /*40850*/  F2FP.F16.E4M3.UNPACK_B R6, R0.H1 ;  /* 0x00000000ff06723e */ /* 0x000fc600030006ff */
[----:B---3--:R-:W-:Y:S04]  /*40860*/  STL.64 [R1+0x2da0], R26 ;  /* 0x002da01a01007387 */ /* 0x008fe80000100a00 */
[----:B--2---:R0:W-:Y:S04]  /*40870*/  STL.64 [R1+0x2d98], R24 ;  /* 0x002d981801007387 */ /* 0x0041e80000100a00 */
[----:B0-----:R-:W2:Y:S04]  /*40880*/  LDL.LU R24, [R1+0x560] ;  /* 0x0005600001187983 */ /* 0x001ea80000300800 */
[----:B------:R-:W2:Y:S04]  /*40890*/  LDL.LU R25, [R1+0x564] ;  /* 0x0005640001197983 */ /* 0x000ea80000300800 */
[----:B------:R-:W2:Y:S04]  /*408a0*/  LDL.LU R26, [R1+0x568] ;  /* 0x00056800011a7983 */ /* 0x000ea80000300800 */
[----:B------:R-:W2:Y:S01]  /*408b0*/  LDL.LU R27, [R1+0x56c] ;  /* 0x00056c00011b7983 */ /* 0x000ea20000300800 */
[----:B----4-:R-:W-:-:S03]  /*408c0*/  F2FP.F16.E4M3.UNPACK_B R7, R7.H1 ;  /* 0x00000007ff07723e */ /* 0x010fc600030006ff */
        /* <DEDUP_REMOVED lines=1176> */
[----:B------:R-:W4:Y:S04]  /*45250*/  LDL.LU R18, [R1+0x2c] ;  /* 0x00002c0001127983 */ /* 0x000f280000300800 */
[----:B------:R-:W4:Y:S01]  /*45260*/  LDL.LU R19, [R1+0x2a0] ;  /* 0x0002a00001137983 */ /* 0x000f220000300800 */
[----:B------:R-:W-:-:S03]  /*45270*/  IMAD R0, R0, 0x100, R31 ;  /* 0x0000010000007824 */ /* 0x000fc600078e021f */
[----:B--2---:R-:W-:Y:S04]  /*45280*/  STL.64 [R1+0x28f8], R26 ;  /* 0x0028f81a01007387 */ /* 0x004fe80000100a00 */
[----:B------:R0:W-:Y:S01]  /*45290*/  STL.64 [R1+0x28f0], R24 ;  /* 0x0028f01801007387 */ /* 0x0001e20000100a00 */
[----:B---3--:R-:W-:Y:S02]  /*452a0*/  F2FP.F16.E4M3.UNPACK_B R16, R17 ;  /* 0x00000011ff10723e */ /* 0x008fe400020006ff */
[----:B----4-:R-:W-:Y:S02]  /*452b0*/  F2FP.F16.E4M3.UNPACK_B R17, R18 ;  /* 0x00000012ff11723e */ /* 0x010fe400020006ff */
[----:B------:R-:W-:Y:S02]  /*452c0*/  F2FP.F16.E4M3.UNPACK_B R18, R19 ;  /* 0x00000013ff12723e */ /* 0x000fe400020006ff */
[----:B------:R-:W-:Y:S01]  /*452d0*/  F2FP.F16.E4M3.UNPACK_B R19, R0 ;  /* 0x00000000ff13723e */ /* 0x000fe200020006ff */
        /* <DEDUP_REMOVED lines=8> */
[----:B------:R-:W-:Y:S04]  /*45360*/  STL.64 [R1+0x28b8], R22 ;  /* 0x0028b81601007387 */ /* 0x000fe80000100a00 */
[----:B------:R0:W-:Y:S01]  /*45370*/  STL.64 [R1+0x28b0], R20 ;  /* 0x0028b01401007387 */ /* 0x0001e20000100a00 */
[C---:B------:R-:W-:Y:S03]  /*45380*/  HMMA.16816.F32 R32, R16.reuse, R36, R32 ;  /* 0x000000241020723c */ /* 0x040fe60000001820 */
[----:B0-----:R-:W4:Y:S04]  /*45390*/  LDL.LU R20, [R1+0x1f0] ;  /* 0x0001f00001147983 */ /* 0x001f280000300800 */
[----:B------:R-:W4:Y:S04]  /*453a0*/  LDL.LU R21, [R1+0x1f4] ;  /* 0x0001f40001157983 */ /* 0x000f280000300800 */
[----:B------:R-:W4:Y:S04]  /*453b0*/  LDL.LU R22, [R1+0x1f8] ;  /* 0x0001f80001167983 */ /* 0x000f280000300800 */
[----:B------:R-:W4:Y:S04]  /*453c0*/  LDL.LU R23, [R1+0x1fc] ;  /* 0x0001fc0001177983 */ /* 0x000f280000300800 */
        /* <DEDUP_REMOVED lines=19> */
[----:B------:R-:W3:Y:S04]  /*45500*/  LDL.LU R36, [R1+0x1a78] ;  /* 0x001a780001247983 */ /* 0x000ee80000300800 */
[----:B------:R-:W4:Y:S01]  /*45510*/  LDL.LU R37, [R1+0x1a74] ;  /* 0x001a740001257983 */ /* 0x000f220000300800 */
[C---:B--2---:R-:W-:Y:S08]  /*45520*/  HMMA.16816.F32 R24, R16.reuse, R34, R24 ;  /* 0x000000221018723c */ /* 0x044ff00000001818 */
[C---:B---3--:R-:W-:Y:S11]  /*45530*/  HMMA.16816.F32 R28, R16.reuse, R32, R28 ;  /* 0x00000020101c723c */ /* 0x048ff6000000181c */
[----:B------:R-:W-:Y:S04]  /*45540*/  STL.64 [R1+0x8d0], R24 ;  /* 0x0008d01801007387 */ /* 0x000fe80000100a00 */
[----:B------:R0:W-:Y:S04]  /*45550*/  STL.64 [R1+0x8d8], R26 ;  /* 0x0008d81a01007387 */ /* 0x0001e80000100a00 */
[----:B0-----:R-:W2:Y:S04]  /*45560*/  LDL.LU.64 R26, [R1+0x28f8] ;  /* 0x0028f800011a7983 */ /* 0x001ea80000300a00 */
[----:B------:R-:W2:Y:S04]  /*45570*/  LDL.LU.64 R24, [R1+0x28f0] ;  /* 0x0028f00001187983 */ /* 0x000ea80000300a00 */
[----:B------:R-:W3:Y:S04]  /*45580*/  LDL.LU R34, [R1+0x1a70] ;  /* 0x001a700001227983 */ /* 0x000ee80000300800 */
[----:B------:R-:W3:Y:S04]  /*45590*/  LDL.LU R35, [R1+0x1a6c] ;  /* 0x001a6c0001237983 */ /* 0x000ee80000300800 */
        /* <DEDUP_REMOVED lines=52> */
[----:B------:R-:W-:Y:S04]  /*458e0*/  STL.64 [R1+0x850], R4 ;  /* 0x0008500401007387 */ /* 0x000fe80000100a00 */
[----:B------:R0:W-:Y:S04]  /*458f0*/  STL.64 [R1+0x858], R6 ;  /* 0x0008580601007387 */ /* 0x0001e80000100a00 */
[----:B0-----:R-:W2:Y:S04]  /*45900*/  LDL.LU.64 R6, [R1+0x2870] ;  /* 0x0028700001067983 */ /* 0x001ea80000300a00 */
[----:B------:R-:W4:Y:S04]  /*45910*/  LDL.LU.64 R4, [R1+0x2868] ;  /* 0x0028680001047983 */ /* 0x000f280000300a00 */
[----:B------:R-:W2:Y:S04]  /*45920*/  LDL.LU.64 R10, [R1+0x2860] ;  /* 0x00286000010a7983 */ /* 0x000ea80000300a00 */
[----:B------:R-:W2:Y:S04]  /*45930*/  LDL.LU.64 R8, [R1+0x2858] ;  /* 0x0028580001087983 */ /* 0x000ea80000300a00 */
[----:B------:R0:W-:Y:S04]  /*45940*/  STL.64 [R1+0x840], R12 ;  /* 0x0008400c01007387 */ /* 0x0001e80000100a00 */
[----:B------:R1:W-:Y:S04]  /*45950*/  STL.64 [R1+0x848], R14 ;  /* 0x0008480e01007387 */ /* 0x0003e80000100a00 */
[----:B0-----:R-:W2:Y:S04]  /*45960*/  LDL.LU R12, [R1+0xd0] ;  /* 0x0000d000010c7983 */ /* 0x001ea80000300800 */
[----:B------:R-:W2:Y:S04]  /*45970*/  LDL.LU R13, [R1+0xd4] ;  /* 0x0000d400010d7983 */ /* 0x000ea80000300800 */
[----:B-1----:R-:W2:Y:S01]  /*45980*/  LDL.LU R14, [R1+0xd8] ;  /* 0x0000d800010e7983 */ /* 0x002ea20000300800 */
[----:B---3--:R-:W-:-:S07]  /*45990*/  IMAD.MOV.U32 R15, RZ, RZ, R0 ;  /* 0x000000ffff0f7224 */ /* 0x008fce00078e0000 */
[C---:B--2---:R-:W-:Y:S08]  /*459a0*/  HMMA.16816.F32 R12, R16.reuse, R10, R12 ;  /* 0x0000000a100c723c */ /* 0x044ff0000000180c */
[C---:B------:R-:W-:Y:S11]  /*459b0*/  HMMA.16816.F32 R8, R16.reuse, R8, R20 ;  /* 0x000000081008723c */ /* 0x040ff60000001814 */
[----:B------:R-:W-:Y:S04]  /*459c0*/  STL.64 [R1+0x830], R12 ;  /* 0x0008300c01007387 */ /* 0x000fe80000100a00 */
[----:B------:R0:W-:Y:S02]  /*459d0*/  STL.64 [R1+0x838], R14 ;  /* 0x0008380e01007387 */ /* 0x0001e40000100a00 */
[----:B0-----:R-:W-:-:S15]  /*459e0*/  HMMA.16816.F32 R12, R16, R6, R24 ;  /* 0x00000006100c723c */ /* 0x001fde0000001818 */
[----:B------:R-:W-:-:S04]  /*459f0*/  NOP ;  /* 0x0000000000007918 */ /* 0x000fc80000000000 */
[----:B------:R-:W-:Y:S04]  /*45a00*/  STL.64 [R1+0x800], R12 ;  /* 0x0008000c01007387 */ /* 0x000fe80000100a00 */
[----:B------:R-:W-:Y:S04]  /*45a10*/  STL.64 [R1+0x820], R8 ;  /* 0x0008200801007387 */ /* 0x000fe80000100a00 */
[----:B------:R4:W-:Y:S02]  /*45a20*/  STL.64 [R1+0x828], R10 ;  /* 0x0008280a01007387 */ /* 0x0009e40000100a00 */
[----:B----4-:R-:W-:Y:S01]  /*45a30*/  HMMA.16816.F32 R8, R16, R4, R28 ;  /* 0x000000041008723c */ /* 0x010fe2000000181c */
[----:B------:R-:W-:Y:S01]  /*45a40*/  IMAD.MOV.U32 R0, RZ, RZ, R15 ;  /* 0x000000ffff007224 */ /* 0x000fe200078e000f */
[----:B------:R-:W-:Y:S04]  /*45a50*/  STL [R1+0x808], R14 ;  /* 0x0008080e01007387 */ /* 0x000fe80000100800 */
[----:B------:R-:W-:-:S13]  /*45a60*/  STL [R1+0x2330], R0 ;  /* 0x0023300001007387 */ /* 0x000fda0000100800 */
[----:B------:R0:W-:Y:S04]  /*45a70*/  STL.64 [R1+0x10], R8 ;  /* 0x0000100801007387 */ /* 0x0001e80000100a00 */
[----:B------:R1:W-:Y:S04]  /*45a80*/  STL.64 [R1+0x18], R10 ;  /* 0x0000180a01007387 */ /* 0x0003e80000100a00 */
[----:B0-----:R-:W2:Y:S04]  /*45a90*/  LDL.LU R8, [R1+0x60] ;  /* 0x0000600001087983 */ /* 0x001ea80000300800 */
[----:B------:R-:W2:Y:S04]  /*45aa0*/  LDL.LU R9, [R1+0x64] ;  /* 0x0000640001097983 */ /* 0x000ea80000300800 */
[----:B-1----:R-:W3:Y:S04]  /*45ab0*/  LDL.LU R10, [R1+0x68] ;  /* 0x00006800010a7983 */ /* 0x002ee80000300800 */
[----:B------:R-:W3:Y:S04]  /*45ac0*/  LDL.LU R11, [R1+0x6c] ;  /* 0x00006c00010b7983 */ /* 0x000ee80000300800 */
        /* <DEDUP_REMOVED lines=10> */
[----:B------:R-:W-:-:S02]  /*45b70*/  IMAD R4, R35, 0x100, R34 ;  /* 0x0000010023047824 */ /* 0x000fc400078e0222 */
[----:B------:R-:W-:Y:S01]  /*45b80*/  IMAD R5, R37, 0x100, R36 ;  /* 0x0000010025057824 */ /* 0x000fe200078e0224 */
[----:B---3--:R-:W-:Y:S04]  /*45b90*/  STL.64 [R1+0x2850], R10 ;  /* 0x0028500a01007387 */ /* 0x008fe80000100a00 */
[----:B--2---:R0:W-:Y:S04]  /*45ba0*/  STL.64 [R1+0x2848], R8 ;  /* 0x0028480801007387 */ /* 0x0041e80000100a00 */
[----:B0-----:R-:W2:Y:S04]  /*45bb0*/  LDL.LU R8, [R1] ;  /* 0x0000000001087983 */ /* 0x001ea80000300800 */
[----:B------:R-:W2:Y:S04]  /*45bc0*/  LDL.LU R9, [R1+0x4] ;  /* 0x0000040001097983 */ /* 0x000ea80000300800 */
[----:B------:R-:W2:Y:S04]  /*45bd0*/  LDL.LU R10, [R1+0x8] ;  /* 0x00000800010a7983 */ /* 0x000ea80000300800 */
[----:B------:R-:W2:Y:S04]  /*45be0*/  LDL.LU R11, [R1+0xc] ;  /* 0x00000c00010b7983 */ /* 0x000ea80000300800 */
[----:B------:R-:W3:Y:S04]  /*45bf0*/  LDL R36, [R1+0xe78] ;  /* 0x000e780001247983 */ /* 0x000ee80000100800 */
[----:B------:R-:W3:Y:S04]  /*45c00*/  LDL R37, [R1+0xe7c] ;  /* 0x000e7c0001257983 */ /* 0x000ee80000100800 */
[----:B------:R-:W3:Y:S04]  /*45c10*/  LDL R34, [R1+0xe68] ;  /* 0x000e680001227983 */ /* 0x000ee80000100800 */
[----:B------:R-:W3:Y:S04]  /*45c20*/  LDL R35, [R1+0xe6c] ;  /* 0x000e6c0001237983 */ /* 0x000ee80000100800 */
[----:B------:R-:W3:Y:S04]  /*45c30*/  LDL R32, [R1+0xe58] ;  /* 0x000e580001207983 */ /* 0x000ee80000100800 */
[----:B------:R-:W3:Y:S04]  /*45c40*/  LDL R33, [R1+0xe5c] ;  /* 0x000e5c0001217983 */ /* 0x000ee80000100800 */
[----:B------:R-:W3:Y:S04]  /*45c50*/  LDL R30, [R1+0xe48] ;  /* 0x000e4800011e7983 */ /* 0x000ee80000100800 */
[----:B------:R-:W3:Y:S04]  /*45c60*/  LDL.LU R12, [R1+0x70] ;  /* 0x00007000010c7983 */ /* 0x000ee80000300800 */
[----:B------:R-:W3:Y:S04]  /*45c70*/  LDL.LU R13, [R1+0x74] ;  /* 0x00007400010d7983 */ /* 0x000ee80000300800 */
[----:B------:R-:W3:Y:S04]  /*45c80*/  LDL.LU R14, [R1+0x78] ;  /* 0x00007800010e7983 */ /* 0x000ee80000300800 */
[----:B------:R-:W3:Y:S04]  /*45c90*/  LDL.LU R15, [R1+0x7c] ;  /* 0x00007c00010f7983 */ /* 0x000ee80000300800 */
[----:B------:R-:W3:Y:S04]  /*45ca0*/  LDL R31, [R1+0xe4c] ;  /* 0x000e4c00011f7983 */ /* 0x000ee80000100800 */
[----:B------:R-:W3:Y:S04]  /*45cb0*/  LDL R28, [R1+0xe38] ;  /* 0x000e3800011c7983 */ /* 0x000ee80000100800 */
[----:B------:R-:W3:Y:S04]  /*45cc0*/  LDL R29, [R1+0xe3c] ;  /* 0x000e3c00011d7983 */ /* 0x000ee80000100800 */
[----:B------:R-:W3:Y:S04]  /*45cd0*/  LDL R27, [R1+0xd88] ;  /* 0x000d8800011b7983 */ /* 0x000ee80000100800 */
[----:B------:R-:W3:Y:S04]  /*45ce0*/  LDL.LU R20, [R1+0x80] ;  /* 0x0000800001147983 */ /* 0x000ee80000300800 */
[----:B------:R-:W3:Y:S04]  /*45cf0*/  LDL.LU R21, [R1+0x84] ;  /* 0x0000840001157983 */ /* 0x000ee80000300800 */
[----:B------:R-:W3:Y:S04]  /*45d00*/  LDL.LU R22, [R1+0x88] ;  /* 0x0000880001167983 */ /* 0x000ee80000300800 */
[----:B------:R-:W3:Y:S01]  /*45d10*/  LDL.LU R23, [R1+0x8c] ;  /* 0x00008c0001177983 */ /* 0x000ee20000300800 */
[----:B--2---:R-:W-:Y:S03]  /*45d20*/  HMMA.16816.F32 R16, R16, R2, R8 ;  /* 0x000000021010723c */ /* 0x004fe60000001808 */
[----:B------:R-:W2:Y:S04]  /*45d30*/  LDL.LU.64 R10, [R1+0x2850] ;  /* 0x00285000010a7983 */ /* 0x000ea80000300a00 */
[----:B------:R-:W2:Y:S01]  /*45d40*/  LDL.LU.64 R8, [R1+0x2848] ;  /* 0x0028480001087983 */ /* 0x000ea20000300a00 */
[----:B----4-:R-:W-:-:S02]  /*45d50*/  IMAD R6, R24, 0x100, R7 ;  /* 0x0000010018067824 */ /* 0x010fc400078e0207 */
[----:B------:R-:W-:Y:S01]  /*45d60*/  IMAD R7, R26, 0x100, R25 ;  /* 0x000001001a077824 */ /* 0x000fe200078e0219 */
[----:B---3--:R-:W-:Y:S02]  /*45d70*/  F2FP.F16.E4M3.UNPACK_B R36, R36 ;  /* 0x00000024ff24723e */ /* 0x008fe400020006ff */
[----:B------:R-:W-:-:S06]  /*45d80*/  F2FP.F16.E4M3.UNPACK_B R37, R37 ;  /* 0x00000025ff25723e */ /* 0x000fcc00020006ff */
[----:B------:R-:W-:Y:S04]  /*45d90*/  STL.64 [R1], R16 ;  /* 0x0000001001007387 */ /* 0x000fe80000100a00 */
[----:B------:R0:W-:Y:S01]  /*45da0*/  STL [R1+0x8], R18 ;  /* 0x0000081201007387 */ /* 0x0001e20000100800 */
[----:B------:R-:W-:Y:S01]  /*45db0*/  IMAD.MOV.U32 R0, RZ, RZ, R19 ;  /* 0x000000ffff007224 */ /* 0x000fe200078e0013 */
[----:B------:R-:W-:-:S04]  /*45dc0*/  F2FP.F16.E4M3.UNPACK_B R19, R7 ;  /* 0x00000007ff13723e */ /* 0x000fc800020006ff */
[----:B------:R-:W-:Y:S01]  /*45dd0*/  STL [R1+0x23f8], R0 ;  /* 0x0023f80001007387 */ /* 0x000fe20000100800 */
[----:B0-----:R-:W-:Y:S02]  /*45de0*/  F2FP.F16.E4M3.UNPACK_B R18, R6 ;  /* 0x00000006ff12723e */ /* 0x001fe400020006ff */
[----:B------:R-:W-:Y:S02]  /*45df0*/  F2FP.F16.E4M3.UNPACK_B R16, R4 ;  /* 0x00000004ff10723e */ /* 0x000fe400020006ff */
        /* <DEDUP_REMOVED lines=13> */
[----:B---3--:R-:W-:Y:S01]  /*45ed0*/  HMMA.16816.F32 R4, R16, R34, R4 ;  /* 0x000000221004723c */ /* 0x008fe20000001804 */
[----:B------:R-:W-:Y:S02]  /*45ee0*/  F2FP.F16.E4M3.UNPACK_B R32, R32 ;  /* 0x00000020ff20723e */ /* 0x000fe400020006ff */
[----:B------:R-:W-:Y:S01]  /*45ef0*/  F2FP.F16.E4M3.UNPACK_B R33, R33 ;  /* 0x00000021ff21723e */ /* 0x000fe200020006ff */
[----:B------:R-:W-:Y:S04]  /*45f00*/  STL [R1+0x27cc], R36 ;  /* 0x0027cc2401007387 */ /* 0x000fe80000100800 */
[----:B------:R-:W-:Y:S11]  /*45f10*/  STL [R1+0x27c8], R37 ;  /* 0x0027c82501007387 */ /* 0x000ff60000100800 */
[----:B------:R-:W-:Y:S04]  /*45f20*/  STL.64 [R1+0x7e0], R4 ;  /* 0x0007e00401007387 */ /* 0x000fe80000100a00 */
[----:B------:R2:W-:Y:S01]  /*45f30*/  STL.64 [R1+0x7e8], R6 ;  /* 0x0007e80601007387 */ /* 0x0005e20000100a00 */
[----:B------:R-:W-:-:S02]  /*45f40*/  F2FP.F16.E4M3.UNPACK_B R30, R30 ;  /* 0x0000001eff1e723e */ /* 0x000fc400020006ff */
[----:B------:R-:W-:Y:S01]  /*45f50*/  F2FP.F16.E4M3.UNPACK_B R31, R31 ;  /* 0x0000001fff1f723e */ /* 0x000fe200020006ff */
[----:B------:R-:W-:Y:S04]  /*45f60*/  STL.64 [R1+0x27a0], R34 ;  /* 0x0027a02201007387 */ /* 0x000fe80000100a00 */
[----:B------:R-:W-:Y:S01]  /*45f70*/  STL.64 [R1+0x2798], R32 ;  /* 0x0027982001007387 */ /* 0x000fe20000100a00 */
[----:B------:R-:W-:Y:S02]  /*45f80*/  F2FP.F16.E4M3.UNPACK_B R28, R28 ;  /* 0x0000001cff1c723e */ /* 0x000fe400020006ff */
[----:B------:R-:W-:Y:S01]  /*45f90*/  F2FP.F16.E4M3.UNPACK_B R29, R29 ;  /* 0x0000001dff1d723e */ /* 0x000fe200020006ff */
        /* <DEDUP_REMOVED lines=29> */
[----:B------:R-:W-:-:S03]  /*46170*/  F2FP.F16.E4M3.UNPACK_B R26, R27 ;  /* 0x0000001bff1a723e */ /* 0x000fc600020006ff */
[----:B------:R-:W4:Y:S04]  /*46180*/  LDL R24, [R1+0xe28] ;  /* 0x000e280001187983 */ /* 0x000f280000100800 */
        /* <DEDUP_REMOVED lines=8> */
[----:B------:R-:W3:Y:S01]  /*46210*/  LDL.LU R35, [R1+0xbc] ;  /* 0x0000bc0001237983 */ /* 0x000ee20000300800 */
[----:B----4-:R-:W-:-:S03]  /*46220*/  F2FP.F16.E4M3.UNPACK_B R27, R27 ;  /* 0x0000001bff1b723e */ /* 0x010fc600020006ff */
[----:B---3--:R-:W-:Y:S04]  /*46230*/  STL.64 [R1+0x2830], R34 ;  /* 0x0028302201007387 */ /* 0x008fe80000100a00 */
[----:B--2---:R0:W-:Y:S04]  /*46240*/  STL.64 [R1+0x2828], R32 ;  /* 0x0028282001007387 */ /* 0x0041e80000100a00 */
[----:B0-----:R-:W2:Y:S04]  /*46250*/  LDL.LU R32, [R1+0xa0] ;  /* 0x0000a00001207983 */ /* 0x001ea80000300800 */
[----:B------:R-:W2:Y:S04]  /*46260*/  LDL.LU R33, [R1+0xa4] ;  /* 0x0000a40001217983 */ /* 0x000ea80000300800 */
[----:B------:R-:W2:Y:S04]  /*46270*/  LDL.LU R34, [R1+0xa8] ;  /* 0x0000a80001227983 */ /* 0x000ea80000300800 */
[----:B------:R-:W2:Y:S04]  /*46280*/  LDL.LU R35, [R1+0xac] ;  /* 0x0000ac0001237983 */ /* 0x000ea80000300800 */
[----:B------:R-:W3:Y:S04]  /*46290*/  LDL R23, [R1+0xe1c] ;  /* 0x000e1c0001177983 */ /* 0x000ee80000100800 */
        /* <DEDUP_REMOVED lines=36> */
[----:B---3--:R-:W-:Y:S01]  /*464e0*/  F2FP.F16.E4M3.UNPACK_B R23, R23 ;  /* 0x00000017ff17723e */ /* 0x008fe200020006ff */
        /* <DEDUP_REMOVED lines=13> */
[----:B------:R-:W-:Y:S02]  /*465c0*/  F2FP.F16.E4M3.UNPACK_B R21, R21 ;  /* 0x00000015ff15723e */ /* 0x000fe400020006ff */
[----:B------:R-:W-:Y:S02]  /*465d0*/  F2FP.F16.E4M3.UNPACK_B R14, R14 ;  /* 0x0000000eff0e723e */ /* 0x000fe400020006ff */
[----:B------:R-:W-:Y:S02]  /*465e0*/  F2FP.F16.E4M3.UNPACK_B R15, R15 ;  /* 0x0000000fff0f723e */ /* 0x000fe400020006ff */
[----:B------:R-:W-:Y:S02]  /*465f0*/  F2FP.F16.E4M3.UNPACK_B R12, R12 ;  /* 0x0000000cff0c723e */ /* 0x000fe400020006ff */
[----:B------:R-:W-:Y:S02]  /*46600*/  F2FP.F16.E4M3.UNPACK_B R13, R13 ;  /* 0x0000000dff0d723e */ /* 0x000fe400020006ff */
[----:B------:R-:W-:-:S02]  /*46610*/  F2FP.F16.E4M3.UNPACK_B R10, R10 ;  /* 0x0000000aff0a723e */ /* 0x000fc400020006ff */
[----:B------:R-:W-:Y:S01]  /*46620*/  F2FP.F16.E4M3.UNPACK_B R11, R11 ;  /* 0x0000000bff0b723e */ /* 0x000fe200020006ff */
        /* <DEDUP_REMOVED lines=21> */
[----:B------:R-:W-:-:S02]  /*46780*/  F2FP.F16.E4M3.UNPACK_B R8, R8 ;  /* 0x00000008ff08723e */ /* 0x000fc400020006ff */
[----:B------:R-:W-:Y:S02]  /*46790*/  F2FP.F16.E4M3.UNPACK_B R9, R9 ;  /* 0x00000009ff09723e */ /* 0x000fe400020006ff */
[----:B------:R-:W-:-:S05]  /*467a0*/  F2FP.F16.E4M3.UNPACK_B R6, R3 ;  /* 0x00000003ff06723e */ /* 0x000fca00020006ff */
        /* <DEDUP_REMOVED lines=780> */
[----:B------:R-:W-:Y:S04]  /*49870*/  STL.64 [R1+0x2448], R4 ;  /* 0x0024480401007387 */ /* 0x000fe80000100a00 */
[----:B------:R-:W-:Y:S04]  /*49880*/  STL.64 [R1+0x340], R8 ;  /* 0x0003400801007387 */ /* 0x000fe80000100a00 */
[----:B------:R-:W-:Y:S04]  /*49890*/  STL.64 [R1+0x348], R10 ;  /* 0x0003480a01007387 */ /* 0x000fe80000100a00 */
[----:B------:R-:W2:Y:S04]  /*498a0*/  LDL.LU R28, [R1+0xa70] ;  /* 0x000a7000011c7983 */ /* 0x000ea80000300800 */
        /* <DEDUP_REMOVED lines=46> */
[----:B------:R-:W2:Y:S04]  /*49b90*/  LDL.LU R37, [R1+0x24f0] ;  /* 0x0024f00001257983 */ /* 0x000ea80000300800 */
[----:B------:R0:W-:Y:S01]  /*49ba0*/  STL [R1+0x30], R2 ;  /* 0x0000300201007387 */ /* 0x0001e20000100800 */
[----:B------:R-:W-:-:S03]  /*49bb0*/  IMAD R0, R0, 0x100, R3 ;  /* 0x0000010000007824 */ /* 0x000fc600078e0203 */
[----:B0-----:R-:W2:Y:S04]  /*49bc0*/  LDL.LU R2, [R1+0x24ec] ;  /* 0x0024ec0001027983 */ /* 0x001ea80000300800 */
[----:B------:R-:W2:Y:S02]  /*49bd0*/  LDL.LU R3, [R1+0x24e8] ;  /* 0x0024e80001037983 */ /* 0x000ea40000300800 */
[----:B--2---:R-:W-:Y:S02]  /*49be0*/  HMMA.16816.F32 R16, R16, R2, R32 ;  /* 0x000000021010723c */ /* 0x004fe40000001820 */
[----:B------:R-:W2:Y:S04]  /*49bf0*/  LDL.LU.64 R34, [R1+0x24e0] ;  /* 0x0024e00001227983 */ /* 0x000ea80000300a00 */
[----:B------:R-:W2:-:S13]  /*49c00*/  LDL.LU.64 R32, [R1+0x24d8] ;  /* 0x0024d80001207983 */ /* 0x000e9a0000300a00 */
[----:B------:R0:W-:Y:S04]  /*49c10*/  STL.64 [R1+0x130], R16 ;  /* 0x0001301001007387 */ /* 0x0001e80000100a00 */
[----:B------:R1:W-:Y:S04]  /*49c20*/  STL.64 [R1+0x138], R18 ;  /* 0x0001381201007387 */ /* 0x0003e80000100a00 */
[----:B0-----:R-:W2:Y:S04]  /*49c30*/  LDL.LU R17, [R1+0x28] ;  /* 0x0000280001117983 */ /* 0x001ea80000300800 */
[----:B-1----:R-:W3:Y:S04]  /*49c40*/  LDL.LU R18, [R1+0x2c] ;  /* 0x00002c0001127983 */ /* 0x002ee80000300800 */
        /* <DEDUP_REMOVED lines=61> */
[----:B0-----:R-:W4:Y:S04]  /*4a020*/  LDL.LU R24, [R1+0xa20] ;  /* 0x000a200001187983 */ /* 0x001f280000300800 */
[----:B------:R-:W4:Y:S04]  /*4a030*/  LDL.LU R25, [R1+0xa24] ;  /* 0x000a240001197983 */ /* 0x000f280000300800 */
[----:B------:R-:W4:Y:S04]  /*4a040*/  LDL.LU R26, [R1+0xa28] ;  /* 0x000a2800011a7983 */ /* 0x000f280000300800 */
[----:B------:R-:W4:Y:S01]  /*4a050*/  LDL.LU R27, [R1+0xa2c] ;  /* 0x000a2c00011b7983 */ /* 0x000f220000300800 */
[C---:B---3--:R-:W-:Y:S03]  /*4a060*/  HMMA.16816.F32 R4, R16.reuse, R12, R4 ;  /* 0x0000000c1004723c */ /* 0x048fe60000001804 */
[----:B--2---:R-:W-:Y:S05]  /*4a070*/  STL [R1+0x2400], R22 ;  /* 0x0024001601007387 */ /* 0x004fea0000100800 */
[C---:B----4-:R-:W-:Y:S01]  /*4a080*/  HMMA.16816.F32 R24, R16.reuse, R22, R24 ;  /* 0x000000161018723c */ /* 0x050fe20000001818 */
[----:B------:R-:W-:Y:S07]  /*4a090*/  STL [R1+0x23fc], R23 ;  /* 0x0023fc1701007387 */ /* 0x000fee0000100800 */
[C---:B------:R-:W-:Y:S11]  /*4a0a0*/  HMMA.16816.F32 R28, R16.reuse, R20, R28 ;  /* 0x00000014101c723c */ /* 0x040ff6000000181c */
[----:B------:R-:W-:Y:S04]  /*4a0b0*/  STL.64 [R1+0x2c0], R24 ;  /* 0x0002c01801007387 */ /* 0x000fe80000100a00 */
[----:B------:R0:W-:Y:S02]  /*4a0c0*/  STL.64 [R1+0x2c8], R26 ;  /* 0x0002c81a01007387 */ /* 0x0001e40000100a00 */
[C---:B0-----:R-:W-:Y:S02]  /*4a0d0*/  HMMA.16816.F32 R24, R16.reuse, R14, R32 ;  /* 0x0000000e1018723c */ /* 0x041fe40000001820 */
[----:B------:R-:W-:Y:S04]  /*4a0e0*/  STL [R1+0x2404], R21 ;  /* 0x0024041501007387 */ /* 0x000fe80000100800 */
[----:B------:R0:W-:Y:S04]  /*4a0f0*/  STL.64 [R1+0x2b0], R28 ;  /* 0x0002b01c01007387 */ /* 0x0001e80000100a00 */
[----:B------:R1:W-:Y:S04]  /*4a100*/  STL.64 [R1+0x2b8], R30 ;  /* 0x0002b81e01007387 */ /* 0x0003e80000100a00 */
[----:B0-----:R-:W2:Y:S05]  /*4a110*/  LDL.LU R28, [R1+0x220] ;  /* 0x00022000011c7983 */ /* 0x001eaa0000300800 */
[----:B------:R0:W-:Y:S04]  /*4a120*/  STL.64 [R1+0x2a0], R24 ;  /* 0x0002a01801007387 */ /* 0x0001e80000100a00 */
[----:B------:R3:W-:Y:S04]  /*4a130*/  STL.64 [R1+0x2a8], R26 ;  /* 0x0002a81a01007387 */ /* 0x0007e80000100a00 */
[----:B------:R4:W-:Y:S04]  /*4a140*/  STL.64 [R1+0x290], R4 ;  /* 0x0002900401007387 */ /* 0x0009e80000100a00 */
[----:B------:R0:W-:Y:S04]  /*4a150*/  STL.64 [R1+0x298], R6 ;  /* 0x0002980601007387 */ /* 0x0001e80000100a00 */
[----:B------:R-:W2:Y:S04]  /*4a160*/  LDL.LU R29, [R1+0x224] ;  /* 0x00022400011d7983 */ /* 0x000ea80000300800 */
[----:B-1----:R-:W2:Y:S04]  /*4a170*/  LDL.LU R30, [R1+0x228] ;  /* 0x00022800011e7983 */ /* 0x002ea80000300800 */
[----:B------:R-:W2:Y:S04]  /*4a180*/  LDL.LU R31, [R1+0x22c] ;  /* 0x00022c00011f7983 */ /* 0x000ea80000300800 */
[----:B--2---:R-:W-:Y:S04]  /*4a190*/  STL.64 [R1+0x2410], R30 ;  /* 0x0024101e01007387 */ /* 0x004fe80000100a00 */
[----:B------:R-:W-:Y:S04]  /*4a1a0*/  STL.64 [R1+0x2408], R28 ;  /* 0x0024081c01007387 */ /* 0x000fe80000100a00 */
[----:B0-----:R-:W2:Y:S04]  /*4a1b0*/  LDL.LU R24, [R1+0x9b0] ;  /* 0x0009b00001187983 */ /* 0x001ea80000300800 */
[----:B------:R-:W2:Y:S04]  /*4a1c0*/  LDL.LU R25, [R1+0x9b4] ;  /* 0x0009b40001197983 */ /* 0x000ea80000300800 */
[----:B---3--:R-:W3:Y:S04]  /*4a1d0*/  LDL.LU R26, [R1+0x9b8] ;  /* 0x0009b800011a7983 */ /* 0x008ee80000300800 */
[----:B------:R-:W3:Y:S04]  /*4a1e0*/  LDL.LU R27, [R1+0x9bc] ;  /* 0x0009bc00011b7983 */ /* 0x000ee80000300800 */
[----:B----4-:R-:W4:Y:S04]  /*4a1f0*/  LDL.LU R4, [R1+0x9d0] ;  /* 0x0009d00001047983 */ /* 0x010f280000300800 */
        /* <DEDUP_REMOVED lines=117> */
[----:B0-----:R-:W2:Y:S04]  /*4a950*/  LDL.LU R32, [R1+0x9a0] ;  /* 0x0009a00001207983 */ /* 0x001ea80000300800 */
[----:B------:R-:W2:Y:S04]  /*4a960*/  LDL.LU R33, [R1+0x9a4] ;  /* 0x0009a40001217983 */ /* 0x000ea80000300800 */
[----:B------:R-:W2:Y:S04]  /*4a970*/  LDL.LU R34, [R1+0x9a8] ;  /* 0x0009a80001227983 */ /* 0x000ea80000300800 */
[----:B------:R-:W2:Y:S01]  /*4a980*/  LDL.LU R35, [R1+0x9ac] ;  /* 0x0009ac0001237983 */ /* 0x000ea20000300800 */
[C---:B---3--:R-:W-:Y:S08]  /*4a990*/  HMMA.16816.F32 R4, R16.reuse, R28, R4 ;  /* 0x0000001c1004723c */ /* 0x048ff00000001804 */
[C---:B--2---:R-:W-:Y:S01]  /*4a9a0*/  HMMA.16816.F32 R32, R16.reuse, R30, R32 ;  /* 0x0000001e1020723c */ /* 0x044fe20000001820 */
[----:B------:R-:W-:Y:S07]  /*4a9b0*/  STL.64 [R1+0x2340], R30 ;  /* 0x0023401e01007387 */ /* 0x000fee0000100a00 */
[C---:B------:R-:W-:Y:S11]  /*4a9c0*/  HMMA.16816.F32 R8, R16.reuse, R26, R8 ;  /* 0x0000001a1008723c */ /* 0x040ff60000001808 */
[----:B------:R-:W-:Y:S04]  /*4a9d0*/  STL.64 [R1+0x210], R32 ;  /* 0x0002102001007387 */ /* 0x000fe80000100a00 */
[----:B------:R-:W-:Y:S04]  /*4a9e0*/  STL.64 [R1+0x218], R34 ;  /* 0x0002182201007387 */ /* 0x000fe80000100a00 */
[----:B------:R0:W-:Y:S04]  /*4a9f0*/  STL.64 [R1+0x2338], R28 ;  /* 0x0023381c01007387 */ /* 0x0001e80000100a00 */
[----:B------:R-:W-:Y:S04]  /*4aa00*/  STL.64 [R1+0x200], R4 ;  /* 0x0002000401007387 */ /* 0x000fe80000100a00 */
[----:B------:R4:W-:Y:S04]  /*4aa10*/  STL.64 [R1+0x208], R6 ;  /* 0x0002080601007387 */ /* 0x0009e80000100a00 */
[----:B0-----:R-:W2:Y:S01]  /*4aa20*/  LDL.LU R28, [R1+0x8d0] ;  /* 0x0008d000011c7983 */ /* 0x001ea20000300800 */
[----:B----4-:R-:W-:Y:S03]  /*4aa30*/  HMMA.16816.F32 R4, R16, R24, R12 ;  /* 0x000000181004723c */ /* 0x010fe6000000180c */
[----:B------:R-:W-:Y:S04]  /*4aa40*/  STL.64 [R1+0x1f0], R8 ;  /* 0x0001f00801007387 */ /* 0x000fe80000100a00 */
[----:B------:R-:W-:-:S12]  /*4aa50*/  STL.64 [R1+0x1f8], R10 ;  /* 0x0001f80a01007387 */ /* 0x000fd80000100a00 */
        /* <DEDUP_REMOVED lines=24> */
[----:B------:R0:W-:Y:S01]  /*4abe0*/  STL.64 [R1+0x2398], R8 ;  /* 0x0023980801007387 */ /* 0x0001e20000100a00 */
[C---:B------:R-:W-:Y:S03]  /*4abf0*/  HMMA.16816.F32 R12, R16.reuse, R22, R12 ;  /* 0x00000016100c723c */ /* 0x040fe6000000180c */
        /* <DEDUP_REMOVED lines=52> */
[----:B0-----:R-:W4:Y:S04]  /*4af40*/  LDL.LU.64 R10, [R1+0x2390] ;  /* 0x00239000010a7983 */ /* 0x001f280000300a00 */
[----:B------:R-:W2:Y:S04]  /*4af50*/  LDL.LU.64 R8, [R1+0x2388] ;  /* 0x0023880001087983 */ /* 0x000ea80000300a00 */
[----:B------:R0:W-:Y:S04]  /*4af60*/  STL.64 [R1+0x22d8], R14 ;  /* 0x0022d80e01007387 */ /* 0x0001e80000100a00 */
[----:B0-----:R-:W3:Y:S04]  /*4af70*/  LDL.LU R14, [R1+0x1b68] ;  /* 0x001b6800010e7983 */ /* 0x001ee80000300800 */
[----:B------:R-:W3:Y:S04]  /*4af80*/  LDL.LU R15, [R1+0x1b64] ;  /* 0x001b6400010f7983 */ /* 0x000ee80000300800 */
[----:B------:R0:W-:Y:S04]  /*4af90*/  STL.64 [R1+0x22d0], R12 ;  /* 0x0022d00c01007387 */ /* 0x0001e80000100a00 */
[----:B0-----:R-:W2:Y:S04]  /*4afa0*/  LDL.LU R12, [R1+0x1b60] ;  /* 0x001b6000010c7983 */ /* 0x001ea80000300800 */
        /* <DEDUP_REMOVED lines=13> */
[----:B------:R0:W-:Y:S04]  /*4b080*/  STL.64 [R1+0x22b8], R10 ;  /* 0x0022b80a01007387 */ /* 0x0001e80000100a00 */
[----:B0-----:R-:W3:Y:S04]  /*4b090*/  LDL.LU R10, [R1+0x1b58] ;  /* 0x001b5800010a7983 */ /* 0x001ee80000300800 */
[----:B------:R-:W3:Y:S04]  /*4b0a0*/  LDL.LU R11, [R1+0x1b54] ;  /* 0x001b5400010b7983 */ /* 0x000ee80000300800 */
[----:B------:R0:W-:Y:S04]  /*4b0b0*/  STL.64 [R1+0x22b0], R8 ;  /* 0x0022b00801007387 */ /* 0x0001e80000100a00 */
[----:B0-----:R-:W3:Y:S04]  /*4b0c0*/  LDL.LU R8, [R1+0x1b50] ;  /* 0x001b500001087983 */ /* 0x001ee80000300800 */
[----:B------:R-:W3:Y:S01]  /*4b0d0*/  LDL.LU R9, [R1+0x1b4c] ;  /* 0x001b4c0001097983 */ /* 0x000ee20000300800 */
[C---:B--2---:R-:W-:Y:S08]  /*4b0e0*/  HMMA.16816.F32 R28, R16.reuse, R6, R28 ;  /* 0x00000006101c723c */ /* 0x044ff0000000181c */
[----:B----4-:R-:W-:Y:S11]  /*4b0f0*/  HMMA.16816.F32 R32, R16, R4, R32 ;  /* 0x000000041020723c */ /* 0x010ff60000001820 */
[----:B------:R-:W-:Y:S04]  /*4b100*/  STL.64 [R1+0x170], R28 ;  /* 0x0001701c01007387 */ /* 0x000fe80000100a00 */
[----:B------:R0:W-:Y:S04]  /*4b110*/  STL.64 [R1+0x178], R30 ;  /* 0x0001781e01007387 */ /* 0x0001e80000100a00 */
[----:B0-----:R-:W2:Y:S04]  /*4b120*/  LDL.LU.64 R30, [R1+0x2360] ;  /* 0x00236000011e7983 */ /* 0x001ea80000300a00 */
[----:B------:R-:W2:Y:S04]  /*4b130*/  LDL.LU.64 R28, [R1+0x2358] ;  /* 0x00235800011c7983 */ /* 0x000ea80000300a00 */
[----:B------:R-:W-:Y:S04]  /*4b140*/  STL.64 [R1+0x160], R32 ;  /* 0x0001602001007387 */ /* 0x000fe80000100a00 */
[----:B------:R0:W-:Y:S04]  /*4b150*/  STL.64 [R1+0x168], R34 ;  /* 0x0001682201007387 */ /* 0x0001e80000100a00 */
[----:B0-----:R-:W2:Y:S04]  /*4b160*/  LDL.LU.64 R34, [R1+0x2350] ;  /* 0x0023500001227983 */ /* 0x001ea80000300a00 */
[----:B------:R-:W4:Y:S04]  /*4b170*/  LDL.LU.64 R32, [R1+0x2348] ;  /* 0x0023480001207983 */ /* 0x000f280000300a00 */
[----:B------:R0:W-:Y:S04]  /*4b180*/  STL.64 [R1+0x2298], R6 ;  /* 0x0022980601007387 */ /* 0x0001e80000100a00 */
[----:B------:R1:W-:Y:S01]  /*4b190*/  STL.64 [R1+0x2290], R4 ;  /* 0x0022900401007387 */ /* 0x0003e20000100a00 */
[----:B---3--:R-:W-:-:S02]  /*4b1a0*/  IMAD R8, R9, 0x100, R8 ;  /* 0x0000010009087824 */ /* 0x008fc400078e0208 */
[----:B0-----:R-:W-:Y:S02]  /*4b1b0*/  IMAD R6, R11, 0x100, R10 ;  /* 0x000001000b067824 */ /* 0x001fe400078e020a */
[----:B-1----:R-:W-:Y:S02]  /*4b1c0*/  IMAD R5, R13, 0x100, R12 ;  /* 0x000001000d057824 */ /* 0x002fe400078e020c */
[----:B------:R-:W-:Y:S02]  /*4b1d0*/  IMAD R4, R15, 0x100, R14 ;  /* 0x000001000f047824 */ /* 0x000fe400078e020e */
[----:B------:R-:W-:Y:S01]  /*4b1e0*/  HMMA.16816.F32 R12, R16, R2, R20 ;  /* 0x00000002100c723c */ /* 0x000fe20000001814 */
[----:B------:R-:W-:Y:S02]  /*4b1f0*/  F2FP.F16.E4M3.UNPACK_B R16, R8 ;  /* 0x00000008ff10723e */ /* 0x000fe400020006ff */
[----:B------:R-:W-:Y:S02]  /*4b200*/  F2FP.F16.E4M3.UNPACK_B R17, R6 ;  /* 0x00000006ff11723e */ /* 0x000fe400020006ff */
[----:B------:R-:W-:-:S02]  /*4b210*/  F2FP.F16.E4M3.UNPACK_B R18, R5 ;  /* 0x00000005ff12723e */ /* 0x000fc400020006ff */
[----:B------:R-:W-:-:S07]  /*4b220*/  F2FP.F16.E4M3.UNPACK_B R19, R4 ;  /* 0x00000004ff13723e */ /* 0x000fce00020006ff */
[C---:B------:R-:W-:Y:S05]  /*4b230*/  HMMA.16816.F32 R4, R16.reuse, R36, R24 ;  /* 0x000000241004723c */ /* 0x040fea0000001818 */
[----:B------:R-:W-:Y:S04]  /*4b240*/  STL.64 [R1+0x110], R12 ;  /* 0x0001100c01007387 */ /* 0x000fe80000100a00 */
[----:B------:R-:W-:Y:S04]  /*4b250*/  STL.64 [R1+0x118], R14 ;  /* 0x0001180e01007387 */ /* 0x000fe80000100a00 */
[----:B------:R-:W3:Y:S04]  /*4b260*/  LDL.LU R36, [R1+0xe78] ;  /* 0x000e780001247983 */ /* 0x000ee80000300800 */
[----:B------:R-:W3:Y:S04]  /*4b270*/  LDL.LU R37, [R1+0xe7c] ;  /* 0x000e7c0001257983 */ /* 0x000ee80000300800 */
[----:B------:R0:W-:Y:S04]  /*4b280*/  STL.64 [R1+0x100], R4 ;  /* 0x0001000401007387 */ /* 0x0001e80000100a00 */
[----:B------:R1:W-:Y:S04]  /*4b290*/  STL.64 [R1+0x108], R6 ;  /* 0x0001080601007387 */ /* 0x0003e80000100a00 */
[----:B0-----:R-:W3:Y:S01]  /*4b2a0*/  LDL.LU R4, [R1+0x820] ;  /* 0x0008200001047983 */ /* 0x001ee20000300800 */
[----:B--2---:R-:W-:-:S15]  /*4b2b0*/  HMMA.16816.F32 R8, R16, R34, R28 ;  /* 0x000000221008723c */ /* 0x004fde000000181c */
[----:B------:R-:W-:-:S04]  /*4b2c0*/  NOP ;  /* 0x0000000000007918 */ /* 0x000fc80000000000 */
[----:B------:R0:W-:Y:S04]  /*4b2d0*/  STL.64 [R1+0xf0], R8 ;  /* 0x0000f00801007387 */ /* 0x0001e80000100a00 */
[----:B------:R2:W-:Y:S04]  /*4b2e0*/  STL.64 [R1+0xf8], R10 ;  /* 0x0000f80a01007387 */ /* 0x0005e80000100a00 */
[----:B------:R-:W3:Y:S04]  /*4b2f0*/  LDL.LU R5, [R1+0x824] ;  /* 0x0008240001057983 */ /* 0x000ee80000300800 */
[----:B-1----:R-:W3:Y:S04]  /*4b300*/  LDL.LU R6, [R1+0x828] ;  /* 0x0008280001067983 */ /* 0x002ee80000300800 */
[----:B------:R-:W3:Y:S04]  /*4b310*/  LDL.LU R7, [R1+0x82c] ;  /* 0x00082c0001077983 */ /* 0x000ee80000300800 */
[----:B0-----:R-:W3:Y:S04]  /*4b320*/  LDL.LU R8, [R1+0x840] ;  /* 0x0008400001087983 */ /* 0x001ee80000300800 */
[----:B------:R-:W3:Y:S04]  /*4b330*/  LDL.LU R9, [R1+0x844] ;  /* 0x0008440001097983 */ /* 0x000ee80000300800 */
        /* <DEDUP_REMOVED lines=14> */
[----:B------:R-:W4:Y:S04]  /*4b420*/  LDL.LU R28, [R1+0x8c0] ;  /* 0x0008c000011c7983 */ /* 0x000f280000300800 */
[----:B------:R-:W4:Y:S04]  /*4b430*/  LDL.LU R29, [R1+0x8c4] ;  /* 0x0008c400011d7983 */ /* 0x000f280000300800 */
[----:B------:R-:W4:Y:S04]  /*4b440*/  LDL.LU R30, [R1+0x8c8] ;  /* 0x0008c800011e7983 */ /* 0x000f280000300800 */
[----:B------:R-:W4:Y:S04]  /*4b450*/  LDL.LU R31, [R1+0x8cc] ;  /* 0x0008cc00011f7983 */ /* 0x000f280000300800 */
        /* <DEDUP_REMOVED lines=19> */
[----:B---3--:R0:W-:Y:S01]  /*4b590*/  STL.64 [R1+0x22c0], R8 ;  /* 0x0022c00801007387 */ /* 0x0081e20000100a00 */
[----:B----4-:R-:W-:Y:S03]  /*4b5a0*/  HMMA.16816.F32 R32, R16, R32, R28 ;  /* 0x000000201020723c */ /* 0x010fe6000000181c */
[----:B0-----:R-:W3:Y:S04]  /*4b5b0*/  LDL.LU R8, [R1+0x850] ;  /* 0x0008500001087983 */ /* 0x001ee80000300800 */
[----:B------:R-:W3:Y:S04]  /*4b5c0*/  LDL.LU R9, [R1+0x854] ;  /* 0x0008540001097983 */ /* 0x000ee80000300800 */
[----:B------:R-:W3:Y:S04]  /*4b5d0*/  LDL.LU R10, [R1+0x858] ;  /* 0x00085800010a7983 */ /* 0x000ee80000300800 */
[----:B------:R-:W3:Y:S04]  /*4b5e0*/  LDL.LU R11, [R1+0x85c] ;  /* 0x00085c00010b7983 */ /* 0x000ee80000300800 */
[----:B------:R-:W-:Y:S04]  /*4b5f0*/  STL.64 [R1+0x22a8], R6 ;  /* 0x0022a80601007387 */ /* 0x000fe80000100a00 */
[----:B------:R0:W-:Y:S04]  /*4b600*/  STL.64 [R1+0x22a0], R4 ;  /* 0x0022a00401007387 */ /* 0x0001e80000100a00 */
[----:B0-----:R-:W4:Y:S04]  /*4b610*/  LDL.LU R4, [R1+0x830] ;  /* 0x0008300001047983 */ /* 0x001f280000300800 */
[----:B------:R-:W4:Y:S04]  /*4b620*/  LDL.LU R5, [R1+0x834] ;  /* 0x0008340001057983 */ /* 0x000f280000300800 */
[----:B------:R-:W4:Y:S04]  /*4b630*/  LDL.LU R6, [R1+0x838] ;  /* 0x0008380001067983 */ /* 0x000f280000300800 */
[----:B------:R-:W4:Y:S04]  /*4b640*/  LDL.LU R7, [R1+0x83c] ;  /* 0x00083c0001077983 */ /* 0x000f280000300800 */
[----:B------:R-:W2:Y:S04]  /*4b650*/  LDL.LU.64 R30, [R1+0x2340] ;  /* 0x00234000011e7983 */ /* 0x000ea80000300a00 */
[----:B------:R-:W3:Y:S04]  /*4b660*/  LDL.LU.64 R28, [R1+0x2338] ;  /* 0x00233800011c7983 */ /* 0x000ee80000300a00 */
[----:B------:R0:W-:Y:S04]  /*4b670*/  STL.64 [R1+0xe0], R32 ;  /* 0x0000e02001007387 */ /* 0x0001e80000100a00 */
[----:B------:R1:W-:Y:S04]  /*4b680*/  STL.64 [R1+0xe8], R34 ;  /* 0x0000e82201007387 */ /* 0x0003e80000100a00 */
[----:B0-----:R-:W3:Y:S04]  /*4b690*/  LDL.LU R32, [R1] ;  /* 0x0000000001207983 */ /* 0x001ee80000300800 */
        /* <DEDUP_REMOVED lines=9> */
[----:B------:R-:W3:Y:S04]  /*4b730*/  LDL.LU.64 R24, [R1+0x2320] ;  /* 0x0023200001187983 */ /* 0x000ee80000300a00 */
[----:B------:R-:W2:Y:S04]  /*4b740*/  LDL.LU R30, [R1+0x1b88] ;  /* 0x001b8800011e7983 */ /* 0x000ea80000300800 */
[----:B------:R-:W2:Y:S01]  /*4b750*/  LDL.LU R31, [R1+0x1b84] ;  /* 0x001b8400011f7983 */ /* 0x000ea20000300800 */
[----:B---3--:R-:W-:-:S15]  /*4b760*/  HMMA.16816.F32 R24, R16, R28, R24 ;  /* 0x0000001c1018723c */ /* 0x008fde0000001818 */
[----:B------:R-:W-:-:S04]  /*4b770*/  NOP ;  /* 0x0000000000007918 */ /* 0x000fc80000000000 */
[----:B------:R-:W-:Y:S04]  /*4b780*/  STL.64 [R1+0xc0], R24 ;  /* 0x0000c01801007387 */ /* 0x000fe80000100a00 */
[----:B------:R0:W-:Y:S04]  /*4b790*/  STL.64 [R1+0xc8], R26 ;  /* 0x0000c81a01007387 */ /* 0x0001e80000100a00 */
[----:B0-----:R-:W3:Y:S04]  /*4b7a0*/  LDL.LU.64 R26, [R1+0x2318] ;  /* 0x00231800011a7983 */ /* 0x001ee80000300a00 */
[----:B------:R-:W2:Y:S04]  /*4b7b0*/  LDL.LU.64 R24, [R1+0x2310] ;  /* 0x0023100001187983 */ /* 0x000ea80000300a00 */
[----:B------:R-:W2:Y:S04]  /*4b7c0*/  LDL.LU R28, [R1+0x1b80] ;  /* 0x001b8000011c7983 */ /* 0x000ea80000300800 */
[----:B------:R-:W2:Y:S01]  /*4b7d0*/  LDL.LU R29, [R1+0x1b7c] ;  /* 0x001b7c00011d7983 */ /* 0x000ea20000300800 */
[----:B---3--:R-:W-:-:S15]  /*4b7e0*/  HMMA.16816.F32 R20, R16, R26, R20 ;  /* 0x0000001a1014723c */ /* 0x008fde0000001814 */
[----:B------:R-:W-:-:S04]  /*4b7f0*/  NOP ;  /* 0x0000000000007918 */ /* 0x000fc80000000000 */
[----:B------:R-:W-:Y:S04]  /*4b800*/  STL.64 [R1+0xb0], R20 ;  /* 0x0000b01401007387 */ /* 0x000fe80000100a00 */
[----:B------:R0:W-:Y:S04]  /*4b810*/  STL.64 [R1+0xb8], R22 ;  /* 0x0000b81601007387 */ /* 0x0001e80000100a00 */
[----:B0-----:R-:W2:Y:S04]  /*4b820*/  LDL.LU.64 R22, [R1+0x2308] ;  /* 0x0023080001167983 */ /* 0x001ea80000300a00 */
[----:B------:R-:W2:Y:S04]  /*4b830*/  LDL.LU.64 R20, [R1+0x2300] ;  /* 0x0023000001147983 */ /* 0x000ea80000300a00 */
[----:B------:R-:W3:Y:S04]  /*4b840*/  LDL.LU R26, [R1+0x1b78] ;  /* 0x001b7800011a7983 */ /* 0x000ee80000300800 */
[----:B------:R-:W3:Y:S01]  /*4b850*/  LDL.LU R27, [R1+0x1b74] ;  /* 0x001b7400011b7983 */ /* 0x000ee20000300800 */
[----:B--2---:R-:W-:-:S15]  /*4b860*/  HMMA.16816.F32 R20, R16, R24, R20 ;  /* 0x000000181014723c */ /* 0x004fde0000001814 */
[----:B------:R-:W-:-:S04]  /*4b870*/  NOP ;  /* 0x0000000000007918 */ /* 0x000fc80000000000 */
[----:B------:R-:W-:Y:S04]  /*4b880*/  STL.64 [R1+0xa0], R20 ;  /* 0x0000a01401007387 */ /* 0x000fe80000100a00 */
[----:B------:R0:W-:Y:S04]  /*4b890*/  STL.64 [R1+0xa8], R22 ;  /* 0x0000a81601007387 */ /* 0x0001e80000100a00 */
[----:B0-----:R-:W2:Y:S04]  /*4b8a0*/  LDL.LU.64 R22, [R1+0x22f8] ;  /* 0x0022f80001167983 */ /* 0x001ea80000300a00 */
[----:B------:R-:W3:Y:S04]  /*4b8b0*/  LDL.LU.64 R20, [R1+0x22f0] ;  /* 0x0022f00001147983 */ /* 0x000ee80000300a00 */
        /* <DEDUP_REMOVED lines=31> */
[----:B----4-:R-:W-:-:S15]  /*4bab0*/  HMMA.16816.F32 R4, R16, R10, R4 ;  /* 0x0000000a1004723c */ /* 0x010fde0000001804 */
[----:B------:R-:W-:-:S04]  /*4bac0*/  NOP ;  /* 0x0000000000007918 */ /* 0x000fc80000000000 */
[----:B------:R-:W-:Y:S04]  /*4bad0*/  STL.64 [R1+0x50], R4 ;  /* 0x0000500401007387 */ /* 0x000fe80000100a00 */
[----:B------:R0:W-:Y:S04]  /*4bae0*/  STL.64 [R1+0x58], R6 ;  /* 0x0000580601007387 */ /* 0x0001e80000100a00 */
[----:B0-----:R-:W2:Y:S04]  /*4baf0*/  LDL.LU.64 R6, [R1+0x22a8] ;  /* 0x0022a80001067983 */ /* 0x001ea80000300a00 */
[----:B------:R-:W2:Y:S01]  /*4bb00*/  LDL.LU.64 R4, [R1+0x22a0] ;  /* 0x0022a00001047983 */ /* 0x000ea20000300a00 */
[----:B------:R-:W-:Y:S01]  /*4bb10*/  IMAD.MOV.U32 R15, RZ, RZ, R0 ;  /* 0x000000ffff0f7224 */ /* 0x000fe200078e0000 */
[----:B--2---:R-:W-:Y:S02]  /*4bb20*/  HMMA.16816.F32 R8, R16, R8, R4 ;  /* 0x000000081008723c */ /* 0x004fe40000001804 */
[----:B------:R-:W3:Y:S04]  /*4bb30*/  LDL.LU.64 R6, [R1+0x2298] ;  /* 0x0022980001067983 */ /* 0x000ee80000300a00 */
[----:B------:R-:W2:-:S13]  /*4bb40*/  LDL.LU.64 R4, [R1+0x2290] ;  /* 0x0022900001047983 */ /* 0x000e9a0000300a00 */
[----:B------:R-:W-:Y:S04]  /*4bb50*/  STL.64 [R1+0x40], R8 ;  /* 0x0000400801007387 */ /* 0x000fe80000100a00 */
[----:B------:R2:W-:Y:S01]  /*4bb60*/  STL.64 [R1+0x48], R10 ;  /* 0x0000480a01007387 */ /* 0x0005e20000100a00 */
[C---:B---3--:R-:W-:Y:S08]  /*4bb70*/  HMMA.16816.F32 R12, R16.reuse, R6, R12 ;  /* 0x00000006100c723c */ /* 0x048ff0000000180c */
[----:B--2---:R-:W-:-:S15]  /*4bb80*/  HMMA.16816.F32 R8, R16, R4, R20 ;  /* 0x000000041008723c */ /* 0x004fde0000001814 */
[----:B------:R-:W-:-:S04]  /*4bb90*/  NOP ;  /* 0x0000000000007918 */ /* 0x000fc80000000000 */
[----:B------:R-:W-:Y:S04]  /*4bba0*/  STL.64 [R1+0x10], R8 ;  /* 0x0000100801007387 */ /* 0x000fe80000100a00 */
[----:B------:R-:W-:Y:S04]  /*4bbb0*/  STL.64 [R1+0x30], R12 ;  /* 0x0000300c01007387 */ /* 0x000fe80000100a00 */
[----:B------:R-:W-:Y:S04]  /*4bbc0*/  STL.64 [R1+0x38], R14 ;  /* 0x0000380e01007387 */ /* 0x000fe80000100a00 */
[----:B------:R0:W-:Y:S01]  /*4bbd0*/  STL [R1+0x18], R10 ;  /* 0x0000180a01007387 */ /* 0x0001e20000100800 */
[----:B------:R-:W-:-:S02]  /*4bbe0*/  IMAD.MOV.U32 R0, RZ, RZ, R11 ;  /* 0x000000ffff007224 */ /* 0x000fc400078e000b */
[----:B0-----:R-:W-:Y:S03]  /*4bbf0*/  HMMA.16816.F32 R8, R16, R2, R32 ;  /* 0x000000021008723c */ /* 0x001fe60000001820 */
[----:B------:R-:W-:-:S15]  /*4bc00*/  STL [R1+0x1d60], R0 ;  /* 0x001d600001007387 */ /* 0x000fde0000100800 */
[----:B------:R-:W-:Y:S01]  /*4bc10*/  NOP ;  /* 0x0000000000007918 */ /* 0x000fe20000000000 */
[----:B------:R0:W-:Y:S04]  /*4bc20*/  STL.64 [R1], R8 ;  /* 0x0000000801007387 */ /* 0x0001e80000100a00 */
[----:B------:R1:W-:Y:S04]  /*4bc30*/  STL.64 [R1+0x8], R10 ;  /* 0x0000080a01007387 */ /* 0x0003e80000100a00 */
[----:B0-----:R-:W2:Y:S04]  /*4bc40*/  LDL.LU R8, [R1+0x770] ;  /* 0x0007700001087983 */ /* 0x001ea80000300800 */
[----:B------:R-:W2:Y:S04]  /*4bc50*/  LDL.LU R9, [R1+0x774] ;  /* 0x0007740001097983 */ /* 0x000ea80000300800 */
[----:B-1----:R-:W3:Y:S04]  /*4bc60*/  LDL.LU R10, [R1+0x778] ;  /* 0x00077800010a7983 */ /* 0x002ee80000300800 */
        /* <DEDUP_REMOVED lines=14> */
[----:B------:R-:W4:Y:S01]  /*4bd50*/  LDL.LU R32, [R1+0xe58] ;  /* 0x000e580001207983 */ /* 0x000f220000300800 */
[----:B------:R-:W-:-:S03]  /*4bd60*/  IMAD R7, R31, 0x100, R30 ;  /* 0x000001001f077824 */ /* 0x000fc600078e021e */
        /* <DEDUP_REMOVED lines=8> */
[----:B------:R-:W2:Y:S04]  /*4bdf0*/  LDL.LU R34, [R1+0xe68] ;  /* 0x000e680001227983 */ /* 0x000ea80000300800 */
[----:B---3--:R-:W-:Y:S04]  /*4be00*/  STL.64 [R1+0x2278], R10 ;  /* 0x0022780a01007387 */ /* 0x008fe80000100a00 */
[----:B--2---:R0:W-:Y:S04]  /*4be10*/  STL.64 [R1+0x2270], R8 ;  /* 0x0022700801007387 */ /* 0x0041e80000100a00 */
[----:B0-----:R-:W2:Y:S04]  /*4be20*/  LDL.LU R8, [R1+0x7e0] ;  /* 0x0007e00001087983 */ /* 0x001ea80000300800 */
[----:B------:R-:W2:Y:S04]  /*4be30*/  LDL.LU R9, [R1+0x7e4] ;  /* 0x0007e40001097983 */ /* 0x000ea80000300800 */
[----:B------:R-:W3:Y:S04]  /*4be40*/  LDL.LU R10, [R1+0x7e8] ;  /* 0x0007e800010a7983 */ /* 0x000ee80000300800 */
[----:B------:R-:W3:Y:S01]  /*4be50*/  LDL.LU R11, [R1+0x7ec] ;  /* 0x0007ec00010b7983 */ /* 0x000ee20000300800 */
[----:B------:R-:W-:-:S02]  /*4be60*/  IMAD R4, R25, 0x100, R24 ;  /* 0x0000010019047824 */ /* 0x000fc400078e0218 */
[----:B------:R-:W-:Y:S02]  /*4be70*/  IMAD R5, R27, 0x100, R26 ;  /* 0x000001001b057824 */ /* 0x000fe400078e021a */
[----:B------:R-:W-:Y:S01]  /*4be80*/  IMAD R6, R29, 0x100, R28 ;  /* 0x000001001d067824 */ /* 0x000fe200078e021c */
[----:B---3--:R-:W-:Y:S04]  /*4be90*/  STL.64 [R1+0x2288], R10 ;  /* 0x0022880a01007387 */ /* 0x008fe80000100a00 */
[----:B--2---:R0:W-:Y:S04]  /*4bea0*/  STL.64 [R1+0x2280], R8 ;  /* 0x0022800801007387 */ /* 0x0041e80000100a00 */
[----:B0-----:R-:W2:Y:S04]  /*4beb0*/  LDL.LU R8, [R1+0x7f0] ;  /* 0x0007f00001087983 */ /* 0x001ea80000300800 */
[----:B------:R-:W2:Y:S04]  /*4bec0*/  LDL.LU R9, [R1+0x7f4] ;  /* 0x0007f40001097983 */ /* 0x000ea80000300800 */
[----:B------:R-:W2:Y:S04]  /*4bed0*/  LDL.LU R10, [R1+0x7f8] ;  /* 0x0007f800010a7983 */ /* 0x000ea80000300800 */
[----:B------:R-:W2:Y:S01]  /*4bee0*/  LDL.LU R11, [R1+0x7fc] ;  /* 0x0007fc00010b7983 */ /* 0x000ea20000300800 */
[----:B------:R-:W-:-:S02]  /*4bef0*/  F2FP.F16.E4M3.UNPACK_B R36, R36.H1 ;  /* 0x00000024ff24723e */ /* 0x000fc400030006ff */
[----:B------:R-:W-:Y:S02]  /*4bf00*/  F2FP.F16.E4M3.UNPACK_B R37, R37.H1 ;  /* 0x00000025ff25723e */ /* 0x000fe400030006ff */
[----:B------:R-:W-:Y:S02]  /*4bf10*/  F2FP.F16.E4M3.UNPACK_B R16, R4 ;  /* 0x00000004ff10723e */ /* 0x000fe400020006ff */
[----:B------:R-:W-:Y:S02]  /*4bf20*/  F2FP.F16.E4M3.UNPACK_B R17, R5 ;  /* 0x00000005ff11723e */ /* 0x000fe400020006ff */
[----:B------:R-:W-:Y:S02]  /*4bf30*/  F2FP.F16.E4M3.UNPACK_B R18, R6 ;  /* 0x00000006ff12723e */ /* 0x000fe400020006ff */
[----:B------:R-:W-:Y:S01]  /*4bf40*/  F2FP.F16.E4M3.UNPACK_B R19, R7 ;  /* 0x00000007ff13723e */ /* 0x000fe200020006ff */
        /* <DEDUP_REMOVED lines=23> */
[----:B----4-:R-:W-:-:S07]  /*4c0c0*/  F2FP.F16.E4M3.UNPACK_B R35, R35.H1 ;  /* 0x00000023ff23723e */ /* 0x010fce00030006ff */
        /* <DEDUP_REMOVED lines=47> */
[----:B------:R-:W-:-:S07]  /*4c3c0*/  F2FP.F16.E4M3.UNPACK_B R23, R23.H1 ;  /* 0x00000017ff17723e */ /* 0x000fce00030006ff */
[----:B------:R-:W-:Y:S01]  /*4c3d0*/  HMMA.16816.F32 R4, R16, R22, R4 ;  /* 0x000000161004723c */ /* 0x000fe20000001804 */
[----:B------:R-:W-:Y:S02]  /*4c3e0*/  F2FP.F16.E4M3.UNPACK_B R20, R20.H1 ;  /* 0x00000014ff14723e */ /* 0x000fe400030006ff */
[----:B------:R-:W-:-:S05]  /*4c3f0*/  F2FP.F16.E4M3.UNPACK_B R21, R21.H1 ;  /* 0x00000015ff15723e */ /* 0x000fca00030006ff */
[----:B----4-:R-:W-:-:S15]  /*4c400*/  HMMA.16816.F32 R28, R16, R26, R28 ;  /* 0x0000001a101c723c */ /* 0x010fde000000181c */
[----:B------:R-:W-:-:S04]  /*4c410*/  NOP ;  /* 0x0000000000007918 */ /* 0x000fc80000000000 */
[----:B------:R-:W-:Y:S04]  /*4c420*/  STL.64 [R1+0x7a0], R28 ;  /* 0x0007a01c01007387 */ /* 0x000fe80000100a00 */
[----:B------:R3:W-:Y:S02]  /*4c430*/  STL.64 [R1+0x7a8], R30 ;  /* 0x0007a81e01007387 */ /* 0x0007e40000100a00 */
[----:B---3--:R-:W-:Y:S02]  /*4c440*/  HMMA.16816.F32 R28, R16, R24, R32 ;  /* 0x00000018101c723c */ /* 0x008fe40000001820 */
[----:B------:R-:W-:Y:S04]  /*4c450*/  STL.64 [R1+0x21b8], R26 ;  /* 0x0021b81a01007387 */ /* 0x000fe80000100a00 */
[----:B------:R-:W-:-:S13]  /*4c460*/  STL.64 [R1+0x21b0], R24 ;  /* 0x0021b01801007387 */ /* 0x000fda0000100a00 */
[----:B------:R-:W-:Y:S04]  /*4c470*/  STL.64 [R1+0x790], R28 ;  /* 0x0007901c01007387 */ /* 0x000fe80000100a00 */
[----:B------:R-:W-:Y:S04]  /*4c480*/  STL.64 [R1+0x798], R30 ;  /* 0x0007981e01007387 */ /* 0x000fe80000100a00 */
[----:B------:R-:W-:Y:S04]  /*4c490*/  STL.64 [R1+0x780], R4 ;  /* 0x0007800401007387 */ /* 0x000fe80000100a00 */
[----:B------:R2:W-:Y:S04]  /*4c4a0*/  STL.64 [R1+0x788], R6 ;  /* 0x0007880601007387 */ /* 0x0005e80000100a00 */
        /* <DEDUP_REMOVED lines=28> */
[----:B------:R-:W-:-:S03]  /*4c670*/  F2FP.F16.E4M3.UNPACK_B R14, R15.H1 ;  /* 0x0000000fff0e723e */ /* 0x000fc600030006ff */
[----:B------:R-:W2:Y:S04]  /*4c680*/  LDL.LU R15, [R1+0xdfc] ;  /* 0x000dfc00010f7983 */ /* 0x000ea80000300800 */
[----:B------:R-:W4:Y:S04]  /*4c690*/  LDL.LU R12, [R1+0xde8] ;  /* 0x000de800010c7983 */ /* 0x000f280000300800 */
[----:B---3--:R-:W-:Y:S04]  /*4c6a0*/  STL.64 [R1+0x2238], R34 ;  /* 0x0022382201007387 */ /* 0x008fe80000100a00 */
[----:B--2---:R0:W-:Y:S04]  /*4c6b0*/  STL.64 [R1+0x2230], R32 ;  /* 0x0022302001007387 */ /* 0x0041e80000100a00 */
[----:B0-----:R-:W2:Y:S04]  /*4c6c0*/  LDL.LU R32, [R1+0x760] ;  /* 0x0007600001207983 */ /* 0x001ea80000300800 */
[----:B------:R-:W2:Y:S04]  /*4c6d0*/  LDL.LU R33, [R1+0x764] ;  /* 0x0007640001217983 */ /* 0x000ea80000300800 */
[----:B------:R-:W2:Y:S04]  /*4c6e0*/  LDL.LU R34, [R1+0x768] ;  /* 0x0007680001227983 */ /* 0x000ea80000300800 */
[----:B------:R-:W2:Y:S01]  /*4c6f0*/  LDL.LU R35, [R1+0x76c] ;  /* 0x00076c0001237983 */ /* 0x000ea20000300800 */
[----:B------:R-:W-:-:S03]  /*4c700*/  F2FP.F16.E4M3.UNPACK_B R15, R15.H1 ;  /* 0x0000000fff0f723e */ /* 0x000fc600030006ff */
        /* <DEDUP_REMOVED lines=52> */
[----:B------:R-:W-:Y:S02]  /*4ca50*/  F2FP.F16.E4M3.UNPACK_B R9, R9.H1 ;  /* 0x00000009ff09723e */ /* 0x000fe400030006ff */
[----:B------:R-:W-:Y:S02]  /*4ca60*/  F2FP.F16.E4M3.UNPACK_B R6, R6.H1 ;  /* 0x00000006ff06723e */ /* 0x000fe400030006ff */
[----:B------:R-:W-:Y:S02]  /*4ca70*/  F2FP.F16.E4M3.UNPACK_B R7, R7.H1 ;  /* 0x00000007ff07723e */ /* 0x000fe400030006ff */
[----:B------:R-:W-:Y:S02]  /*4ca80*/  F2FP.F16.E4M3.UNPACK_B R4, R4.H1 ;  /* 0x00000004ff04723e */ /* 0x000fe400030006ff */
        /* <DEDUP_REMOVED lines=9> */
[----:B---3--:R-:W-:Y:S01]  /*4cb20*/  HMMA.16816.F32 R8, R16, R6, R12 ;  /* 0x000000061008723c */ /* 0x008fe2000000180c */
[----:B------:R-:W-:-:S02]  /*4cb30*/  F2FP.F16.E4M3.UNPACK_B R2, R2.H1 ;  /* 0x00000002ff02723e */ /* 0x000fc400030006ff */
[----:B------:R-:W-:-:S15]  /*4cb40*/  F2FP.F16.E4M3.UNPACK_B R3, R3.H1 ;  /* 0x00000003ff03723e */ /* 0x000fde00030006ff */
[----:B------:R-:W-:Y:S01]  /*4cb50*/  NOP ;  /* 0x0000000000007918 */ /* 0x000fe20000000000 */
[----:B------:R-:W-:Y:S04]  /*4cb60*/  STL.64 [R1+0xca0], R8 ;  /* 0x000ca00801007387 */ /* 0x000fe80000100a00 */
[----:B------:R0:W-:Y:S02]  /*4cb70*/  STL.64 [R1+0xca8], R10 ;  /* 0x000ca80a01007387 */ /* 0x0001e40000100a00 */
[----:B0-----:R-:W-:Y:S02]  /*4cb80*/  HMMA.16816.F32 R8, R16, R4, R20 ;  /* 0x000000041008723c */ /* 0x001fe40000001814 */
[----:B------:R0:W-:Y:S04]  /*4cb90*/  STL.64 [R1+0x21a8], R6 ;  /* 0x0021a80601007387 */ /* 0x0001e80000100a00 */
[----:B------:R1:W-:-:S13]  /*4cba0*/  STL.64 [R1+0x21a0], R4 ;  /* 0x0021a00401007387 */ /* 0x0003da0000100a00 */
[----:B------:R-:W-:Y:S04]  /*4cbb0*/  STL.64 [R1+0xc90], R8 ;  /* 0x000c900801007387 */ /* 0x000fe80000100a00 */
[----:B------:R2:W-:Y:S01]  /*4cbc0*/  STL.64 [R1+0xc98], R10 ;  /* 0x000c980a01007387 */ /* 0x0005e20000100a00 */
[----:B0-----:R-:W-:Y:S02]  /*4cbd0*/  IMAD R6, R30, 0x100, R29 ;  /* 0x000001001e067824 */ /* 0x001fe400078e021d */
[----:B-1----:R-:W-:-:S03]  /*4cbe0*/  IMAD R4, R28, 0x100, R27 ;  /* 0x000001001c047824 */ /* 0x002fc600078e021b */
[----:B------:R-:W-:Y:S04]  /*4cbf0*/  STL [R1+0x720], R6 ;  /* 0x0007200601007387 */ /* 0x000fe80000100800 */
[----:B------:R-:W-:Y:S04]  /*4cc00*/  STL [R1+0x2144], R2 ;  /* 0x0021440201007387 */ /* 0x000fe80000100800 */
[----:B------:R-:W-:Y:S01]  /*4cc10*/  STL [R1+0x2140], R3 ;  /* 0x0021400301007387 */ /* 0x000fe20000100800 */
[----:B------:R-:W-:Y:S01]  /*4cc20*/  IMAD R0, R0, 0x100, R31 ;  /* 0x0000010000007824 */ /* 0x000fe200078e021f */
[----:B--2---:R-:W-:-:S15]  /*4cc30*/  HMMA.16816.F32 R8, R16, R2, R32 ;  /* 0x000000021008723c */ /* 0x004fde0000001820 */
[----:B------:R-:W-:-:S04]  /*4cc40*/  NOP ;  /* 0x0000000000007918 */ /* 0x000fc80000000000 */
        /* <DEDUP_REMOVED lines=11> */
[----:B------:R-:W-:-:S03]  /*4cd00*/  IMAD R5, R26, 0x100, R25 ;  /* 0x000001001a057824 */ /* 0x000fc600078e0219 */
        /* <DEDUP_REMOVED lines=914> */
[----:B0-----:R-:W-:-:S05]  /*50630*/  IMAD R4, R28, 0x100, R27 ;  /* 0x000001001c047824 */ /* 0x001fca00078e021b */
[----:B------:R2:W-:Y:S02]  /*50640*/  STL [R1+0x2c], R4 ;  /* 0x00002c0401007387 */ /* 0x0005e40000100800 */
[----:B--2---:R-:W-:Y:S01]  /*50650*/  HMMA.16816.F32 R4, R16, R2, R32 ;  /* 0x000000021004723c */ /* 0x004fe20000001820 */
[----:B------:R-:W-:-:S05]  /*50660*/  IMAD R9, R30, 0x100, R29 ;  /* 0x000001001e097824 */ /* 0x000fca00078e021d */
[----:B------:R-:W-:Y:S04]  /*50670*/  STL [R1+0x130], R9 ;  /* 0x0001300901007387 */ /* 0x000fe80000100800 */
[----:B------:R-:W-:Y:S04]  /*50680*/  STL [R1+0x1d84], R2 ;  /* 0x001d840201007387 */ /* 0x000fe80000100800 */
[----:B------:R-:W-:Y:S05]  /*50690*/  STL [R1+0x1d80], R3 ;  /* 0x001d800301007387 */ /* 0x000fea0000100800 */
        /* <DEDUP_REMOVED lines=113> */
[----:B------:R1:W-:Y:S04]  /*50db0*/  STL.64 [R1+0x8a0], R28 ;  /* 0x0008a01c01007387 */ /* 0x0003e80000100a00 */
[----:B------:R-:W-:Y:S04]  /*50dc0*/  STL.64 [R1+0x8a8], R30 ;  /* 0x0008a81e01007387 */ /* 0x000fe80000100a00 */
[----:B0-----:R-:W2:Y:S04]  /*50dd0*/  LDL.LU R20, [R1+0xb0] ;  /* 0x0000b00001147983 */ /* 0x001ea80000300800 */
[----:B------:R-:W2:Y:S04]  /*50de0*/  LDL.LU R21, [R1+0xb4] ;  /* 0x0000b40001157983 */ /* 0x000ea80000300800 */
[----:B------:R-:W2:Y:S04]  /*50df0*/  LDL.LU R22, [R1+0xb8] ;  /* 0x0000b80001167983 */ /* 0x000ea80000300800 */
[----:B------:R-:W2:Y:S01]  /*50e00*/  LDL.LU R23, [R1+0xbc] ;  /* 0x0000bc0001177983 */ /* 0x000ea20000300800 */
[C---:B---3--:R-:W-:Y:S03]  /*50e10*/  HMMA.16816.F32 R4, R16.reuse, R12, R4 ;  /* 0x0000000c1004723c */ /* 0x048fe60000001804 */
[----:B--2---:R-:W-:Y:S04]  /*50e20*/  STL.64 [R1+0x1d78], R22 ;  /* 0x001d781601007387 */ /* 0x004fe80000100a00 */
[----:B------:R0:W-:Y:S04]  /*50e30*/  STL.64 [R1+0x1d70], R20 ;  /* 0x001d701401007387 */ /* 0x0001e80000100a00 */
[----:B-1----:R-:W2:Y:S01]  /*50e40*/  LDL.LU R28, [R1+0xf0] ;  /* 0x0000f000011c7983 */ /* 0x002ea20000300800 */
[----:B0-----:R-:W-:-:S15]  /*50e50*/  HMMA.16816.F32 R20, R16, R14, R32 ;  /* 0x0000000e1014723c */ /* 0x001fde0000001820 */
[----:B------:R-:W-:-:S04]  /*50e60*/  NOP ;  /* 0x0000000000007918 */ /* 0x000fc80000000000 */
[----:B------:R-:W-:Y:S04]  /*50e70*/  STL.64 [R1+0x820], R20 ;  /* 0x0008201401007387 */ /* 0x000fe80000100a00 */
[----:B------:R-:W-:Y:S04]  /*50e80*/  STL.64 [R1+0x828], R22 ;  /* 0x0008281601007387 */ /* 0x000fe80000100a00 */
[----:B------:R0:W-:Y:S04]  /*50e90*/  STL.64 [R1+0x850], R4 ;  /* 0x0008500401007387 */ /* 0x0001e80000100a00 */
[----:B------:R1:W-:Y:S04]  /*50ea0*/  STL.64 [R1+0x858], R6 ;  /* 0x0008580601007387 */ /* 0x0003e80000100a00 */
[----:B------:R-:W2:Y:S04]  /*50eb0*/  LDL.LU R29, [R1+0xf4] ;  /* 0x0000f400011d7983 */ /* 0x000ea80000300800 */
[----:B------:R-:W3:Y:S04]  /*50ec0*/  LDL.LU R30, [R1+0xf8] ;  /* 0x0000f800011e7983 */ /* 0x000ee80000300800 */
[----:B------:R-:W3:Y:S04]  /*50ed0*/  LDL.LU R31, [R1+0xfc] ;  /* 0x0000fc00011f7983 */ /* 0x000ee80000300800 */
[----:B0-----:R-:W2:Y:S04]  /*50ee0*/  LDL.LU R4, [R1+0x180] ;  /* 0x0001800001047983 */ /* 0x001ea80000300800 */
[----:B------:R-:W2:Y:S04]  /*50ef0*/  LDL.LU R5, [R1+0x184] ;  /* 0x0001840001057983 */ /* 0x000ea80000300800 */
[----:B-1----:R-:W2:Y:S04]  /*50f00*/  LDL.LU R6, [R1+0x188] ;  /* 0x0001880001067983 */ /* 0x002ea80000300800 */
        /* <DEDUP_REMOVED lines=63> */
[----:B------:R-:W4:Y:S01]  /*51300*/  LDL.LU.64 R28, [R1+0x1da0] ;  /* 0x001da000011c7983 */ /* 0x000f220000300a00 */
[----:B---3--:R-:W-:-:S02]  /*51310*/  IMAD R25, R25, 0x100, R36 ;  /* 0x0000010019197824 */ /* 0x008fc400078e0224 */
[----:B------:R-:W-:Y:S02]  /*51320*/  IMAD R26, R26, 0x100, R37 ;  /* 0x000001001a1a7824 */ /* 0x000fe400078e0225 */
[----:B------:R-:W-:Y:S02]  /*51330*/  IMAD R27, R27, 0x100, R2 ;  /* 0x000001001b1b7824 */ /* 0x000fe400078e0202 */
[----:B------:R-:W-:Y:S01]  /*51340*/  IMAD R0, R0, 0x100, R3 ;  /* 0x0000010000007824 */ /* 0x000fe200078e0203 */
[----:B----4-:R-:W-:-:S15]  /*51350*/  HMMA.16816.F32 R28, R16, R4, R28 ;  /* 0x00000004101c723c */ /* 0x010fde000000181c */
        /* <DEDUP_REMOVED lines=34> */
[----:B----4-:R-:W-:-:S15]  /*51580*/  HMMA.16816.F32 R28, R16, R34, R28 ;  /* 0x00000022101c723c */ /* 0x010fde000000181c */
[----:B------:R-:W-:-:S04]  /*51590*/  NOP ;  /* 0x0000000000007918 */ /* 0x000fc80000000000 */
[----:B------:R-:W-:Y:S04]  /*515a0*/  STL.64 [R1+0x810], R28 ;  /* 0x0008101c01007387 */ /* 0x000fe80000100a00 */
[----:B------:R0:W-:Y:S04]  /*515b0*/  STL.64 [R1+0x818], R30 ;  /* 0x0008181e01007387 */ /* 0x0001e80000100a00 */
[----:B0-----:R-:W4:Y:S04]  /*515c0*/  LDL.LU.64 R30, [R1+0x1d48] ;  /* 0x001d4800011e7983 */ /* 0x001f280000300a00 */
[----:B------:R-:W2:Y:S01]  /*515d0*/  LDL.LU.64 R28, [R1+0x1d40] ;  /* 0x001d4000011c7983 */ /* 0x000ea20000300a00 */
[----:B---3--:R-:W-:-:S15]  /*515e0*/  HMMA.16816.F32 R32, R16, R32, R4 ;  /* 0x000000201020723c */ /* 0x008fde0000001804 */
[----:B------:R-:W-:-:S04]  /*515f0*/  NOP ;  /* 0x0000000000007918 */ /* 0x000fc80000000000 */
[----:B------:R-:W-:Y:S04]  /*51600*/  STL.64 [R1+0x740], R32 ;  /* 0x0007402001007387 */ /* 0x000fe80000100a00 */
[----:B------:R-:W-:Y:S01]  /*51610*/  STL.64 [R1+0x748], R34 ;  /* 0x0007482201007387 */ /* 0x000fe20000100a00 */
[C---:B----4-:R-:W-:Y:S08]  /*51620*/  HMMA.16816.F32 R4, R16.reuse, R30, R8 ;  /* 0x0000001e1004723c */ /* 0x050ff00000001808 */
[C---:B--2---:R-:W-:Y:S08]  /*51630*/  HMMA.16816.F32 R12, R16.reuse, R28, R12 ;  /* 0x0000001c100c723c */ /* 0x044ff0000000180c */
[C---:B------:R-:W-:Y:S03]  /*51640*/  HMMA.16816.F32 R8, R16.reuse, R26, R20 ;  /* 0x0000001a1008723c */ /* 0x040fe60000001814 */
        /* <DEDUP_REMOVED lines=8> */
[----:B-1----:R-:W4:Y:S04]  /*516d0*/  LDL.LU R6, [R1+0x48] ;  /* 0x0000480001067983 */ /* 0x002f280000300800 */
[----:B------:R-:W4:Y:S04]  /*516e0*/  LDL.LU R7, [R1+0x4c] ;  /* 0x00004c0001077983 */ /* 0x000f280000300800 */
[----:B0-----:R-:W2:Y:S04]  /*516f0*/  LDL.LU R8, [R1+0x60] ;  /* 0x0000600001087983 */ /* 0x001ea80000300800 */
[----:B------:R-:W2:Y:S04]  /*51700*/  LDL.LU R9, [R1+0x64] ;  /* 0x0000640001097983 */ /* 0x000ea80000300800 */
[----:B---3--:R-:W3:Y:S04]  /*51710*/  LDL.LU R10, [R1+0x68] ;  /* 0x00006800010a7983 */ /* 0x008ee80000300800 */
[----:B------:R-:W3:Y:S04]  /*51720*/  LDL.LU R11, [R1+0x6c] ;  /* 0x00006c00010b7983 */ /* 0x000ee80000300800 */
[----:B---3--:R-:W-:Y:S04]  /*51730*/  STL.64 [R1+0x1d08], R10 ;  /* 0x001d080a01007387 */ /* 0x008fe80000100a00 */
[----:B--2---:R0:W-:Y:S04]  /*51740*/  STL.64 [R1+0x1d00], R8 ;  /* 0x001d000801007387 */ /* 0x0041e80000100a00 */
[----:B0-----:R-:W2:Y:S04]  /*51750*/  LDL.LU R8, [R1+0x70] ;  /* 0x0000700001087983 */ /* 0x001ea80000300800 */
[----:B------:R-:W2:Y:S04]  /*51760*/  LDL.LU R9, [R1+0x74] ;  /* 0x0000740001097983 */ /* 0x000ea80000300800 */
[----:B------:R-:W3:Y:S04]  /*51770*/  LDL.LU R10, [R1+0x78] ;  /* 0x00007800010a7983 */ /* 0x000ee80000300800 */
[----:B------:R-:W3:Y:S04]  /*51780*/  LDL.LU R11, [R1+0x7c] ;  /* 0x00007c00010b7983 */ /* 0x000ee80000300800 */
[----:B------:R-:W2:Y:S04]  /*51790*/  LDL.LU R20, [R1+0xa0] ;  /* 0x0000a00001147983 */ /* 0x000ea80000300800 */
[----:B------:R-:W4:Y:S04]  /*517a0*/  LDL.LU R21, [R1+0xa4] ;  /* 0x0000a40001157983 */ /* 0x000f280000300800 */
[----:B------:R-:W4:Y:S04]  /*517b0*/  LDL.LU R22, [R1+0xa8] ;  /* 0x0000a80001167983 */ /* 0x000f280000300800 */
[----:B------:R-:W4:Y:S04]  /*517c0*/  LDL.LU R23, [R1+0xac] ;  /* 0x0000ac0001177983 */ /* 0x000f280000300800 */
        /* <DEDUP_REMOVED lines=10> */
[----:B----4-:R-:W-:Y:S04]  /*51870*/  STL.64 [R1+0x1ce8], R6 ;  /* 0x001ce80601007387 */ /* 0x010fe80000100a00 */
[----:B------:R0:W-:Y:S04]  /*51880*/  STL.64 [R1+0x1ce0], R4 ;  /* 0x001ce00401007387 */ /* 0x0001e80000100a00 */
[----:B0-----:R-:W4:Y:S04]  /*51890*/  LDL.LU R4, [R1+0x50] ;  /* 0x0000500001047983 */ /* 0x001f280000300800 */
        /* <DEDUP_REMOVED lines=8> */
[----:B------:R-:W2:Y:S01]  /*51920*/  LDL.LU R31, [R1+0x14dc] ;  /* 0x0014dc00011f7983 */ /* 0x000ea20000300800 */
[C---:B------:R-:W-:Y:S03]  /*51930*/  HMMA.16816.F32 R20, R16.reuse, R24, R20 ;  /* 0x000000181014723c */ /* 0x040fe60000001814 */
        /* <DEDUP_REMOVED lines=19> */
[C---:B---3--:R-:W-:Y:S01]  /*51a70*/  HMMA.16816.F32 R12, R16.reuse, R20, R12 ;  /* 0x00000014100c723c */ /* 0x048fe2000000180c */
[----:B------:R-:W0:Y:S10]  /*51a80*/  LDC R21, c[0x0][0x3a8] ;  /* 0x0000ea00ff157b82 */ /* 0x000e340000000800 */
[----:B------:R-:W-:Y:S04]  /*51a90*/  STL.64 [R1+0x6f0], R8 ;  /* 0x0006f00801007387 */ /* 0x000fe80000100a00 */
[----:B------:R1:W-:Y:S04]  /*51aa0*/  STL.64 [R1+0x6f8], R10 ;  /* 0x0006f80a01007387 */ /* 0x0003e80000100a00 */
[----:B-1----:R-:W2:Y:S04]  /*51ab0*/  LDL.LU.64 R10, [R1+0x1d28] ;  /* 0x001d2800010a7983 */ /* 0x002ea80000300a00 */
[----:B------:R-:W2:Y:S04]  /*51ac0*/  LDL.LU.64 R8, [R1+0x1d20] ;  /* 0x001d200001087983 */ /* 0x000ea80000300a00 */
[----:B------:R-:W3:Y:S04]  /*51ad0*/  LDL.LU R22, [R1+0xe8c] ;  /* 0x000e8c0001167983 */ /* 0x000ee80000300800 */
[----:B------:R-:W2:Y:S04]  /*51ae0*/  LDL.LU R23, [R1+0x150c] ;  /* 0x00150c0001177983 */ /* 0x000ea80000300800 */
[----:B------:R-:W-:Y:S04]  /*51af0*/  STL.64 [R1+0x320], R12 ;  /* 0x0003200c01007387 */ /* 0x000fe80000100a00 */
[----:B------:R1:W-:Y:S04]  /*51b00*/  STL.64 [R1+0x328], R14 ;  /* 0x0003280e01007387 */ /* 0x0003e80000100a00 */
[----:B-1----:R-:W2:Y:S04]  /*51b10*/  LDL.LU.64 R14, [R1+0x1d18] ;  /* 0x001d1800010e7983 */ /* 0x002ea80000300a00 */
[----:B------:R-:W3:Y:S04]  /*51b20*/  LDL.LU.64 R12, [R1+0x1d10] ;  /* 0x001d1000010c7983 */ /* 0x000ee80000300a00 */
[----:B------:R-:W3:Y:S01]  /*51b30*/  LDL.LU R20, [R1+0xfb0] ;  /* 0x000fb00001147983 */ /* 0x000ee20000300800 */
[----:B--2---:R-:W-:-:S15]  /*51b40*/  HMMA.16816.F32 R8, R16, R14, R8 ;  /* 0x0000000e1008723c */ /* 0x004fde0000001808 */
[----:B------:R-:W-:-:S04]  /*51b50*/  NOP ;  /* 0x0000000000007918 */ /* 0x000fc80000000000 */
[----:B------:R-:W-:Y:S04]  /*51b60*/  STL.64 [R1+0xd0], R8 ;  /* 0x0000d00801007387 */ /* 0x000fe80000100a00 */
[----:B------:R1:W-:Y:S04]  /*51b70*/  STL.64 [R1+0xd8], R10 ;  /* 0x0000d80a01007387 */ /* 0x0003e80000100a00 */
[----:B-1----:R-:W3:Y:S04]  /*51b80*/  LDL.LU.64 R10, [R1+0x1d08] ;  /* 0x001d0800010a7983 */ /* 0x002ee80000300a00 */
[----:B------:R-:W3:Y:S02]  /*51b90*/  LDL.LU.64 R8, [R1+0x1d00] ;  /* 0x001d000001087983 */ /* 0x000ee40000300a00 */
[----:B---3--:R-:W-:Y:S02]  /*51ba0*/  HMMA.16816.F32 R12, R16, R12, R8 ;  /* 0x0000000c100c723c */ /* 0x008fe40000001808 */
[----:B------:R-:W4:Y:S04]  /*51bb0*/  LDL.LU.64 R10, [R1+0x1cf8] ;  /* 0x001cf800010a7983 */ /* 0x000f280000300a00 */
[----:B------:R-:W2:-:S13]  /*51bc0*/  LDL.LU.64 R8, [R1+0x1cf0] ;  /* 0x001cf00001087983 */ /* 0x000e9a0000300a00 */
[----:B------:R1:W-:Y:S04]  /*51bd0*/  STL.64 [R1+0xa0], R12 ;  /* 0x0000a00c01007387 */ /* 0x0003e80000100a00 */
[----:B------:R3:W-:Y:S04]  /*51be0*/  STL.64 [R1+0xa8], R14 ;  /* 0x0000a80e01007387 */ /* 0x0007e80000100a00 */
[----:B-1----:R-:W2:Y:S04]  /*51bf0*/  LDL.LU R12, [R1] ;  /* 0x00000000010c7983 */ /* 0x002ea80000300800 */
[----:B------:R-:W2:Y:S04]  /*51c00*/  LDL.LU R13, [R1+0x4] ;  /* 0x00000400010d7983 */ /* 0x000ea80000300800 */
[----:B---3--:R-:W3:Y:S04]  /*51c10*/  LDL.LU R14, [R1+0x8] ;  /* 0x00000800010e7983 */ /* 0x008ee80000300800 */
[----:B------:R-:W3:Y:S01]  /*51c20*/  LDL.LU R15, [R1+0xc] ;  /* 0x00000c00010f7983 */ /* 0x000ee20000300800 */
[----:B----4-:R-:W-:-:S15]  /*51c30*/  HMMA.16816.F32 R4, R16, R10, R4 ;  /* 0x0000000a1004723c */ /* 0x010fde0000001804 */
[----:B------:R-:W-:-:S04]  /*51c40*/  NOP ;  /* 0x0000000000007918 */ /* 0x000fc80000000000 */
[----:B------:R-:W-:Y:S04]  /*51c50*/  STL.64 [R1+0x80], R4 ;  /* 0x0000800401007387 */ /* 0x000fe80000100a00 */
[----:B------:R1:W-:Y:S04]  /*51c60*/  STL.64 [R1+0x88], R6 ;  /* 0x0000880601007387 */ /* 0x0003e80000100a00 */
[----:B-1----:R-:W2:Y:S04]  /*51c70*/  LDL.LU.64 R6, [R1+0x1ce8] ;  /* 0x001ce80001067983 */ /* 0x002ea80000300a00 */
[----:B------:R-:W2:Y:S02]  /*51c80*/  LDL.LU.64 R4, [R1+0x1ce0] ;  /* 0x001ce00001047983 */ /* 0x000ea40000300a00 */
[----:B--2---:R-:W-:Y:S02]  /*51c90*/  HMMA.16816.F32 R8, R16, R8, R4 ;  /* 0x000000081008723c */ /* 0x004fe40000001804 */
[----:B------:R-:W2:Y:S04]  /*51ca0*/  LDL.LU.64 R6, [R1+0x1cd8] ;  /* 0x001cd80001067983 */ /* 0x000ea80000300a00 */
[----:B------:R-:W4:-:S13]  /*51cb0*/  LDL.LU.64 R4, [R1+0x1cd0] ;  /* 0x001cd00001047983 */ /* 0x000f1a0000300a00 */
[----:B------:R1:W-:Y:S04]  /*51cc0*/  STL.64 [R1+0x50], R8 ;  /* 0x0000500801007387 */ /* 0x0003e80000100a00 */
[----:B------:R0:W-:Y:S04]  /*51cd0*/  STL.64 [R1+0x58], R10 ;  /* 0x0000580a01007387 */ /* 0x0001e80000100a00 */
[----:B-1----:R-:W4:Y:S04]  /*51ce0*/  LDL.LU R8, [R1+0x10] ;  /* 0x0000100001087983 */ /* 0x002f280000300800 */
[----:B------:R-:W4:Y:S04]  /*51cf0*/  LDL.LU R9, [R1+0x14] ;  /* 0x0000140001097983 */ /* 0x000f280000300800 */
[----:B0-----:R-:W4:Y:S01]  /*51d00*/  LDL.LU R10, [R1+0x18] ;  /* 0x00001800010a7983 */ /* 0x001f220000300800 */
[----:B------:R-:W-:-:S03]  /*51d10*/  IMAD.MOV.U32 R11, RZ, RZ, R0 ;  /* 0x000000ffff0b7224 */ /* 0x000fc600078e0000 */
[----:B------:R0:W5:Y:S01]  /*51d20*/  LDL.LU R0, [R1+0x1cc8] ;  /* 0x001cc80001007983 */ /* 0x0001620000300800 */
[----:B--2---:R-:W-:-:S15]  /*51d30*/  HMMA.16816.F32 R28, R16, R6, R28 ;  /* 0x00000006101c723c */ /* 0x004fde000000181c */
[----:B------:R-:W-:-:S04]  /*51d40*/  NOP ;  /* 0x0000000000007918 */ /* 0x000fc80000000000 */
[----:B------:R-:W-:Y:S04]  /*51d50*/  STL.64 [R1+0x30], R28 ;  /* 0x0000301c01007387 */ /* 0x000fe80000100a00 */
[----:B------:R1:W-:Y:S04]  /*51d60*/  STL.64 [R1+0x38], R30 ;  /* 0x0000381e01007387 */ /* 0x0003e80000100a00 */
[----:B-1----:R-:W2:Y:S04]  /*51d70*/  LDL.LU.64 R30, [R1+0x1cc0] ;  /* 0x001cc000011e7983 */ /* 0x002ea80000300a00 */
[----:B------:R-:W2:Y:S01]  /*51d80*/  LDL.LU.64 R28, [R1+0x1cb8] ;  /* 0x001cb800011c7983 */ /* 0x000ea20000300a00 */
[----:B----4-:R-:W-:Y:S01]  /*51d90*/  HMMA.16816.F32 R4, R16, R4, R8 ;  /* 0x000000041004723c */ /* 0x010fe20000001808 */
[----:B------:R-:W-:-:S02]  /*51da0*/  IMAD.SHL.U32 R21, R21, 0x80, RZ ;  /* 0x0000008015157824 */ /* 0x000fc400078e00ff */
[----:B------:R-:W-:-:S15]  /*51db0*/  VIADD R20, R20, 0x1 ;  /* 0x0000000114147836 */ /* 0x000fde0000000000 */
[----:B------:R-:W-:Y:S01]  /*51dc0*/  NOP ;  /* 0x0000000000007918 */ /* 0x000fe20000000000 */
[----:B------:R-:W-:Y:S04]  /*51dd0*/  STL.64 [R1+0x10], R4 ;  /* 0x0000100401007387 */ /* 0x000fe80000100a00 */
[----:B------:R3:W-:Y:S02]  /*51de0*/  STL.64 [R1+0x18], R6 ;  /* 0x0000180601007387 */ /* 0x0007e40000100a00 */
[----:B---3--:R-:W-:Y:S01]  /*51df0*/  HMMA.16816.F32 R4, R16, R2, R12 ;  /* 0x000000021004723c */ /* 0x008fe2000000180c */
[C---:B------:R-:W-:Y:S01]  /*51e00*/  IADD3 R22, P2, PT, R21.reuse, R22, RZ ;  /* 0x0000001615167210 */ /* 0x040fe20007f5e0ff */
[----:B------:R-:W-:Y:S01]  /*51e10*/  STL [R1+0xfb0], R20 ;  /* 0x000fb01401007387 */ /* 0x000fe20000100800 */
[C---:B------:R-:W-:Y:S02]  /*51e20*/  IADD3 R23, P3, PT, R21.reuse, R23, RZ ;  /* 0x0000001715177210 */ /* 0x040fe40007f7e0ff */
[----:B------:R-:W-:-:S02]  /*51e30*/  IADD3 R24, P4, PT, R21, R24, RZ ;  /* 0x0000001815187210 */ /* 0x000fc40007f9e0ff */
[C---:B------:R-:W-:Y:S02]  /*51e40*/  IADD3 R25, P5, PT, R21.reuse, R25, RZ ;  /* 0x0000001915197210 */ /* 0x040fe40007fbe0ff */
[C---:B------:R-:W-:Y:S02]  /*51e50*/  IADD3 R26, P6, PT, R21.reuse, R26, RZ ;  /* 0x0000001a151a7210 */ /* 0x040fe40007fde0ff */
[----:B------:R-:W-:-:S08]  /*51e60*/  IADD3 R27, P1, PT, R21, R27, RZ ;  /* 0x0000001b151b7210 */ /* 0x000fd00007f3e0ff */
[----:B------:R-:W-:Y:S04]  /*51e70*/  STL.64 [R1], R4 ;  /* 0x0000000401007387 */ /* 0x000fe80000100a00 */
[----:B------:R-:W-:Y:S04]  /*51e80*/  STL.64 [R1+0x8], R6 ;  /* 0x0000080601007387 */ /* 0x000fe80000100a00 */
[----:B------:R1:W-:Y:S04]  /*51e90*/  STL [R1+0xe8c], R22 ;  /* 0x000e8c1601007387 */ /* 0x0003e80000100800 */
[----:B------:R3:W-:Y:S04]  /*51ea0*/  STL [R1+0x150c], R23 ;  /* 0x00150c1701007387 */ /* 0x0007e80000100800 */
[----:B------:R4:W-:Y:S04]  /*51eb0*/  STL [R1+0x1504], R24 ;  /* 0x0015041801007387 */ /* 0x0009e80000100800 */
[----:B------:R0:W-:Y:S01]  /*51ec0*/  STL [R1+0x14fc], R25 ;  /* 0x0014fc1901007387 */ /* 0x0001e20000100800 */
[----:B-1----:R-:W-:-:S03]  /*51ed0*/  SHF.R.S32.HI R22, RZ, 0x1f, R21 ;  /* 0x0000001fff167819 */ /* 0x002fc60000011415 */
[----:B------:R1:W-:Y:S04]  /*51ee0*/  STL [R1+0x14f4], R26 ;  /* 0x0014f41a01007387 */ /* 0x0003e80000100800 */
[----:B------:R0:W-:Y:S01]  /*51ef0*/  STL [R1+0x14ec], R27 ;  /* 0x0014ec1b01007387 */ /* 0x0001e20000100800 */
[C---:B------:R-:W-:Y:S01]  /*51f00*/  IMAD.X R32, R22.reuse, 0x1, R32, P4 ;  /* 0x0000000116207824 */ /* 0x040fe200020e0620 */
[C---:B------:R-:W-:Y:S01]  /*51f10*/  IADD3 R33, P4, PT, R21.reuse, R33, RZ ;  /* 0x0000002115217210 */ /* 0x040fe20007f9e0ff */
[C---:B------:R-:W-:Y:S01]  /*51f20*/  IMAD.X R34, R22.reuse, 0x1, R34, P5 ;  /* 0x0000000116227824 */ /* 0x040fe200028e0622 */
[C---:B------:R-:W-:Y:S01]  /*51f30*/  IADD3 R35, P5, PT, R21.reuse, R35, RZ ;  /* 0x0000002315237210 */ /* 0x040fe20007fbe0ff */
[----:B------:R-:W-:Y:S01]  /*51f40*/  IMAD.X R36, R22, 0x1, R36, P6 ;  /* 0x0000000116247824 */ /* 0x000fe200030e0624 */
[----:B------:R-:W-:-:S02]  /*51f50*/  IADD3 R37, P6, PT, R21, R37, RZ ;  /* 0x0000002515257210 */ /* 0x000fc40007fde0ff */
[----:B------:R-:W-:Y:S01]  /*51f60*/  ISETP.NE.U32.AND P0, PT, R20, UR7, PT ;  /* 0x0000000714007c0c */ /* 0x000fe2000bf05070 */
[C---:B--2---:R-:W-:Y:S01]  /*51f70*/  IMAD.X R28, R22.reuse, 0x1, R28, P2 ;  /* 0x00000001161c7824 */ /* 0x044fe200010e061c */
[C---:B------:R-:W-:Y:S01]  /*51f80*/  IADD3 R29, P2, PT, R21.reuse, R29, RZ ;  /* 0x0000001d151d7210 */ /* 0x040fe20007f5e0ff */
[C---:B------:R-:W-:Y:S01]  /*51f90*/  IMAD.X R30, R22.reuse, 0x1, R30, P3 ;  /* 0x00000001161e7824 */ /* 0x040fe200018e061e */
[C---:B------:R-:W-:Y:S02]  /*51fa0*/  IADD3 R31, P3, PT, R21.reuse, R31, RZ ;  /* 0x0000001f151f7210 */ /* 0x040fe40007f7e0ff */
[----:B------:R2:W-:Y:S04]  /*51fb0*/  STL [R1+0xe88], R28 ;  /* 0x000e881c01007387 */ /* 0x0005e80000100800 */
[----:B------:R0:W-:Y:S04]  /*51fc0*/  STL [R1+0x14e4], R29 ;  /* 0x0014e41d01007387 */ /* 0x0001e80000100800 */
[----:B------:R0:W-:Y:S04]  /*51fd0*/  STL [R1+0x1508], R30 ;  /* 0x0015081e01007387 */ /* 0x0001e80000100800 */
[----:B------:R0:W-:Y:S04]  /*51fe0*/  STL [R1+0x14dc], R31 ;  /* 0x0014dc1f01007387 */ /* 0x0001e80000100800 */
[----:B------:R0:W-:Y:S04]  /*51ff0*/  STL [R1+0x1500], R32 ;  /* 0x0015002001007387 */ /* 0x0001e80000100800 */
[----:B------:R0:W-:Y:S04]  /*52000*/  STL [R1+0x14d4], R33 ;  /* 0x0014d42101007387 */ /* 0x0001e80000100800 */
[----:B------:R0:W-:Y:S04]  /*52010*/  STL [R1+0x14f8], R34 ;  /* 0x0014f82201007387 */ /* 0x0001e80000100800 */
[----:B------:R-:W2:Y:S04]  /*52020*/  LDL.LU R19, [R1+0x14e8] ;  /* 0x0014e80001137983 */ /* 0x000ea80000300800 */
[----:B------:R0:W-:Y:S04]  /*52030*/  STL [R1+0x14cc], R35 ;  /* 0x0014cc2301007387 */ /* 0x0001e80000100800 */
[----:B------:R-:W2:Y:S04]  /*52040*/  LDL.LU R2, [R1+0x14bc] ;  /* 0x0014bc0001027983 */ /* 0x000ea80000300800 */
[----:B------:R0:W-:Y:S04]  /*52050*/  STL [R1+0x14f0], R36 ;  /* 0x0014f02401007387 */ /* 0x0001e80000100800 */
[----:B------:R-:W2:Y:S04]  /*52060*/  LDL.LU R3, [R1+0x14e0] ;  /* 0x0014e00001037983 */ /* 0x000ea80000300800 */
[----:B------:R0:W-:Y:S04]  /*52070*/  STL [R1+0x14c4], R37 ;  /* 0x0014c42501007387 */ /* 0x0001e80000100800 */
        /* <DEDUP_REMOVED lines=13> */
[----:B---3--:R-:W3:Y:S04]  /*52150*/  LDL.LU R23, [R1+0x14a8] ;  /* 0x0014a80001177983 */ /* 0x008ee80000300800 */
[----:B----4-:R-:W4:Y:S04]  /*52160*/  LDL.LU R24, [R1+0x147c] ;  /* 0x00147c0001187983 */ /* 0x010f280000300800 */
[----:B0-----:R-:W4:Y:S04]  /*52170*/  LDL.LU R25, [R1+0x14a0] ;  /* 0x0014a00001197983 */ /* 0x001f280000300800 */
[----:B-1----:R-:W4:Y:S04]  /*52180*/  LDL.LU R26, [R1+0x1474] ;  /* 0x00147400011a7983 */ /* 0x002f280000300800 */
[----:B------:R-:W4:Y:S04]  /*52190*/  LDL.LU R27, [R1+0x1498] ;  /* 0x00149800011b7983 */ /* 0x000f280000300800 */
        /* <DEDUP_REMOVED lines=10> */
[C---:B------:R-:W-:Y:S01]  /*52240*/  IMAD.X R19, R22.reuse, 0x1, R19, P1 ;  /* 0x0000000116137824 */ /* 0x040fe200008e0613 */
[C---:B------:R-:W-:Y:S01]  /*52250*/  IADD3 R2, P1, PT, R21.reuse, R2, RZ ;  /* 0x0000000215027210 */ /* 0x040fe20007f3e0ff */
[C---:B------:R-:W-:Y:S01]  /*52260*/  IMAD.X R3, R22.reuse, 0x1, R3, P2 ;  /* 0x0000000116037824 */ /* 0x040fe200010e0603 */
[C---:B------:R-:W-:Y:S01]  /*52270*/  IADD3 R4, P2, PT, R21.reuse, R4, RZ ;  /* 0x0000000415047210 */ /* 0x040fe20007f5e0ff */
[----:B------:R-:W-:Y:S01]  /*52280*/  IMAD.X R5, R22, 0x1, R5, P3 ;  /* 0x0000000116057824 */ /* 0x000fe200018e0605 */
[----:B------:R0:W-:Y:S01]  /*52290*/  STL [R1+0x14e8], R19 ;  /* 0x0014e81301007387 */ /* 0x0001e20000100800 */
[----:B------:R-:W-:-:S03]  /*522a0*/  IADD3 R6, P3, PT, R21, R6, RZ ;  /* 0x0000000615067210 */ /* 0x000fc60007f7e0ff */
[----:B------:R1:W-:Y:S01]  /*522b0*/  STL [R1+0x14bc], R2 ;  /* 0x0014bc0201007387 */ /* 0x0003e20000100800 */
[----:B------:R-:W-:-:S03]  /*522c0*/  IMAD.X R7, R22, 0x1, R7, P4 ;  /* 0x0000000116077824 */ /* 0x000fc600020e0607 */
        /* <DEDUP_REMOVED lines=19> */
[----:B---3--:R-:W-:-:S03]  /*52400*/  IMAD.X R23, R22, 0x1, R23, P3 ;  /* 0x0000000116177824 */ /* 0x008fc600018e0617 */
[----:B------:R3:W-:Y:S01]  /*52410*/  STL [R1+0x14b8], R13 ;  /* 0x0014b80d01007387 */ /* 0x0007e20000100800 */
[----:B----4-:R-:W-:-:S03]  /*52420*/  IADD3 R24, P3, PT, R21, R24, RZ ;  /* 0x0000001815187210 */ /* 0x010fc60007f7e0ff */
[----:B------:R4:W-:Y:S01]  /*52430*/  STL [R1+0x148c], R14 ;  /* 0x00148c0e01007387 */ /* 0x0009e20000100800 */
[----:B------:R-:W-:-:S03]  /*52440*/  IMAD.X R25, R22, 0x1, R25, P4 ;  /* 0x0000000116197824 */ /* 0x000fc600020e0619 */
[----:B------:R0:W-:Y:S01]  /*52450*/  STL [R1+0x14b0], R15 ;  /* 0x0014b00f01007387 */ /* 0x0001e20000100800 */
[----:B------:R-:W-:-:S03]  /*52460*/  IADD3 R26, P4, PT, R21, R26, RZ ;  /* 0x0000001a151a7210 */ /* 0x000fc60007f9e0ff */
[----:B------:R0:W-:Y:S01]  /*52470*/  STL [R1+0x1484], R20 ;  /* 0x0014841401007387 */ /* 0x0001e20000100800 */
[----:B------:R-:W-:-:S03]  /*52480*/  IMAD.X R27, R22, 0x1, R27, P5 ;  /* 0x00000001161b7824 */ /* 0x000fc600028e061b */
[----:B------:R0:W-:Y:S01]  /*52490*/  STL [R1+0x14a8], R23 ;  /* 0x0014a81701007387 */ /* 0x0001e20000100800 */
[----:B--2---:R-:W-:-:S03]  /*524a0*/  IADD3 R28, P5, PT, R21, R28, RZ ;  /* 0x0000001c151c7210 */ /* 0x004fc60007fbe0ff */
        /* <DEDUP_REMOVED lines=12> */
[----:B------:R0:W-:Y:S04]  /*52570*/  STL [R1+0x1464], R30 ;  /* 0x0014641e01007387 */ /* 0x0001e80000100800 */
[----:B------:R0:W-:Y:S01]  /*52580*/  STL [R1+0x1488], R31 ;  /* 0x0014881f01007387 */ /* 0x0001e20000100800 */
[----:B------:R-:W-:-:S03]  /*52590*/  IMAD.X R35, R22, 0x1, R35, P3 ;  /* 0x0000000116237824 */ /* 0x000fc600018e0623 */
[----:B------:R0:W-:Y:S01]  /*525a0*/  STL [R1+0x145c], R32 ;  /* 0x00145c2001007387 */ /* 0x0001e20000100800 */
[----:B------:R-:W-:-:S03]  /*525b0*/  IADD3 R36, P3, PT, R21, R36, RZ ;  /* 0x0000002415247210 */ /* 0x000fc60007f7e0ff */
[----:B------:R1:W-:Y:S04]  /*525c0*/  STL [R1+0x1480], R33 ;  /* 0x0014802101007387 */ /* 0x0003e80000100800 */
[----:B------:R1:W-:Y:S01]  /*525d0*/  STL [R1+0x1454], R34 ;  /* 0x0014542201007387 */ /* 0x0003e20000100800 */
[----:B------:R-:W-:-:S03]  /*525e0*/  IMAD.X R37, R22, 0x1, R37, P4 ;  /* 0x0000000116257824 */ /* 0x000fc600020e0625 */
[----:B0-----:R-:W2:Y:S04]  /*525f0*/  LDL.LU R19, [R1+0x1444] ;  /* 0x0014440001137983 */ /* 0x001ea80000300800 */
[----:B------:R0:W-:Y:S04]  /*52600*/  STL [R1+0x1478], R35 ;  /* 0x0014782301007387 */ /* 0x0001e80000100800 */
[----:B-1----:R-:W2:Y:S04]  /*52610*/  LDL.LU R2, [R1+0x1468] ;  /* 0x0014680001027983 */ /* 0x002ea80000300800 */
        /* <DEDUP_REMOVED lines=14> */
[----:B------:R-:W4:Y:S04]  /*52700*/  LDL.LU R15, [R1+0x140c] ;  /* 0x00140c00010f7983 */ /* 0x000f280000300800 */
[----:B------:R-:W4:Y:S04]  /*52710*/  LDL.LU R20, [R1+0x1430] ;  /* 0x0014300001147983 */ /* 0x000f280000300800 */
        /* <DEDUP_REMOVED lines=12> */
[----:B0-----:R-:W2:Y:S04]  /*527e0*/  LDL.LU R35, [R1+0x13d4] ;  /* 0x0013d40001237983 */ /* 0x001ea80000300800 */
[----:B-1----:R-:W2:Y:S04]  /*527f0*/  LDL.LU R36, [R1+0x13f8] ;  /* 0x0013f80001247983 */ /* 0x002ea80000300800 */
[----:B------:R-:W2:Y:S01]  /*52800*/  LDL.LU R37, [R1+0x13cc] ;  /* 0x0013cc0001257983 */ /* 0x000ea20000300800 */
[C---:B------:R-:W-:Y:S01]  /*52810*/  IADD3 R19, P4, PT, R21.reuse, R19, RZ ;  /* 0x0000001315137210 */ /* 0x040fe20007f9e0ff */
[C---:B------:R-:W-:Y:S01]  /*52820*/  IMAD.X R2, R22.reuse, 0x1, R2, P5 ;  /* 0x0000000116027824 */ /* 0x040fe200028e0602 */
[C---:B------:R-:W-:Y:S01]  /*52830*/  IADD3 R3, P5, PT, R21.reuse, R3, RZ ;  /* 0x0000000315037210 */ /* 0x040fe20007fbe0ff */
[C---:B------:R-:W-:Y:S01]  /*52840*/  IMAD.X R4, R22.reuse, 0x1, R4, P6 ;  /* 0x0000000116047824 */ /* 0x040fe200030e0604 */
[----:B------:R-:W-:Y:S01]  /*52850*/  IADD3 R5, P6, PT, R21, R5, RZ ;  /* 0x0000000515057210 */ /* 0x000fe20007fde0ff */
        /* <DEDUP_REMOVED lines=15> */
[----:B---3--:R-:W-:-:S03]  /*52950*/  IADD3 R13, P4, PT, R21, R13, RZ ;  /* 0x0000000d150d7210 */ /* 0x008fc60007f9e0ff */
[----:B------:R3:W-:Y:S01]  /*52960*/  STL [R1+0x1424], R9 ;  /* 0x0014240901007387 */ /* 0x0007e20000100800 */
[----:B----4-:R-:W-:-:S03]  /*52970*/  IMAD.X R14, R22, 0x1, R14, P5 ;  /* 0x00000001160e7824 */ /* 0x010fc600028e060e */
[----:B------:R4:W-:Y:S01]  /*52980*/  STL [R1+0x1448], R10 ;  /* 0x0014480a01007387 */ /* 0x0009e20000100800 */
[----:B------:R-:W-:-:S03]  /*52990*/  IADD3 R15, P5, PT, R21, R15, RZ ;  /* 0x0000000f150f7210 */ /* 0x000fc60007fbe0ff */
[----:B------:R0:W-:Y:S01]  /*529a0*/  STL [R1+0x141c], R11 ;  /* 0x00141c0b01007387 */ /* 0x0001e20000100800 */
[----:B------:R-:W-:-:S03]  /*529b0*/  IMAD.X R20, R22, 0x1, R20, P6 ;  /* 0x0000000116147824 */ /* 0x000fc600030e0614 */
[----:B------:R0:W-:Y:S01]  /*529c0*/  STL [R1+0x1440], R12 ;  /* 0x0014400c01007387 */ /* 0x0001e20000100800 */
[----:B------:R-:W-:-:S03]  /*529d0*/  IADD3 R23, P6, PT, R21, R23, RZ ;  /* 0x0000001715177210 */ /* 0x000fc60007fde0ff */
[----:B------:R0:W-:Y:S01]  /*529e0*/  STL [R1+0x1414], R13 ;  /* 0x0014140d01007387 */ /* 0x0001e20000100800 */
[----:B--2---:R-:W-:-:S03]  /*529f0*/  IMAD.X R24, R22, 0x1, R24, P1 ;  /* 0x0000000116187824 */ /* 0x004fc600008e0618 */
        /* <DEDUP_REMOVED lines=20> */
[----:B------:R0:W-:Y:S04]  /*52b40*/  STL [R1+0x1410], R30 ;  /* 0x0014101e01007387 */ /* 0x0001e80000100800 */
[----:B------:R0:W-:Y:S01]  /*52b50*/  STL [R1+0x13e4], R31 ;  /* 0x0013e41f01007387 */ /* 0x0001e20000100800 */
[----:B------:R-:W-:-:S03]  /*52b60*/  IADD3 R35, P6, PT, R21, R35, RZ ;  /* 0x0000002315237210 */ /* 0x000fc60007fde0ff */
[----:B------:R0:W-:Y:S01]  /*52b70*/  STL [R1+0x1408], R32 ;  /* 0x0014082001007387 */ /* 0x0001e20000100800 */
[----:B------:R-:W-:-:S03]  /*52b80*/  IMAD.X R36, R22, 0x1, R36, P1 ;  /* 0x0000000116247824 */ /* 0x000fc600008e0624 */
[----:B------:R1:W-:Y:S04]  /*52b90*/  STL [R1+0x13dc], R33 ;  /* 0x0013dc2101007387 */ /* 0x0003e80000100800 */
[----:B------:R1:W-:Y:S01]  /*52ba0*/  STL [R1+0x1400], R34 ;  /* 0x0014002201007387 */ /* 0x0003e20000100800 */
[----:B------:R-:W-:-:S03]  /*52bb0*/  IADD3 R37, P1, PT, R21, R37, RZ ;  /* 0x0000002515257210 */ /* 0x000fc60007f3e0ff */
        /* <DEDUP_REMOVED lines=131> */
[----:B---3--:R-:W-:Y:S01]  /*533f0*/  IADD3 R5, P1, PT, R21, R5, RZ ;  /* 0x0000000515057210 */ /* 0x008fe20007f3e0ff */
        /* <DEDUP_REMOVED lines=58> */
[----:B---3--:R-:W3:Y:S04]  /*537a0*/  LDL.LU R3, [R1+0x12f0] ;  /* 0x0012f00001037983 */ /* 0x008ee80000300800 */
[----:B------:R0:W-:Y:S04]  /*537b0*/  STL [R1+0x12d4], R37 ;  /* 0x0012d42501007387 */ /* 0x0001e80000100800 */
[----:B----4-:R-:W4:Y:S04]  /*537c0*/  LDL.LU R4, [R1+0x12c4] ;  /* 0x0012c40001047983 */ /* 0x010f280000300800 */
        /* <DEDUP_REMOVED lines=29> */
[C---:B---3--:R-:W-:Y:S01]  /*539a0*/  IMAD.X R3, R22.reuse, 0x1, R3, P4 ;  /* 0x0000000116037824 */ /* 0x048fe200020e0603 */
[C---:B----4-:R-:W-:Y:S01]  /*539b0*/  IADD3 R4, P4, PT, R21.reuse, R4, RZ ;  /* 0x0000000415047210 */ /* 0x050fe20007f9e0ff */
[----:B------:R-:W-:Y:S01]  /*539c0*/  IMAD.X R5, R22, 0x1, R5, P5 ;  /* 0x0000000116057824 */ /* 0x000fe200028e0605 */
        /* <DEDUP_REMOVED lines=54> */
[----:B0-----:R-:W4:Y:S04]  /*53d30*/  LDL.LU R19, [R1+0x1254] ;  /* 0x0012540001137983 */ /* 0x001f280000300800 */
[----:B------:R0:W-:Y:S04]  /*53d40*/  STL [R1+0x1288], R35 ;  /* 0x0012882301007387 */ /* 0x0001e80000100800 */
[----:B-1----:R-:W4:Y:S04]  /*53d50*/  LDL.LU R2, [R1+0x1278] ;  /* 0x0012780001027983 */ /* 0x002f280000300800 */
[----:B------:R1:W-:Y:S04]  /*53d60*/  STL [R1+0x125c], R36 ;  /* 0x00125c2401007387 */ /* 0x0003e80000100800 */
[----:B--2---:R-:W2:Y:S04]  /*53d70*/  LDL.LU R3, [R1+0x124c] ;  /* 0x00124c0001037983 */ /* 0x004ea80000300800 */
[----:B------:R0:W-:Y:S04]  /*53d80*/  STL [R1+0x1280], R37 ;  /* 0x0012802501007387 */ /* 0x0001e80000100800 */
[----:B---3--:R-:W3:Y:S04]  /*53d90*/  LDL.LU R4, [R1+0x1270] ;  /* 0x0012700001047983 */ /* 0x008ee80000300800 */
[----:B----4-:R-:W4:Y:S04]  /*53da0*/  LDL.LU R5, [R1+0x1244] ;  /* 0x0012440001057983 */ /* 0x010f280000300800 */
        /* <DEDUP_REMOVED lines=23> */
[----:B0-----:R-:W4:Y:S04]  /*53f20*/  LDL.LU R35, [R1+0x11e4] ;  /* 0x0011e40001237983 */ /* 0x001f280000300800 */
[----:B-1----:R-:W4:Y:S04]  /*53f30*/  LDL.LU R36, [R1+0x1208] ;  /* 0x0012080001247983 */ /* 0x002f280000300800 */
[----:B------:R-:W4:Y:S01]  /*53f40*/  LDL.LU R37, [R1+0x11dc] ;  /* 0x0011dc0001257983 */ /* 0x000f220000300800 */
[C---:B------:R-:W-:Y:S01]  /*53f50*/  IADD3 R19, P6, PT, R21.reuse, R19, RZ ;  /* 0x0000001315137210 */ /* 0x040fe20007fde0ff */
[C---:B------:R-:W-:Y:S01]  /*53f60*/  IMAD.X R2, R22.reuse, 0x1, R2, P1 ;  /* 0x0000000116027824 */ /* 0x040fe200008e0602 */
[C---:B--2---:R-:W-:Y:S01]  /*53f70*/  IADD3 R3, P1, PT, R21.reuse, R3, RZ ;  /* 0x0000000315037210 */ /* 0x044fe20007f3e0ff */
[C---:B---3--:R-:W-:Y:S01]  /*53f80*/  IMAD.X R4, R22.reuse, 0x1, R4, P2 ;  /* 0x0000000116047824 */ /* 0x048fe200010e0604 */
[----:B----4-:R-:W-:Y:S01]  /*53f90*/  IADD3 R5, P2, PT, R21, R5, RZ ;  /* 0x0000000515057210 */ /* 0x010fe20007f5e0ff */
        /* <DEDUP_REMOVED lines=88> */
[C---:B------:R-:W-:Y:S01]  /*54520*/  IMAD.X R19, R22.reuse, 0x1, R19, P4 ;  /* 0x0000000116137824 */ /* 0x040fe200020e0613 */
[C---:B------:R-:W-:Y:S01]  /*54530*/  IADD3 R2, P4, PT, R21.reuse, R2, RZ ;  /* 0x0000000215027210 */ /* 0x040fe20007f9e0ff */
[C---:B--2---:R-:W-:Y:S01]  /*54540*/  IMAD.X R3, R22.reuse, 0x1, R3, P5 ;  /* 0x0000000116037824 */ /* 0x044fe200028e0603 */
[C---:B---3--:R-:W-:Y:S01]  /*54550*/  IADD3 R4, P5, PT, R21.reuse, R4, RZ ;  /* 0x0000000415047210 */ /* 0x048fe20007fbe0ff */
[----:B----4-:R-:W-:Y:S01]  /*54560*/  IMAD.X R5, R22, 0x1, R5, P6 ;  /* 0x0000000116057824 */ /* 0x010fe200030e0605 */
        /* <DEDUP_REMOVED lines=93> */
[----:B------:R-:W-:Y:S01]  /*54b40*/  STL [R1+0x115c], R19 ;  /* 0x00115c1301007387 */ /* 0x000fe20000100800 */
[----:B------:R-:W-:-:S03]  /*54b50*/  IMAD.X R6, R22, 0x1, R6, P4 ;  /* 0x0000000116067824 */ /* 0x000fc600020e0606 */
[----:B------:R-:W-:Y:S01]  /*54b60*/  STL [R1+0x1180], R2 ;  /* 0x0011800201007387 */ /* 0x000fe20000100800 */
        /* <DEDUP_REMOVED lines=24> */
[----:B------:R-:W-:-:S03]  /*54cf0*/  IADD3 R25, P4, PT, R25, UR6, RZ ;  /* 0x0000000619197c10 */ /* 0x000fc6000ff9e0ff */
        /* <DEDUP_REMOVED lines=18> */
[----:B------:R0:W-:Y:S04]  /*54e20*/  STL [R1+0x1128], R30 ;  /* 0x0011281e01007387 */ /* 0x0001e80000100800 */
[----:B------:R0:W-:Y:S01]  /*54e30*/  STL [R1+0x1704], R31 ;  /* 0x0017041f01007387 */ /* 0x0001e20000100800 */
[----:B------:R-:W-:-:S03]  /*54e40*/  IADD3 R35, P3, PT, R35, UR6, RZ ;  /* 0x0000000623237c10 */ /* 0x000fc6000ff7e0ff */
[----:B------:R0:W-:Y:S01]  /*54e50*/  STL [R1+0x1120], R32 ;  /* 0x0011202001007387 */ /* 0x0001e20000100800 */
[----:B------:R-:W-:-:S03]  /*54e60*/  IADD3.X R36, PT, PT, R36, UR5, RZ, P4, !PT ;  /* 0x0000000524247c10 */ /* 0x000fc6000a7fe4ff */
[----:B------:R1:W-:Y:S04]  /*54e70*/  STL [R1+0x1700], R33 ;  /* 0x0017002101007387 */ /* 0x0003e80000100800 */
[----:B------:R1:W-:Y:S01]  /*54e80*/  STL [R1+0x1118], R34 ;  /* 0x0011182201007387 */ /* 0x0003e20000100800 */
[----:B------:R-:W-:-:S03]  /*54e90*/  IADD3 R37, P4, PT, R37, UR6, RZ ;  /* 0x0000000625257c10 */ /* 0x000fc6000ff9e0ff */
        /* <DEDUP_REMOVED lines=34> */
[----:B------:R-:W-:-:S02]  /*550c0*/  IADD3.X R3, PT, PT, R3, UR5, RZ, P5, !PT ;  /* 0x0000000503037c10 */ /* 0x000fc4000affe4ff */
[----:B------:R-:W-:Y:S02]  /*550d0*/  IADD3 R4, P5, PT, R4, UR6, RZ ;  /* 0x0000000604047c10 */ /* 0x000fe4000ffbe0ff */
[----:B--2---:R-:W-:Y:S02]  /*550e0*/  IADD3.X R5, PT, PT, R5, UR5, RZ, P6, !PT ;  /* 0x0000000505057c10 */ /* 0x004fe4000b7fe4ff */
[----:B---3--:R-:W-:Y:S02]  /*550f0*/  IADD3 R6, P6, PT, R6, UR6, RZ ;  /* 0x0000000606067c10 */ /* 0x008fe4000ffde0ff */
[----:B----4-:R-:W-:Y:S01]  /*55100*/  IADD3.X R7, PT, PT, R7, UR5, RZ, P1, !PT ;  /* 0x0000000507077c10 */ /* 0x010fe20008ffe4ff */
[----:B------:R0:W-:Y:S01]  /*55110*/  STL [R1+0x1114], R3 ;  /* 0x0011140301007387 */ /* 0x0001e20000100800 */
[----:B------:R-:W-:-:S03]  /*55120*/  IADD3 R8, P1, PT, R8, UR6, RZ ;  /* 0x0000000608087c10 */ /* 0x000fc6000ff3e0ff */
[----:B------:R1:W-:Y:S01]  /*55130*/  STL [R1+0x16f4], R4 ;  /* 0x0016f40401007387 */ /* 0x0003e20000100800 */
[----:B------:R-:W-:-:S03]  /*55140*/  IADD3.X R9, PT, PT, R9, UR5, RZ, P2, !PT ;  /* 0x0000000509097c10 */ /* 0x000fc600097fe4ff */
        /* <DEDUP_REMOVED lines=42> */
[----:B------:R0:W-:Y:S04]  /*553f0*/  STL [R1+0x169c], R30 ;  /* 0x00169c1e01007387 */ /* 0x0001e80000100800 */
[----:B------:R0:W-:Y:S01]  /*55400*/  STL [R1+0x16c0], R31 ;  /* 0x0016c01f01007387 */ /* 0x0001e20000100800 */
[----:B------:R-:W-:-:S03]  /*55410*/  IADD3.X R35, PT, PT, R35, UR5, RZ, P1, !PT ;  /* 0x0000000523237c10 */ /* 0x000fc60008ffe4ff */
[----:B------:R0:W-:Y:S01]  /*55420*/  STL [R1+0x1694], R32 ;  /* 0x0016942001007387 */ /* 0x0001e20000100800 */
[----:B------:R-:W-:-:S03]  /*55430*/  IADD3 R36, P1, PT, R36, UR6, RZ ;  /* 0x0000000624247c10 */ /* 0x000fc6000ff3e0ff */
[----:B------:R1:W-:Y:S04]  /*55440*/  STL [R1+0x16b8], R33 ;  /* 0x0016b82101007387 */ /* 0x0003e80000100800 */
[----:B------:R1:W-:Y:S01]  /*55450*/  STL [R1+0x168c], R34 ;  /* 0x00168c2201007387 */ /* 0x0003e20000100800 */
[----:B------:R-:W-:-:S03]  /*55460*/  IADD3.X R37, PT, PT, R37, UR5, RZ, P2, !PT ;  /* 0x0000000525257c10 */ /* 0x000fc600097fe4ff */
        /* <DEDUP_REMOVED lines=34> */
[----:B------:R-:W-:-:S02]  /*55690*/  IADD3 R3, P2, PT, R3, UR6, RZ ;  /* 0x0000000603037c10 */ /* 0x000fc4000ff5e0ff */
[----:B------:R-:W-:Y:S02]  /*556a0*/  IADD3.X R4, PT, PT, R4, UR5, RZ, P3, !PT ;  /* 0x0000000504047c10 */ /* 0x000fe40009ffe4ff */
[----:B--2---:R-:W-:Y:S02]  /*556b0*/  IADD3 R5, P3, PT, R5, UR6, RZ ;  /* 0x0000000605057c10 */ /* 0x004fe4000ff7e0ff */
[----:B---3--:R-:W-:Y:S02]  /*556c0*/  IADD3.X R6, PT, PT, R6, UR5, RZ, P4, !PT ;  /* 0x0000000506067c10 */ /* 0x008fe4000a7fe4ff */
[----:B----4-:R-:W-:Y:S01]  /*556d0*/  IADD3 R7, P4, PT, R7, UR6, RZ ;  /* 0x0000000607077c10 */ /* 0x010fe2000ff9e0ff */
        /* <DEDUP_REMOVED lines=610> */
[----:B------:R0:W-:Y:S04]  /*57d00*/  STL [R1+0x18c4], R33 ;  /* 0x0018c42101007387 */ /* 0x0001e80000100800 */
[----:B------:R0:W-:Y:S04]  /*57d10*/  STL [R1+0x18cc], R34 ;  /* 0x0018cc2201007387 */ /* 0x0001e80000100800 */
[----:B------:R0:W-:Y:S04]  /*57d20*/  STL [R1+0x18e4], R37 ;  /* 0x0018e42501007387 */ /* 0x0001e80000100800 */
[----:B------:R0:W-:Y:S04]  /*57d30*/  STL [R1+0x18d4], R35 ;  /* 0x0018d42301007387 */ /* 0x0001e80000100800 */
[----:B------:R0:W-:Y:S01]  /*57d40*/  STL [R1+0x18dc], R36 ;  /* 0x0018dc2401007387 */ /* 0x0001e20000100800 */
[----:B------:R-:W-:Y:S05]  /*57d50*/  @P0 BRA `(.L_x_1) ;  /* 0xfffffbb000200947 */ /* 0x000fea000383ffff */
.L_x_0:
[----:B0-----:R-:W3:Y:S01]  /*57d60*/  LDL.LU R8, [R1+0x1cb4] ;  /* 0x001cb40001087983 */ /* 0x001ee20000300800 */
[----:B------:R-:W3:Y:S03]  /*57d70*/  LDCU UR14, c[0x0][0x3b4] ;  /* 0x00007680ff0e77ac */ /* 0x000ee60008000800 */
[----:B------:R-:W-:Y:S01]  /*57d80*/  STL [R1+0x1d4c], R25 ;  /* 0x001d4c1901007387 */ /* 0x000fe20000100800 */
[----:B------:R-:W0:Y:S03]  /*57d90*/  LDCU.64 UR8, c[0x0][0x398] ;  /* 0x00007300ff0877ac */ /* 0x000e260008000a00 */
[----:B------:R-:W-:Y:S01]  /*57da0*/  STL [R1+0x1d44], R24 ;  /* 0x001d441801007387 */ /* 0x000fe20000100800 */
[----:B------:R-:W1:Y:S03]  /*57db0*/  LDCU.64 UR6, c[0x0][0x390] ;  /* 0x00007200ff0677ac */ /* 0x000e660008000a00 */
[----:B------:R-:W-:Y:S01]  /*57dc0*/  STL [R1+0x1d3c], R7 ;  /* 0x001d3c0701007387 */ /* 0x000fe20000100800 */
[----:B------:R-:W-:Y:S01]  /*57dd0*/  MOV.SPILL R3, UR41 ;  /* 0x0000002900037c02 */ /* 0x000fe20009000f00 */
[----:B------:R-:W4:Y:S02]  /*57de0*/  LDCU UR13, c[0x0][0x39c] ;  /* 0x00007380ff0d77ac */ /* 0x000f240008000800 */
[----:B------:R-:W-:Y:S01]  /*57df0*/  STL [R1+0x1d38], R6 ;  /* 0x001d380601007387 */ /* 0x000fe20000100800 */
[----:B-----5:R-:W-:Y:S01]  /*57e00*/  MOV.SPILL R0, UR40 ;  /* 0x0000002800007c02 */ /* 0x020fe20009000f00 */
[----:B------:R-:W2:Y:S02]  /*57e10*/  LDCU UR12, c[0x0][0x39c] ;  /* 0x00007380ff0c77ac */ /* 0x000ea40008000800 */
[----:B------:R-:W-:Y:S01]  /*57e20*/  STL [R1+0x1d34], R5 ;  /* 0x001d340501007387 */ /* 0x000fe20000100800 */
[----:B------:R-:W0:Y:S03]  /*57e30*/  LDCU UR11, c[0x0][0x39c] ;  /* 0x00007380ff0b77ac */ /* 0x000e260008000800 */
[----:B------:R1:W-:Y:S01]  /*57e40*/  STL [R1+0x1d30], R4 ;  /* 0x001d300401007387 */ /* 0x0003e20000100800 */
[----:B------:R-:W-:Y:S01]  /*57e50*/  LOP3.LUT R2, R2, 0xfeffffff, RZ, 0xc0, !PT ;  /* 0xfeffffff02027812 */ /* 0x000fe200078ec0ff */
[----:B------:R-:W0:Y:S01]  /*57e60*/  LDCU UR5, c[0x0][0x39c] ;  /* 0x00007380ff0577ac */ /* 0x000e220008000800 */
[----:B------:R-:W0:Y:S01]  /*57e70*/  LDCU UR10, c[0x0][0x39c] ;  /* 0x00007380ff0a77ac */ /* 0x000e220008000800 */
[----:B-1----:R-:W2:Y:S01]  /*57e80*/  LDL.LU R4, [R1+0x24] ;  /* 0x0000240001047983 */ /* 0x002ea20000300800 */
[----:B------:R-:W1:Y:S03]  /*57e90*/  LDCU UR77, c[0x0][0x39c] ;  /* 0x00007380ff4d77ac */ /* 0x000e660008000800 */
[----:B------:R-:W-:Y:S01]  /*57ea0*/  STL [R1+0x1d2c], R26 ;  /* 0x001d2c1a01007387 */ /* 0x000fe20000100800 */
[----:B------:R-:W0:Y:S03]  /*57eb0*/  LDCU UR40, c[0x0][0x39c] ;  /* 0x00007380ff2877ac */ /* 0x000e260008000800 */
        /* <DEDUP_REMOVED lines=18> */
[----:B------:R3:W-:Y:S01]  /*57fe0*/  STL [R1+0x104c], R0 ;  /* 0x00104c0001007387 */ /* 0x0007e20000100800 */
[----:B------:R-:W0:Y:S01]  /*57ff0*/  LDCU UR69, c[0x0][0x39c] ;  /* 0x00007380ff4577ac */ /* 0x000e220008000800 */
        /* <DEDUP_REMOVED lines=51> */
[C---:B---3--:R-:W-:Y:S01]  /*58330*/  IMAD R0, R8.reuse, UR14, RZ ;  /* 0x0000000e08007c24 */ /* 0x048fe2000f8e02ff */
[----:B------:R-:W-:Y:S01]  /*58340*/  BAR.SYNC.DEFER_BLOCKING 0x0 ;  /* 0x0000000000007b1d */ /* 0x000fe20000010000 */
[----:B0-----:R-:W-:-:S03]  /*58350*/  ISETP.GE.AND P6, PT, R8, UR8, PT ;  /* 0x0000000808007c0c */ /* 0x001fc6000bfc6270 */
[C---:B------:R-:W-:Y:S02]  /*58360*/  IADD3 R3, P0, PT, R0.reuse, UR6, RZ ;  /* 0x0000000600037c10 */ /* 0x040fe4000ff1e0ff */
[----:B------:R-:W0:Y:S02]  /*58370*/  LDCU UR6, c[0x0][0x3b8] ;  /* 0x00007700ff0677ac */ /* 0x000e240008000800 */
[----:B------:R-:W-:Y:S01]  /*58380*/  LEA.HI.X.SX32 R0, R0, UR7, 0x1, P0 ;  /* 0x0000000700007c11 */ /* 0x000fe200080f0eff */
[----:B------:R-:W3:Y:S01]  /*58390*/  LDCU UR8, c[0x0][0x3b8] ;  /* 0x00007700ff0877ac */ /* 0x000ee20008000800 */
[----:B------:R-:W0:Y:S01]  /*583a0*/  LDCU UR7, c[0x0][0x3b8] ;  /* 0x00007700ff0777ac */ /* 0x000e220008000800 */
[----:B------:R-:W0:Y:S01]  /*583b0*/  LDCU UR14, c[0x0][0x39c] ;  /* 0x00007380ff0e77ac */ /* 0x000e220008000800 */
[C---:B--2---:R-:W-:Y:S02]  /*583c0*/  VIADD R8, R4.reuse, 0xb1 ;  /* 0x000000b104087836 */ /* 0x044fe40000000000 */
[----:B------:R-:W-:-:S02]  /*583d0*/  VIADD R9, R4, 0x1ff ;  /* 0x000001ff04097836 */ /* 0x000fc40000000000 */
[----:B0-----:R-:W-:Y:S01]  /*583e0*/  IMAD R10, R4, UR6, RZ ;  /* 0x00000006040a7c24 */ /* 0x001fe2000f8e02ff */
[----:B------:R-:W-:Y:S01]  /*583f0*/  ISETP.LT.AND P0, PT, R8, UR9, !P6 ;  /* 0x0000000908007c0c */ /* 0x000fe2000f701270 */
[C---:B------:R-:W-:Y:S01]  /*58400*/  VIADD R8, R4.reuse, 0xaf ;  /* 0x000000af04087836 */ /* 0x040fe20000000000 */
[----:B----4-:R-:W-:Y:S01]  /*58410*/  ISETP.LT.AND P5, PT, R9, UR13, !P6 ;  /* 0x0000000d09007c0c */ /* 0x010fe2000f7a1270 */
[C---:B------:R-:W-:Y:S01]  /*58420*/  VIADD R9, R4.reuse, 0xb0 ;  /* 0x000000b004097836 */ /* 0x040fe20000000000 */
[----:B------:R-:W0:Y:S01]  /*58430*/  LDCU UR6, c[0x0][0x3b8] ;  /* 0x00007700ff0677ac */ /* 0x000e220008000800 */
[----:B------:R-:W-:-:S03]  /*58440*/  VIADD R11, R4, 0xae ;  /* 0x000000ae040b7836 */ /* 0x000fc60000000000 */
[----:B------:R-:W-:Y:S01]  /*58450*/  ISETP.LT.AND P1, PT, R9, UR12, !P6 ;  /* 0x0000000c09007c0c */ /* 0x000fe2000f721270 */
[----:B---3--:R-:W-:Y:S01]  /*58460*/  VIADD R9, R10, UR8 ;  /* 0x000000080a097c36 */ /* 0x008fe20008000000 */
[----:B------:R-:W2:Y:S03]  /*58470*/  LDCU UR8, c[0x0][0x3b8] ;  /* 0x00007700ff0877ac */ /* 0x000ea60008000800 */
[----:B------:R-:W-:Y:S01]  /*58480*/  @P0 LOP3.LUT R2, R2, 0x1000000, RZ, 0xfc, !PT ;  /* 0x0100000002020812 */ /* 0x000fe200078efcff */
[----:B------:R-:W3:Y:S01]  /*58490*/  LDCU UR9, c[0x0][0x3b8] ;  /* 0x00007700ff0977ac */ /* 0x000ee20008000800 */
[----:B------:R-:W-:Y:S01]  /*584a0*/  ISETP.LT.AND P0, PT, R8, UR11, !P6 ;  /* 0x0000000b08007c0c */ /* 0x000fe2000f701270 */
[----:B------:R-:W-:Y:S01]  /*584b0*/  VIADD R8, R9, UR7 ;  /* 0x0000000709087c36 */ /* 0x000fe20008000000 */
[----:B------:R-:W-:Y:S01]  /*584c0*/  LOP3.LUT R2, R2, 0xff7fffff, RZ, 0xc0, !PT ;  /* 0xff7fffff02027812 */ /* 0x000fe200078ec0ff */
[----:B------:R-:W4:Y:S03]  /*584d0*/  LDCU UR7, c[0x0][0x3b8] ;  /* 0x00007700ff0777ac */ /* 0x000f260008000800 */
[----:B------:R-:W-:Y:S01]  /*584e0*/  @P1 LOP3.LUT R2, R2, 0x800000, RZ, 0xfc, !PT ;  /* 0x0080000002021812 */ /* 0x000fe200078efcff */
[----:B------:R-:W-:Y:S01]  /*584f0*/  VIADD R34, R4, 0x1ba ;  /* 0x000001ba04227836 */ /* 0x000fe20000000000 */
[----:B------:R-:W-:Y:S01]  /*58500*/  IADD3 R12, P1, PT, R10, R3, RZ ;  /* 0x000000030a0c7210 */ /* 0x000fe20007f3e0ff */
[----:B------:R-:W0:Y:S01]  /*58510*/  LDCU UR13, c[0x0][0x39c] ;  /* 0x00007380ff0d77ac */ /* 0x000e220008000800 */
[----:B------:R-:W-:-:S02]  /*58520*/  LOP3.LUT R2, R2, 0xffbfffff, RZ, 0xc0, !PT ;  /* 0xffbfffff02027812 */ /* 0x000fc400078ec0ff */
[-C--:B------:R-:W-:Y:S01]  /*58530*/  LEA.HI.X.SX32 R13, R10, R0.reuse, 0x1, P1 ;  /* 0x000000000a0d7211 */ /* 0x080fe200008f0eff */
[----:B------:R-:W0:Y:S01]  /*58540*/  LDCU UR12, c[0x0][0x39c] ;  /* 0x00007380ff0c77ac */ /* 0x000e220008000800 */
[----:B------:R-:W-:Y:S02]  /*58550*/  @P0 LOP3.LUT R2, R2, 0x400000, RZ, 0xfc, !PT ;  /* 0x0040000002020812 */ /* 0x000fe400078efcff */
[----:B------:R-:W-:Y:S01]  /*58560*/  IADD3 R6, P0, PT, R9, R3, RZ ;  /* 0x0000000309067210 */ /* 0x000fe20007f1e0ff */
[----:B------:R-:W-:Y:S01]  /*58570*/  STL.64 [R1+0xac0], R12 ;  /* 0x000ac00c01007387 */ /* 0x000fe20000100a00 */
[----:B------:R-:W-:Y:S01]  /*58580*/  ISETP.LT.AND P1, PT, R11, UR10, !P6 ;  /* 0x0000000a0b007c0c */ /* 0x000fe2000f721270 */
[----:B------:R-:W0:Y:S01]  /*58590*/  LDCU UR10, c[0x0][0x3b8] ;  /* 0x00007700ff0a77ac */ /* 0x000e220008000800 */
[----:B------:R-:W-:Y:S01]  /*585a0*/  LEA.HI.X.SX32 R7, R9, R0, 0x1, P0 ;  /* 0x0000000009077211 */ /* 0x000fe200000f0eff */
[----:B------:R-:W-:Y:S01]  /*585b0*/  VIADD R9, R4, 0xad ;  /* 0x000000ad04097836 */ /* 0x000fe20000000000 */
[----:B------:R-:W-:Y:S01]  /*585c0*/  LOP3.LUT R2, R2, 0xffdfffff, RZ, 0xc0, !PT ;  /* 0xffdfffff02027812 */ /* 0x000fe200078ec0ff */
[----:B------:R-:W1:Y:S02]  /*585d0*/  LDCU UR11, c[0x0][0x39c] ;  /* 0x00007380ff0b77ac */ /* 0x000e640008000800 */
[----:B------:R0:W-:Y:S04]  /*585e0*/  STL.64 [R1+0xac8], R6 ;  /* 0x000ac80601007387 */ /* 0x0001e80000100a00 */
[----:B------:R2:W-:Y:S02]  /*585f0*/  STL [R1+0x1cb8], R3 ;  /* 0x001cb80301007387 */ /* 0x0005e40000100800 */
[----:B------:R-:W-:-:S02]  /*58600*/  @P1 LOP3.LUT R2, R2, 0x200000, RZ, 0xfc, !PT ;  /* 0x0020000002021812 */ /* 0x000fc400078efcff */
[----:B------:R1:W-:Y:S02]  /*58610*/  STL [R1+0x1cbc], R0 ;  /* 0x001cbc0001007387 */ /* 0x0003e40000100800 */
[----:B------:R-:W-:Y:S02]  /*58620*/  LOP3.LUT R2, R2, 0xffefffff, RZ, 0xc0, !PT ;  /* 0xffefffff02027812 */ /* 0x000fe400078ec0ff */
[C---:B0-----:R-:W-:Y:S01]  /*58630*/  IADD3 R6, P0, PT, R8.reuse, R3, RZ ;  /* 0x0000000308067210 */ /* 0x041fe20007f1e0ff */
[C---:B--2---:R-:W-:Y:S01]  /*58640*/  VIADD R3, R8.reuse, UR6 ;  /* 0x0000000608037c36 */ /* 0x044fe20008000000 */
[----:B------:R-:W0:Y:S02]  /*58650*/  LDCU UR6, c[0x0][0x3b8] ;  /* 0x00007700ff0677ac */ /* 0x000e240008000800 */
[----:B------:R-:W-:Y:S02]  /*58660*/  LEA.HI.X.SX32 R7, R8, R0, 0x1, P0 ;  /* 0x0000000008077211 */ /* 0x000fe400000f0eff */
[----:B------:R-:W-:Y:S01]  /*58670*/  ISETP.LT.AND P0, PT, R9, UR5, !P6 ;  /* 0x0000000509007c0c */ /* 0x000fe2000f701270 */
[----:B------:R-:W2:Y:S01]  /*58680*/  LDCU UR5, c[0x0][0x3b8] ;  /* 0x00007700ff0577ac */ /* 0x000ea20008000800 */
[----:B-1----:R-:W-:Y:S01]  /*58690*/  VIADD R0, R3, UR8 ;  /* 0x0000000803007c36 */ /* 0x002fe20008000000 */
[----:B------:R-:W-:Y:S01]  /*586a0*/  STL.64 [R1+0x1190], R6 ;  /* 0x0011900601007387 */ /* 0x000fe20000100a00 */
[----:B------:R-:W1:Y:S03]  /*586b0*/  LDCU UR8, c[0x0][0x3b8] ;  /* 0x00007700ff0877ac */ /* 0x000e660008000800 */
[----:B------:R-:W-:Y:S04]  /*586c0*/  STL [R1+0xae0], R3 ;  /* 0x000ae00301007387 */ /* 0x000fe80000100800 */
[----:B------:R4:W-:Y:S02]  /*586d0*/  STL [R1+0xafc], R0 ;  /* 0x000afc0001007387 */ /* 0x0009e40000100800 */
[----:B------:R-:W-:Y:S01]  /*586e0*/  @P0 LOP3.LUT R2, R2, 0x100000, RZ, 0xfc, !PT ;  /* 0x0010000002020812 */ /* 0x000fe200078efcff */
[----:B----4-:R-:W-:Y:S01]  /*586f0*/  VIADD R0, R0, UR7 ;  /* 0x0000000700007c36 */ /* 0x010fe20008000000 */
[----:B------:R-:W4:Y:S04]  /*58700*/  LDCU UR7, c[0x0][0x3b8] ;  /* 0x00007700ff0777ac */ /* 0x000f280008000800 */
[----:B------:R3:W-:Y:S02]  /*58710*/  STL [R1+0xb08], R0 ;  /* 0x000b080001007387 */ /* 0x0007e40000100800 */
[----:B---3--:R-:W-:Y:S01]  /*58720*/  VIADD R0, R0, UR9 ;  /* 0x0000000900007c36 */ /* 0x008fe20008000000 */
[----:B------:R-:W3:Y:S04]  /*58730*/  LDCU UR9, c[0x0][0x3b8] ;  /* 0x00007700ff0977ac */ /* 0x000ee80008000800 */
[----:B------:R2:W-:Y:S02]  /*58740*/  STL [R1+0xb14], R0 ;  /* 0x000b140001007387 */ /* 0x0005e40000100800 */
[----:B--2---:R-:W-:Y:S01]  /*58750*/  VIADD R0, R0, UR5 ;  /* 0x0000000500007c36 */ /* 0x004fe20008000000 */
[----:B------:R-:W2:Y:S04]  /*58760*/  LDCU UR5, c[0x0][0x3b8] ;  /* 0x00007700ff0577ac */ /* 0x000ea80008000800 */
[----:B------:R0:W-:Y:S02]  /*58770*/  STL [R1+0xb20], R0 ;  /* 0x000b200001007387 */ /* 0x0001e40000100800 */
[----:B0-----:R-:W-:Y:S01]  /*58780*/  VIADD R0, R0, UR10 ;  /* 0x0000000a00007c36 */ /* 0x001fe20008000000 */
[----:B------:R-:W-:Y:S01]  /*58790*/  LOP3.LUT R2, R2, 0xfff7ffff, RZ, 0xc0, !PT ;  /* 0xfff7ffff02027812 */ /* 0x000fe200078ec0ff */
[----:B------:R-:W-:Y:S01]  /*587a0*/  VIADD R11, R4, 0xe ;  /* 0x0000000e040b7836 */ /* 0x000fe20000000000 */
[----:B------:R-:W0:Y:S02]  /*587b0*/  LDCU UR10, c[0x0][0x39c] ;  /* 0x00007380ff0a77ac */ /* 0x000e240008000800 */
[----:B------:R1:W-:Y:S02]  /*587c0*/  STL [R1+0xb2c], R0 ;  /* 0x000b2c0001007387 */ /* 0x0003e40000100800 */
[----:B-1----:R-:W-:Y:S01]  /*587d0*/  VIADD R0, R0, UR8 ;  /* 0x0000000800007c36 */ /* 0x002fe20008000000 */
[----:B------:R-:W1:Y:S04]  /*587e0*/  LDCU UR8, c[0x0][0x3b8] ;  /* 0x00007700ff0877ac */ /* 0x000e680008000800 */
[----:B------:R4:W-:Y:S02]  /*587f0*/  STL [R1+0xb38], R0 ;  /* 0x000b380001007387 */ /* 0x0009e40000100800 */
[----:B----4-:R-:W-:Y:S01]  /*58800*/  VIADD R0, R0, UR7 ;  /* 0x0000000700007c36 */ /* 0x010fe20008000000 */
[----:B------:R-:W4:Y:S04]  /*58810*/  LDCU UR7, c[0x0][0x3b8] ;  /* 0x00007700ff0777ac */ /* 0x000f280008000800 */
[----:B------:R0:W-:Y:S02]  /*58820*/  STL [R1+0xb44], R0 ;  /* 0x000b440001007387 */ /* 0x0001e40000100800 */
[----:B0-----:R-:W-:Y:S01]  /*58830*/  VIADD R0, R0, UR6 ;  /* 0x0000000600007c36 */ /* 0x001fe20008000000 */
[----:B------:R-:W0:Y:S04]  /*58840*/  LDCU UR6, c[0x0][0x3b8] ;  /* 0x00007700ff0677ac */ /* 0x000e280008000800 */
[----:B------:R2:W-:Y:S02]  /*58850*/  STL [R1+0xb50], R0 ;  /* 0x000b500001007387 */ /* 0x0005e40000100800 */
[----:B--2---:R-:W-:Y:S01]  /*58860*/  VIADD R0, R0, UR5 ;  /* 0x0000000500007c36 */ /* 0x004fe20008000000 */
[----:B------:R-:W2:Y:S04]  /*58870*/  LDCU UR5, c[0x0][0x3b8] ;  /* 0x00007700ff0577ac */ /* 0x000ea80008000800 */
[----:B------:R3:W-:Y:S02]  /*58880*/  STL [R1+0xb5c], R0 ;  /* 0x000b5c0001007387 */ /* 0x0007e40000100800 */
[----:B---3--:R-:W-:Y:S01]  /*58890*/  VIADD R0, R0, UR9 ;  /* 0x0000000900007c36 */ /* 0x008fe20008000000 */
[----:B------:R-:W3:Y:S04]  /*588a0*/  LDCU UR9, c[0x0][0x3b8] ;  /* 0x00007700ff0977ac */ /* 0x000ee80008000800 */
        /* <DEDUP_REMOVED lines=204> */
[----:B------:R2:W-:Y:S04]  /*59570*/  STL [R1+0xebc], R0 ;  /* 0x000ebc0001007387 */ /* 0x0005e80000100800 */
[----:B------:R-:W4:Y:S04]  /*59580*/  LDL.LU R17, [R1+0x7f0] ;  /* 0x0007f00001117983 */ /* 0x000f280000300800 */
[----:B------:R-:W4:Y:S01]  /*59590*/  LDL.LU R16, [R1+0x7f4] ;  /* 0x0007f40001107983 */ /* 0x000f220000300800 */
[----:B--2---:R-:W-:Y:S01]  /*595a0*/  VIADD R0, R0, UR5 ;  /* 0x0000000500007c36 */ /* 0x004fe20008000000 */
[----:B------:R-:W2:Y:S02]  /*595b0*/  LDCU UR5, c[0x0][0x3b8] ;  /* 0x00007700ff0577ac */ /* 0x000ea40008000800 */
[----:B------:R-:W4:Y:S04]  /*595c0*/  LDL.LU R15, [R1+0x7f8] ;  /* 0x0007f800010f7983 */ /* 0x000f280000300800 */
[----:B------:R3:W-:Y:S04]  /*595d0*/  STL [R1+0xec8], R0 ;  /* 0x000ec80001007387 */ /* 0x0007e80000100800 */
[----:B------:R-:W4:Y:S01]  /*595e0*/  LDL.LU R14, [R1+0x7fc] ;  /* 0x0007fc00010e7983 */ /* 0x000f220000300800 */
        /* <DEDUP_REMOVED lines=8> */
[----:B------:R0:W-:Y:S04]  /*59670*/  STL [R1+0xeec], R0 ;  /* 0x000eec0001007387 */ /* 0x0001e80000100800 */
[----:B------:R-:W4:Y:S04]  /*59680*/  LDL.LU R29, [R1+0x7e0] ;  /* 0x0007e000011d7983 */ /* 0x000f280000300800 */
[----:B------:R-:W4:Y:S01]  /*59690*/  LDL.LU R28, [R1+0x7e4] ;  /* 0x0007e400011c7983 */ /* 0x000f220000300800 */
[----:B0-----:R-:W-:Y:S01]  /*596a0*/  VIADD R0, R0, UR6 ;  /* 0x0000000600007c36 */ /* 0x001fe20008000000 */
[----:B------:R-:W0:Y:S02]  /*596b0*/  LDCU UR6, c[0x0][0x3b8] ;  /* 0x00007700ff0677ac */ /* 0x000e240008000800 */
[----:B------:R-:W4:Y:S04]  /*596c0*/  LDL.LU R27, [R1+0x7e8] ;  /* 0x0007e800011b7983 */ /* 0x000f280000300800 */
[----:B------:R2:W-:Y:S04]  /*596d0*/  STL [R1+0xef8], R0 ;  /* 0x000ef80001007387 */ /* 0x0005e80000100800 */
        /* <DEDUP_REMOVED lines=13> */
[----:B--2---:R-:W-:Y:S01]  /*597b0*/  VIADD R0, R0, UR5 ;  /* 0x0000000500007c36 */ /* 0x004fe20008000000 */
[----:B------:R-:W2:Y:S04]  /*597c0*/  LDCU UR5, c[0x0][0x3b8] ;  /* 0x00007700ff0577ac */ /* 0x000ea80008000800 */
[----:B------:R3:W-:Y:S02]  /*597d0*/  STL [R1+0xf04], R0 ;  /* 0x000f040001007387 */ /* 0x0007e40000100800 */
[----:B---3--:R-:W-:Y:S01]  /*597e0*/  VIADD R0, R0, UR9 ;  /* 0x0000000900007c36 */ /* 0x008fe20008000000 */
[----:B------:R-:W3:Y:S04]  /*597f0*/  LDCU UR9, c[0x0][0x3b8] ;  /* 0x00007700ff0977ac */ /* 0x000ee80008000800 */
[----:B------:R1:W-:Y:S02]  /*59800*/  STL [R1+0xf0c], R0 ;  /* 0x000f0c0001007387 */ /* 0x0003e40000100800 */
[----:B-1----:R-:W-:Y:S01]  /*59810*/  VIADD R0, R0, UR8 ;  /* 0x0000000800007c36 */ /* 0x002fe20008000000 */
[----:B------:R-:W1:Y:S01]  /*59820*/  LDCU UR8, c[0x0][0x3b8] ;  /* 0x00007700ff0877ac */ /* 0x000e620008000800 */
[----:B------:R-:W-:-:S05]  /*59830*/  F2FP.SATFINITE.E4M3.F32.PACK_AB_MERGE_C R8, R16, R17, RZ ;  /* 0x000000111008723e */ /* 0x000fca00048070ff */
[----:B------:R-:W-:Y:S01]  /*59840*/  STL [R1+0x1048], R8 ;  /* 0x0010480801007387 */ /* 0x000fe20000100800 */
[----:B------:R-:W-:-:S05]  /*59850*/  F2FP.SATFINITE.E4M3.F32.PACK_AB_MERGE_C R3, R14, R15, RZ ;  /* 0x0000000f0e03723e */ /* 0x000fca00048070ff */
[----:B------:R-:W-:Y:S04]  /*59860*/  STL [R1+0xff4], R3 ;  /* 0x000ff40301007387 */ /* 0x000fe80000100800 */
[----:B------:R-:W3:Y:S04]  /*59870*/  LDL.LU R25, [R1+0x7a0] ;  /* 0x0007a00001197983 */ /* 0x000ee80000300800 */
[----:B------:R-:W3:Y:S04]  /*59880*/  LDL.LU R37, [R1+0x7a4] ;  /* 0x0007a40001257983 */ /* 0x000ee80000300800 */
[----:B------:R-:W3:Y:S04]  /*59890*/  LDL.LU R23, [R1+0x7a8] ;  /* 0x0007a80001177983 */ /* 0x000ee80000300800 */
[----:B------:R4:W-:Y:S04]  /*598a0*/  STL [R1+0xf00], R0 ;  /* 0x000f000001007387 */ /* 0x0009e80000100800 */
[----:B------:R-:W3:Y:S04]  /*598b0*/  LDL.LU R22, [R1+0x7ac] ;  /* 0x0007ac0001167983 */ /* 0x000ee80000300800 */
[----:B------:R-:W3:Y:S04]  /*598c0*/  LDL.LU R17, [R1+0x790] ;  /* 0x0007900001117983 */ /* 0x000ee80000300800 */
[----:B------:R-:W3:Y:S01]  /*598d0*/  LDL.LU R16, [R1+0x794] ;  /* 0x0007940001107983 */ /* 0x000ee20000300800 */
[----:B----4-:R-:W-:Y:S01]  /*598e0*/  VIADD R0, R0, UR7 ;  /* 0x0000000700007c36 */ /* 0x010fe20008000000 */
[----:B------:R-:W4:Y:S02]  /*598f0*/  LDCU UR7, c[0x0][0x3b8] ;  /* 0x00007700ff0777ac */ /* 0x000f240008000800 */
[----:B------:R-:W4:Y:S04]  /*59900*/  LDL.LU R15, [R1+0x798] ;  /* 0x00079800010f7983 */ /* 0x000f280000300800 */
[----:B------:R-:W4:Y:S01]  /*59910*/  LDL.LU R14, [R1+0x79c] ;  /* 0x00079c00010e7983 */ /* 0x000f220000300800 */
[----:B------:R-:W-:-:S05]  /*59920*/  F2FP.SATFINITE.E4M3.F32.PACK_AB_MERGE_C R8, R28, R29, RZ ;  /* 0x0000001d1c08723e */ /* 0x000fca00048070ff */
[----:B------:R-:W-:Y:S01]  /*59930*/  STL [R1+0xfcc], R8 ;  /* 0x000fcc0801007387 */ /* 0x000fe20000100800 */
[----:B------:R-:W-:-:S05]  /*59940*/  F2FP.SATFINITE.E4M3.F32.PACK_AB_MERGE_C R3, R26, R27, RZ ;  /* 0x0000001b1a03723e */ /* 0x000fca00048070ff */
[----:B------:R0:W-:Y:S01]  /*59950*/  STL [R1+0xfc8], R3 ;  /* 0x000fc80301007387 */ /* 0x0001e20000100800 */
[----:B------:R-:W-:-:S03]  /*59960*/  F2FP.SATFINITE.E4M3.F32.PACK_AB_MERGE_C R5, R6, R5, RZ ;  /* 0x000000050605723e */ /* 0x000fc600048070ff */
[----:B------:R1:W-:Y:S01]  /*59970*/  STL [R1+0xef4], R0 ;  /* 0x000ef40001007387 */ /* 0x0003e20000100800 */
[----:B0-----:R-:W-:-:S03]  /*59980*/  F2FP.SATFINITE.E4M3.F32.PACK_AB_MERGE_C R3, R24, R7, RZ ;  /* 0x000000071803723e */ /* 0x001fc600048070ff */
[----:B------:R0:W-:Y:S01]  /*59990*/  STL [R1+0x10e4], R5 ;  /* 0x0010e40501007387 */ /* 0x0001e20000100800 */
[----:B-1----:R-:W-:Y:S01]  /*599a0*/  VIADD R0, R0, UR6 ;  /* 0x0000000600007c36 */ /* 0x002fe20008000000 */
[----:B------:R-:W1:Y:S02]  /*599b0*/  LDCU UR6, c[0x0][0x3b8] ;  /* 0x00007700ff0677ac */ /* 0x000e640008000800 */
[----:B------:R2:W-:Y:S01]  /*599c0*/  STL [R1+0x10dc], R3 ;  /* 0x0010dc0301007387 */ /* 0x0005e20000100800 */
[----:B0-----:R-:W-:-:S03]  /*599d0*/  F2FP.SATFINITE.E4M3.F32.PACK_AB_MERGE_C R5, R35, R36, RZ ;  /* 0x000000242305723e */ /* 0x001fc600048070ff */
[----:B------:R0:W-:Y:S01]  /*599e0*/  STL [R1+0xee8], R0 ;  /* 0x000ee80001007387 */ /* 0x0001e20000100800 */
[----:B--2---:R-:W-:-:S03]  /*599f0*/  F2FP.SATFINITE.E4M3.F32.PACK_AB_MERGE_C R3, R20, R21, RZ ;  /* 0x000000151403723e */ /* 0x004fc600048070ff */
[----:B------:R2:W-:Y:S04]  /*59a00*/  STL [R1+0x10d8], R5 ;  /* 0x0010d80501007387 */ /* 0x0005e80000100800 */
[----:B------:R1:W-:Y:S01]  /*59a10*/  STL [R1+0x1084], R3 ;  /* 0x0010840301007387 */ /* 0x0003e20000100800 */
[----:B0-----:R-:W-:Y:S01]  /*59a20*/  VIADD R0, R0, UR5 ;  /* 0x0000000500007c36 */ /* 0x001fe20008000000 */
[----:B------:R-:W0:Y:S01]  /*59a30*/  LDCU UR5, c[0x0][0x3b8] ;  /* 0x00007700ff0577ac */ /* 0x000e220008000800 */
[----:B--2---:R-:W-:-:S03]  /*59a40*/  F2FP.SATFINITE.E4M3.F32.PACK_AB_MERGE_C R5, R18, R19, RZ ;  /* 0x000000131205723e */ /* 0x004fc600048070ff */
[----:B------:R3:W-:Y:S01]  /*59a50*/  STL [R1+0xedc], R0 ;  /* 0x000edc0001007387 */ /* 0x0007e20000100800 */
[----:B-1----:R-:W-:-:S03]  /*59a60*/  F2FP.SATFINITE.E4M3.F32.PACK_AB_MERGE_C R3, R12, R13, RZ ;  /* 0x0000000d0c03723e */ /* 0x002fc600048070ff */
[----:B------:R-:W-:Y:S04]  /*59a70*/  STL [R1+0x120c], R5 ;  /* 0x00120c0501007387 */ /* 0x000fe80000100800 */
[----:B------:R-:W-:Y:S01]  /*59a80*/  STL [R1+0x1208], R3 ;  /* 0x0012080301007387 */ /* 0x000fe20000100800 */
[----:B---3--:R-:W-:Y:S01]  /*59a90*/  VIADD R0, R0, UR9 ;  /* 0x0000000900007c36 */ /* 0x008fe20008000000 */
[----:B------:R-:W1:Y:S02]  /*59aa0*/  LDCU UR9, c[0x0][0x3b8] ;  /* 0x00007700ff0977ac */ /* 0x000e640008000800 */
[----:B------:R-:W2:Y:S04]  /*59ab0*/  LDL.LU R36, [R1+0x780] ;  /* 0x0007800001247983 */ /* 0x000ea80000300800 */
[----:B------:R-:W2:Y:S04]  /*59ac0*/  LDL.LU R35, [R1+0x784] ;  /* 0x0007840001237983 */ /* 0x000ea80000300800 */
[----:B------:R-:W3:Y:S04]  /*59ad0*/  LDL.LU R21, [R1+0x788] ;  /* 0x0007880001157983 */ /* 0x000ee80000300800 */
[----:B------:R0:W-:Y:S04]  /*59ae0*/  STL [R1+0xed0], R0 ;  /* 0x000ed00001007387 */ /* 0x0001e80000100800 */
[----:B------:R-:W3:Y:S04]  /*59af0*/  LDL.LU R20, [R1+0x78c] ;  /* 0x00078c0001147983 */ /* 0x000ee80000300800 */
[----:B------:R-:W3:Y:S04]  /*59b00*/  LDL.LU R19, [R1+0x770] ;  /* 0x0007700001137983 */ /* 0x000ee80000300800 */
[----:B------:R-:W3:Y:S04]  /*59b10*/  LDL.LU R18, [R1+0x774] ;  /* 0x0007740001127983 */ /* 0x000ee80000300800 */
[----:B------:R-:W3:Y:S04]  /*59b20*/  LDL.LU R13, [R1+0x778] ;  /* 0x00077800010d7983 */ /* 0x000ee80000300800 */
[----:B------:R-:W3:Y:S01]  /*59b30*/  LDL.LU R12, [R1+0x77c] ;  /* 0x00077c00010c7983 */ /* 0x000ee20000300800 */
[----:B0-----:R-:W-:Y:S01]  /*59b40*/  VIADD R0, R0, UR8 ;  /* 0x0000000800007c36 */ /* 0x001fe20008000000 */
[----:B------:R-:W0:Y:S01]  /*59b50*/  LDCU UR8, c[0x0][0x3b8] ;  /* 0x00007700ff0877ac */ /* 0x000e220008000800 */
[----:B------:R-:W-:-:S05]  /*59b60*/  F2FP.SATFINITE.E4M3.F32.PACK_AB_MERGE_C R5, R37, R25, RZ ;  /* 0x000000192505723e */ /* 0x000fca00048070ff */
[----:B------:R0:W-:Y:S01]  /*59b70*/  STL [R1+0x11f8], R5 ;  /* 0x0011f80501007387 */ /* 0x0001e20000100800 */
[----:B------:R-:W-:-:S05]  /*59b80*/  F2FP.SATFINITE.E4M3.F32.PACK_AB_MERGE_C R3, R22, R23, RZ ;  /* 0x000000171603723e */ /* 0x000fca00048070ff */
[----:B------:R4:W-:Y:S01]  /*59b90*/  STL [R1+0x11f4], R3 ;  /* 0x0011f40301007387 */ /* 0x0009e20000100800 */
[----:B0-----:R-:W-:-:S03]  /*59ba0*/  F2FP.SATFINITE.E4M3.F32.PACK_AB_MERGE_C R5, R16, R17, RZ ;  /* 0x000000111005723e */ /* 0x001fc600048070ff */
[----:B------:R0:W-:Y:S01]  /*59bb0*/  STL [R1+0xec4], R0 ;  /* 0x000ec40001007387 */ /* 0x0001e20000100800 */
[----:B----4-:R-:W-:-:S03]  /*59bc0*/  F2FP.SATFINITE.E4M3.F32.PACK_AB_MERGE_C R3, R14, R15, RZ ;  /* 0x0000000f0e03723e */ /* 0x010fc600048070ff */
[----:B------:R4:W-:Y:S01]  /*59bd0*/  STL [R1+0x1244], R5 ;  /* 0x0012440501007387 */ /* 0x0009e20000100800 */
[----:B0-----:R-:W-:Y:S01]  /*59be0*/  VIADD R0, R0, UR7 ;  /* 0x0000000700007c36 */ /* 0x001fe20008000000 */
[----:B------:R-:W0:Y:S02]  /*59bf0*/  LDCU UR7, c[0x0][0x3b8] ;  /* 0x00007700ff0777ac */ /* 0x000e240008000800 */
[----:B------:R-:W-:Y:S04]  /*59c00*/  STL [R1+0x1240], R3 ;  /* 0x0012400301007387 */ /* 0x000fe80000100800 */
[----:B------:R-:W3:Y:S04]  /*59c10*/  LDL.LU R29, [R1+0x760] ;  /* 0x00076000011d7983 */ /* 0x000ee80000300800 */
[----:B------:R-:W3:Y:S04]  /*59c20*/  LDL.LU R28, [R1+0x764] ;  /* 0x00076400011c7983 */ /* 0x000ee80000300800 */
[----:B------:R-:W3:Y:S04]  /*59c30*/  LDL.LU R27, [R1+0x768] ;  /* 0x00076800011b7983 */ /* 0x000ee80000300800 */
[----:B------:R0:W-:Y:S04]  /*59c40*/  STL [R1+0xeb8], R0 ;  /* 0x000eb80001007387 */ /* 0x0001e80000100800 */
[----:B------:R-:W3:Y:S04]  /*59c50*/  LDL.LU R26, [R1+0x76c] ;  /* 0x00076c00011a7983 */ /* 0x000ee80000300800 */
        /* <DEDUP_REMOVED lines=9> */
[----:B0-----:R-:W-:Y:S01]  /*59cf0*/  VIADD R0, R0, UR6 ;  /* 0x0000000600007c36 */ /* 0x001fe20008000000 */
[----:B------:R-:W0:Y:S02]  /*59d00*/  LDCU UR6, c[0x0][0x3b8] ;  /* 0x00007700ff0677ac */ /* 0x000e240008000800 */
[----:B------:R-:W4:Y:S04]  /*59d10*/  LDL.LU R16, [R1+0xcb4] ;  /* 0x000cb40001107983 */ /* 0x000f280000300800 */
[----:B------:R-:W4:Y:S04]  /*59d20*/  LDL.LU R15, [R1+0xcb8] ;  /* 0x000cb800010f7983 */ /* 0x000f280000300800 */
[----:B------:R-:W4:Y:S01]  /*59d30*/  LDL.LU R14, [R1+0xcbc] ;  /* 0x000cbc00010e7983 */ /* 0x000f220000300800 */
[----:B--2---:R-:W-:-:S05]  /*59d40*/  F2FP.SATFINITE.E4M3.F32.PACK_AB_MERGE_C R8, R35, R36, RZ ;  /* 0x000000242308723e */ /* 0x004fca00048070ff */
[----:B------:R2:W-:Y:S01]  /*59d50*/  STL [R1+0x1234], R8 ;  /* 0x0012340801007387 */ /* 0x0005e20000100800 */
[----:B---3--:R-:W-:-:S05]  /*59d60*/  F2FP.SATFINITE.E4M3.F32.PACK_AB_MERGE_C R3, R20, R21, RZ ;  /* 0x000000151403723e */ /* 0x008fca00048070ff */
[----:B------:R3:W-:Y:S01]  /*59d70*/  STL [R1+0x1230], R3 ;  /* 0x0012300301007387 */ /* 0x0007e20000100800 */
[----:B--2---:R-:W-:-:S03]  /*59d80*/  F2FP.SATFINITE.E4M3.F32.PACK_AB_MERGE_C R8, R18, R19, RZ ;  /* 0x000000131208723e */ /* 0x004fc600048070ff */
[----:B------:R2:W-:Y:S01]  /*59d90*/  STL [R1+0xeac], R0 ;  /* 0x000eac0001007387 */ /* 0x0005e20000100800 */
[----:B---3--:R-:W-:-:S03]  /*59da0*/  F2FP.SATFINITE.E4M3.F32.PACK_AB_MERGE_C R3, R12, R13, RZ ;  /* 0x0000000d0c03723e */ /* 0x008fc600048070ff */
[----:B------:R-:W-:Y:S01]  /*59db0*/  STL [R1+0x127c], R8 ;  /* 0x00127c0801007387 */ /* 0x000fe20000100800 */
[----:B--2---:R-:W-:Y:S01]  /*59dc0*/  VIADD R0, R0, UR5 ;  /* 0x0000000500007c36 */ /* 0x004fe20008000000 */
[----:B------:R-:W2:Y:S02]  /*59dd0*/  LDCU UR5, c[0x0][0x3b8] ;  /* 0x00007700ff0577ac */ /* 0x000ea40008000800 */
[----:B------:R-:W-:Y:S04]  /*59de0*/  STL [R1+0x1278], R3 ;  /* 0x0012780301007387 */ /* 0x000fe80000100800 */
[----:B------:R-:W3:Y:S04]  /*59df0*/  LDL.LU R36, [R1+0xca0] ;  /* 0x000ca00001247983 */ /* 0x000ee80000300800 */
[----:B------:R-:W3:Y:S04]  /*59e00*/  LDL.LU R35, [R1+0xca4] ;  /* 0x000ca40001237983 */ /* 0x000ee80000300800 */
[----:B------:R-:W3:Y:S04]  /*59e10*/  LDL.LU R21, [R1+0xca8] ;  /* 0x000ca80001157983 */ /* 0x000ee80000300800 */
[----:B------:R1:W-:Y:S04]  /*59e20*/  STL [R1+0xea0], R0 ;  /* 0x000ea00001007387 */ /* 0x0003e80000100800 */
[----:B------:R-:W3:Y:S04]  /*59e30*/  LDL.LU R20, [R1+0xcac] ;  /* 0x000cac0001147983 */ /* 0x000ee80000300800 */
[----:B------:R-:W3:Y:S04]  /*59e40*/  LDL.LU R19, [R1+0xc90] ;  /* 0x000c900001137983 */ /* 0x000ee80000300800 */
[----:B------:R-:W3:Y:S04]  /*59e50*/  LDL.LU R18, [R1+0xc94] ;  /* 0x000c940001127983 */ /* 0x000ee80000300800 */
[----:B------:R-:W3:Y:S04]  /*59e60*/  LDL.LU R13, [R1+0xc98] ;  /* 0x000c9800010d7983 */ /* 0x000ee80000300800 */
[----:B------:R-:W3:Y:S01]  /*59e70*/  LDL.LU R12, [R1+0xc9c] ;  /* 0x000c9c00010c7983 */ /* 0x000ee20000300800 */
[----:B-1----:R-:W-:Y:S01]  /*59e80*/  VIADD R0, R0, UR9 ;  /* 0x0000000900007c36 */ /* 0x002fe20008000000 */
[----:B------:R-:W1:Y:S01]  /*59e90*/  LDCU UR9, c[0x0][0x3b8] ;  /* 0x00007700ff0977ac */ /* 0x000e620008000800 */
[----:B------:R-:W-:-:S05]  /*59ea0*/  F2FP.SATFINITE.E4M3.F32.PACK_AB_MERGE_C R8, R28, R29, RZ ;  /* 0x0000001d1c08723e */ /* 0x000fca00048070ff */
[----:B------:R-:W-:Y:S01]  /*59eb0*/  STL [R1+0x1274], R8 ;  /* 0x0012740801007387 */ /* 0x000fe20000100800 */
[----:B------:R-:W-:-:S05]  /*59ec0*/  F2FP.SATFINITE.E4M3.F32.PACK_AB_MERGE_C R3, R26, R27, RZ ;  /* 0x0000001b1a03723e */ /* 0x000fca00048070ff */
[----:B------:R0:W-:Y:S01]  /*59ed0*/  STL [R1+0x1270], R3 ;  /* 0x0012700301007387 */ /* 0x0001e20000100800 */
[----:B----4-:R-:W-:-:S03]  /*59ee0*/  F2FP.SATFINITE.E4M3.F32.PACK_AB_MERGE_C R5, R6, R5, RZ ;  /* 0x000000050605723e */ /* 0x010fc600048070ff */
[----:B------:R4:W-:Y:S01]  /*59ef0*/  STL [R1+0xe94], R0 ;  /* 0x000e940001007387 */ /* 0x0009e20000100800 */
[----:B0-----:R-:W-:-:S03]  /*59f00*/  F2FP.SATFINITE.E4M3.F32.PACK_AB_MERGE_C R3, R24, R7, RZ ;  /* 0x000000071803723e */ /* 0x001fc600048070ff */
[----:B------:R0:W-:Y:S01]  /*59f10*/  STL [R1+0x12a8], R5 ;  /* 0x0012a80501007387 */ /* 0x0001e20000100800 */
[----:B----4-:R-:W-:Y:S01]  /*59f20*/  VIADD R0, R0, UR8 ;  /* 0x0000000800007c36 */ /* 0x010fe20008000000 */
[----:B------:R-:W4:Y:S02]  /*59f30*/  LDCU UR8, c[0x0][0x3b8] ;  /* 0x00007700ff0877ac */ /* 0x000f240008000800 */
[----:B------:R1:W-:Y:S01]  /*59f40*/  STL [R1+0x12a4], R3 ;  /* 0x0012a40301007387 */ /* 0x0003e20000100800 */
[----:B0-----:R-:W-:-:S03]  /*59f50*/  F2FP.SATFINITE.E4M3.F32.PACK_AB_MERGE_C R5, R37, R25, RZ ;  /* 0x000000192505723e */ /* 0x001fc600048070ff */
[----:B------:R0:W-:Y:S01]  /*59f60*/  STL [R1+0xe88], R0 ;  /* 0x000e880001007387 */ /* 0x0001e20000100800 */
[----:B-1----:R-:W-:-:S03]  /*59f70*/  F2FP.SATFINITE.E4M3.F32.PACK_AB_MERGE_C R3, R22, R23, RZ ;  /* 0x000000171603723e */ /* 0x002fc600048070ff */
[----:B------:R1:W-:Y:S04]  /*59f80*/  STL [R1+0x1298], R5 ;  /* 0x0012980501007387 */ /* 0x0003e80000100800 */
[----:B------:R2:W-:Y:S01]  /*59f90*/  STL [R1+0x1294], R3 ;  /* 0x0012940301007387 */ /* 0x0005e20000100800 */
[----:B0-----:R-:W-:Y:S01]  /*59fa0*/  VIADD R0, R0, UR7 ;  /* 0x0000000700007c36 */ /* 0x001fe20008000000 */
[----:B------:R-:W0:Y:S01]  /*59fb0*/  LDCU UR7, c[0x0][0x3b8] ;  /* 0x00007700ff0777ac */ /* 0x000e220008000800 */
[----:B-1----:R-:W-:-:S03]  /*59fc0*/  F2FP.SATFINITE.E4M3.F32.PACK_AB_MERGE_C R5, R16, R17, RZ ;  /* 0x000000111005723e */ /* 0x002fc600048070ff */
[----:B------:R1:W-:Y:S01]  /*59fd0*/  STL [R1+0xe7c], R0 ;  /* 0x000e7c0001007387 */ /* 0x0003e20000100800 */
[----:B--2---:R-:W-:-:S03]  /*59fe0*/  F2FP.SATFINITE.E4M3.F32.PACK_AB_MERGE_C R3, R14, R15, RZ ;  /* 0x0000000f0e03723e */ /* 0x004fc600048070ff */
[----:B------:R-:W-:Y:S04]  /*59ff0*/  STL [R1+0x12bc], R5 ;  /* 0x0012bc0501007387 */ /* 0x000fe80000100800 */
[----:B------:R-:W-:Y:S01]  /*5a000*/  STL [R1+0x12b8], R3 ;  /* 0x0012b80301007387 */ /* 0x000fe20000100800 */
[----:B-1----:R-:W-:Y:S01]  /*5a010*/  VIADD R0, R0, UR6 ;  /* 0x0000000600007c36 */ /* 0x002fe20008000000 */
[----:B------:R-:W1:Y:S02]  /*5a020*/  LDCU UR6, c[0x0][0x3b8] ;  /* 0x00007700ff0677ac */ /* 0x000e640008000800 */
[----:B------:R-:W2:Y:S04]  /*5a030*/  LDL.LU R25, [R1+0x800] ;  /* 0x0008000001197983 */ /* 0x000ea80000300800 */
[----:B------:R-:W2:Y:S04]  /*5a040*/  LDL.LU R37, [R1+0x804] ;  /* 0x0008040001257983 */ /* 0x000ea80000300800 */
[----:B------:R-:W2:Y:S04]  /*5a050*/  LDL.LU R23, [R1+0x808] ;  /* 0x0008080001177983 */ /* 0x000ea80000300800 */
[----:B------:R0:W-:Y:S04]  /*5a060*/  STL [R1+0xe70], R0 ;  /* 0x000e700001007387 */ /* 0x0001e80000100800 */
[----:B------:R-:W2:Y:S04]  /*5a070*/  LDL.LU R22, [R1+0x80c] ;  /* 0x00080c0001167983 */ /* 0x000ea80000300800 */
[----:B------:R-:W2:Y:S04]  /*5a080*/  LDL.LU R17, [R1+0xc80] ;  /* 0x000c800001117983 */ /* 0x000ea80000300800 */
[----:B------:R-:W2:Y:S01]  /*5a090*/  LDL.LU R16, [R1+0xc84] ;  /* 0x000c840001107983 */ /* 0x000ea20000300800 */
[----:B0-----:R-:W-:Y:S01]  /*5a0a0*/  VIADD R0, R0, UR5 ;  /* 0x0000000500007c36 */ /* 0x001fe20008000000 */
[----:B------:R-:W0:Y:S02]  /*5a0b0*/  LDCU UR5, c[0x0][0x3b8] ;  /* 0x00007700ff0577ac */ /* 0x000e240008000800 */
[----:B------:R-:W2:Y:S04]  /*5a0c0*/  LDL.LU R15, [R1+0xc88] ;  /* 0x000c8800010f7983 */ /* 0x000ea80000300800 */
[----:B------:R-:W2:Y:S01]  /*5a0d0*/  LDL.LU R14, [R1+0xc8c] ;  /* 0x000c8c00010e7983 */ /* 0x000ea20000300800 */
[----:B---3--:R-:W-:-:S05]  /*5a0e0*/  F2FP.SATFINITE.E4M3.F32.PACK_AB_MERGE_C R5, R35, R36, RZ ;  /* 0x000000242305723e */ /* 0x008fca00048070ff */
[----:B------:R3:W-:Y:S01]  /*5a0f0*/  STL [R1+0x12b4], R5 ;  /* 0x0012b40501007387 */ /* 0x0007e20000100800 */
[----:B------:R-:W-:-:S05]  /*5a100*/  F2FP.SATFINITE.E4M3.F32.PACK_AB_MERGE_C R3, R20, R21, RZ ;  /* 0x000000151403723e */ /* 0x000fca00048070ff */
[----:B------:R0:W-:Y:S01]  /*5a110*/  STL [R1+0x12b0], R3 ;  /* 0x0012b00301007387 */ /* 0x0001e20000100800 */
[----:B---3--:R-:W-:-:S03]  /*5a120*/  F2FP.SATFINITE.E4M3.F32.PACK_AB_MERGE_C R5, R18, R19, RZ ;  /* 0x000000131205723e */ /* 0x008fc600048070ff */
[----:B------:R3:W-:Y:S01]  /*5a130*/  STL [R1+0xe64], R0 ;  /* 0x000e640001007387 */ /* 0x0007e20000100800 */
[----:B0-----:R-:W-:-:S03]  /*5a140*/  F2FP.SATFINITE.E4M3.F32.PACK_AB_MERGE_C R3, R12, R13, RZ ;  /* 0x0000000d0c03723e */ /* 0x001fc600048070ff */
[----:B------:R0:W-:Y:S01]  /*5a150*/  STL [R1+0x12cc], R5 ;  /* 0x0012cc0501007387 */ /* 0x0001e20000100800 */
[----:B---3--:R-:W-:Y:S01]  /*5a160*/  VIADD R0, R0, UR9 ;  /* 0x0000000900007c36 */ /* 0x008fe20008000000 */
[----:B------:R-:W3:Y:S02]  /*5a170*/  LDCU UR9, c[0x0][0x3b8] ;  /* 0x00007700ff0977ac */ /* 0x000ee40008000800 */
[----:B------:R-:W-:Y:S04]  /*5a180*/  STL [R1+0x12c8], R3 ;  /* 0x0012c80301007387 */ /* 0x000fe80000100800 */
[----:B------:R-:W3:Y:S04]  /*5a190*/  LDL.LU R29, [R1+0xc70] ;  /* 0x000c7000011d7983 */ /* 0x000ee80000300800 */
[----:B------:R-:W3:Y:S04]  /*5a1a0*/  LDL.LU R28, [R1+0xc74] ;  /* 0x000c7400011c7983 */ /* 0x000ee80000300800 */
[----:B------:R-:W3:Y:S04]  /*5a1b0*/  LDL.LU R27, [R1+0xc78] ;  /* 0x000c7800011b7983 */ /* 0x000ee80000300800 */
[----:B------:R4:W-:Y:S04]  /*5a1c0*/  STL [R1+0xe58], R0 ;  /* 0x000e580001007387 */ /* 0x0009e80000100800 */
        /* <DEDUP_REMOVED lines=13> */
[----:B----4-:R-:W-:Y:S01]  /*5a2a0*/  VIADD R0, R0, UR8 ;  /* 0x0000000800007c36 */ /* 0x010fe20008000000 */
[----:B------:R-:W0:Y:S01]  /*5a2b0*/  LDCU UR8, c[0x0][0x3b8] ;  /* 0x00007700ff0877ac */ /* 0x000e220008000800 */
[----:B--2---:R-:W-:-:S05]  /*5a2c0*/  F2FP.SATFINITE.E4M3.F32.PACK_AB_MERGE_C R8, R37, R25, RZ ;  /* 0x000000192508723e */ /* 0x004fca00048070ff */
[----:B------:R2:W-:Y:S01]  /*5a2d0*/  STL [R1+0x12c4], R8 ;  /* 0x0012c40801007387 */ /* 0x0005e20000100800 */
[----:B------:R-:W-:-:S05]  /*5a2e0*/  F2FP.SATFINITE.E4M3.F32.PACK_AB_MERGE_C R3, R22, R23, RZ ;  /* 0x000000171603723e */ /* 0x000fca00048070ff */
[----:B------:R4:W-:Y:S01]  /*5a2f0*/  STL [R1+0x12c0], R3 ;  /* 0x0012c00301007387 */ /* 0x0009e20000100800 */
[----:B--2---:R-:W-:-:S03]  /*5a300*/  F2FP.SATFINITE.E4M3.F32.PACK_AB_MERGE_C R8, R16, R17, RZ ;  /* 0x000000111008723e */ /* 0x004fc600048070ff */
[----:B------:R2:W-:Y:S01]  /*5a310*/  STL [R1+0xe4c], R0 ;  /* 0x000e4c0001007387 */ /* 0x0005e20000100800 */
[----:B----4-:R-:W-:-:S03]  /*5a320*/  F2FP.SATFINITE.E4M3.F32.PACK_AB_MERGE_C R3, R14, R15, RZ ;  /* 0x0000000f0e03723e */ /* 0x010fc600048070ff */
[----:B------:R-:W-:Y:S01]  /*5a330*/  STL [R1+0xf84], R8 ;  /* 0x000f840801007387 */ /* 0x000fe20000100800 */
[----:B--2---:R-:W-:Y:S01]  /*5a340*/  VIADD R0, R0, UR7 ;  /* 0x0000000700007c36 */ /* 0x004fe20008000000 */
[----:B------:R-:W2:Y:S02]  /*5a350*/  LDCU UR7, c[0x0][0x3b8] ;  /* 0x00007700ff0777ac */ /* 0x000ea40008000800 */
[----:B------:R-:W-:Y:S04]  /*5a360*/  STL [R1+0xf80], R3 ;  /* 0x000f800301007387 */ /* 0x000fe80000100800 */
[----:B------:R-:W4:Y:S04]  /*5a370*/  LDL.LU R25, [R1+0xc30] ;  /* 0x000c300001197983 */ /* 0x000f280000300800 */
[----:B------:R-:W4:Y:S04]  /*5a380*/  LDL.LU R37, [R1+0xc34] ;  /* 0x000c340001257983 */ /* 0x000f280000300800 */
[----:B------:R-:W4:Y:S04]  /*5a390*/  LDL.LU R23, [R1+0xc38] ;  /* 0x000c380001177983 */ /* 0x000f280000300800 */
[----:B------:R1:W-:Y:S04]  /*5a3a0*/  STL [R1+0xe40], R0 ;  /* 0x000e400001007387 */ /* 0x0003e80000100800 */
[----:B------:R-:W4:Y:S04]  /*5a3b0*/  LDL.LU R22, [R1+0xc3c] ;  /* 0x000c3c0001167983 */ /* 0x000f280000300800 */
[----:B------:R-:W4:Y:S04]  /*5a3c0*/  LDL.LU R17, [R1+0xc20] ;  /* 0x000c200001117983 */ /* 0x000f280000300800 */
[----:B------:R-:W4:Y:S01]  /*5a3d0*/  LDL.LU R16, [R1+0xc24] ;  /* 0x000c240001107983 */ /* 0x000f220000300800 */
[----:B-1----:R-:W-:Y:S01]  /*5a3e0*/  VIADD R0, R0, UR6 ;  /* 0x0000000600007c36 */ /* 0x002fe20008000000 */
[----:B------:R-:W1:Y:S02]  /*5a3f0*/  LDCU UR6, c[0x0][0x3b8] ;  /* 0x00007700ff0677ac */ /* 0x000e640008000800 */
[----:B------:R-:W4:Y:S04]  /*5a400*/  LDL.LU R15, [R1+0xc28] ;  /* 0x000c2800010f7983 */ /* 0x000f280000300800 */
[----:B------:R-:W4:Y:S01]  /*5a410*/  LDL.LU R14, [R1+0xc2c] ;  /* 0x000c2c00010e7983 */ /* 0x000f220000300800 */
[----:B---3--:R-:W-:-:S05]  /*5a420*/  F2FP.SATFINITE.E4M3.F32.PACK_AB_MERGE_C R8, R28, R29, RZ ;  /* 0x0000001d1c08723e */ /* 0x008fca00048070ff */
[----:B------:R-:W-:Y:S01]  /*5a430*/  STL [R1+0xcf4], R8 ;  /* 0x000cf40801007387 */ /* 0x000fe20000100800 */
[----:B------:R-:W-:-:S05]  /*5a440*/  F2FP.SATFINITE.E4M3.F32.PACK_AB_MERGE_C R3, R26, R27, RZ ;  /* 0x0000001b1a03723e */ /* 0x000fca00048070ff */
[----:B------:R3:W-:Y:S01]  /*5a450*/  STL [R1+0xd34], R3 ;  /* 0x000d340301007387 */ /* 0x0007e20000100800 */
[----:B------:R-:W-:-:S03]  /*5a460*/  F2FP.SATFINITE.E4M3.F32.PACK_AB_MERGE_C R5, R6, R5, RZ ;  /* 0x000000050605723e */ /* 0x000fc600048070ff */
[----:B------:R0:W-:Y:S01]  /*5a470*/  STL [R1+0xe34], R0 ;  /* 0x000e340001007387 */ /* 0x0001e20000100800 */
[----:B---3--:R-:W-:-:S03]  /*5a480*/  F2FP.SATFINITE.E4M3.F32.PACK_AB_MERGE_C R3, R24, R7, RZ ;  /* 0x000000071803723e */ /* 0x008fc600048070ff */
[----:B------:R3:W-:Y:S01]  /*5a490*/  STL [R1+0xfb0], R5 ;  /* 0x000fb00501007387 */ /* 0x0007e20000100800 */
[----:B0-----:R-:W-:Y:S01]  /*5a4a0*/  VIADD R0, R0, UR5 ;  /* 0x0000000500007c36 */ /* 0x001fe20008000000 */
[----:B------:R-:W0:Y:S02]  /*5a4b0*/  LDCU UR5, c[0x0][0x3b8] ;  /* 0x00007700ff0577ac */ /* 0x000e240008000800 */
[----:B------:R1:W-:Y:S01]  /*5a4c0*/  STL [R1+0xfc4], R3 ;  /* 0x000fc40301007387 */ /* 0x0003e20000100800 */
[----:B---3--:R-:W-:-:S03]  /*5a4d0*/  F2FP.SATFINITE.E4M3.F32.PACK_AB_MERGE_C R5, R35, R36, RZ ;  /* 0x000000242305723e */ /* 0x008fc600048070ff */
[----:B------:R3:W-:Y:S01]  /*5a4e0*/  STL [R1+0xe28], R0 ;  /* 0x000e280001007387 */ /* 0x0007e20000100800 */
[----:B-1----:R-:W-:-:S03]  /*5a4f0*/  F2FP.SATFINITE.E4M3.F32.PACK_AB_MERGE_C R3, R20, R21, RZ ;  /* 0x000000151403723e */ /* 0x002fc600048070ff */
[----:B------:R1:W-:Y:S04]  /*5a500*/  STL [R1+0xf88], R5 ;  /* 0x000f880501007387 */ /* 0x0003e80000100800 */
[----:B------:R0:W-:Y:S01]  /*5a510*/  STL [R1+0xf8c], R3 ;  /* 0x000f8c0301007387 */ /* 0x0001e20000100800 */
[----:B---3--:R-:W-:Y:S01]  /*5a520*/  VIADD R0, R0, UR9 ;  /* 0x0000000900007c36 */ /* 0x008fe20008000000 */
[----:B------:R-:W3:Y:S01]  /*5a530*/  LDCU UR9, c[0x0][0x3b8] ;  /* 0x00007700ff0977ac */ /* 0x000ee20008000800 */
[----:B-1----:R-:W-:-:S03]  /*5a540*/  F2FP.SATFINITE.E4M3.F32.PACK_AB_MERGE_C R5, R18, R19, RZ ;  /* 0x000000131205723e */ /* 0x002fc600048070ff */
[----:B------:R1:W-:Y:S01]  /*5a550*/  STL [R1+0xe1c], R0 ;  /* 0x000e1c0001007387 */ /* 0x0003e20000100800 */
[----:B0-----:R-:W-:-:S03]  /*5a560*/  F2FP.SATFINITE.E4M3.F32.PACK_AB_MERGE_C R3, R12, R13, RZ ;  /* 0x0000000d0c03723e */ /* 0x001fc600048070ff */
[----:B------:R-:W-:Y:S04]  /*5a570*/  STL [R1+0x100c], R5 ;  /* 0x00100c0501007387 */ /* 0x000fe80000100800 */
[----:B------:R-:W-:Y:S01]  /*5a580*/  STL [R1+0xffc], R3 ;  /* 0x000ffc0301007387 */ /* 0x000fe20000100800 */
[----:B-1----:R-:W-:Y:S01]  /*5a590*/  VIADD R0, R0, UR8 ;  /* 0x0000000800007c36 */ /* 0x002fe20008000000 */
[----:B------:R-:W0:Y:S02]  /*5a5a0*/  LDCU UR8, c[0x0][0x3b8] ;  /* 0x00007700ff0877ac */ /* 0x000e240008000800 */
        /* <DEDUP_REMOVED lines=9> */
[----:B--2---:R-:W-:Y:S01]  /*5a640*/  VIADD R0, R0, UR7 ;  /* 0x0000000700007c36 */ /* 0x004fe20008000000 */
[----:B------:R-:W1:Y:S01]  /*5a650*/  LDCU UR7, c[0x0][0x3b8] ;  /* 0x00007700ff0777ac */ /* 0x000e620008000800 */
[----:B----4-:R-:W-:-:S05]  /*5a660*/  F2FP.SATFINITE.E4M3.F32.PACK_AB_MERGE_C R5, R37, R25, RZ ;  /* 0x000000192505723e */ /* 0x010fca00048070ff */
[----:B------:R2:W-:Y:S01]  /*5a670*/  STL [R1+0xff0], R5 ;  /* 0x000ff00501007387 */ /* 0x0005e20000100800 */
[----:B------:R-:W-:-:S05]  /*5a680*/  F2FP.SATFINITE.E4M3.F32.PACK_AB_MERGE_C R3, R22, R23, RZ ;  /* 0x000000171603723e */ /* 0x000fca00048070ff */
[----:B------:R4:W-:Y:S01]  /*5a690*/  STL [R1+0xff8], R3 ;  /* 0x000ff80301007387 */ /* 0x0009e20000100800 */
[----:B--2---:R-:W-:-:S03]  /*5a6a0*/  F2FP.SATFINITE.E4M3.F32.PACK_AB_MERGE_C R5, R16, R17, RZ ;  /* 0x000000111005723e */ /* 0x004fc600048070ff */
[----:B------:R2:W-:Y:S01]  /*5a6b0*/  STL [R1+0xe04], R0 ;  /* 0x000e040001007387 */ /* 0x0005e20000100800 */
[----:B----4-:R-:W-:-:S03]  /*5a6c0*/  F2FP.SATFINITE.E4M3.F32.PACK_AB_MERGE_C R3, R14, R15, RZ ;  /* 0x0000000f0e03723e */ /* 0x010fc600048070ff */
[----:B------:R4:W-:Y:S01]  /*5a6d0*/  STL [R1+0x11e4], R5 ;  /* 0x0011e40501007387 */ /* 0x0009e20000100800 */
[----:B--2---:R-:W-:Y:S01]  /*5a6e0*/  VIADD R0, R0, UR6 ;  /* 0x0000000600007c36 */ /* 0x004fe20008000000 */
[----:B------:R-:W2:Y:S02]  /*5a6f0*/  LDCU UR6, c[0x0][0x3b8] ;  /* 0x00007700ff0677ac */ /* 0x000ea40008000800 */
[----:B------:R-:W-:Y:S04]  /*5a700*/  STL [R1+0x11e0], R3 ;  /* 0x0011e00301007387 */ /* 0x000fe80000100800 */
[----:B------:R-:W2:Y:S04]  /*5a710*/  LDL.LU R29, [R1+0xbf0] ;  /* 0x000bf000011d7983 */ /* 0x000ea80000300800 */
[----:B------:R-:W2:Y:S04]  /*5a720*/  LDL.LU R28, [R1+0xbf4] ;  /* 0x000bf400011c7983 */ /* 0x000ea80000300800 */
[----:B------:R-:W2:Y:S04]  /*5a730*/  LDL.LU R27, [R1+0xbf8] ;  /* 0x000bf800011b7983 */ /* 0x000ea80000300800 */
[----:B------:R0:W-:Y:S04]  /*5a740*/  STL [R1+0xdf8], R0 ;  /* 0x000df80001007387 */ /* 0x0001e80000100800 */
[----:B------:R-:W2:Y:S04]  /*5a750*/  LDL.LU R26, [R1+0xbfc] ;  /* 0x000bfc00011a7983 */ /* 0x000ea80000300800 */
        /* <DEDUP_REMOVED lines=14> */
[----:B---3--:R-:W-:-:S05]  /*5a840*/  F2FP.SATFINITE.E4M3.F32.PACK_AB_MERGE_C R8, R35, R36, RZ ;  /* 0x000000242308723e */ /* 0x008fca00048070ff */
[----:B------:R3:W-:Y:S01]  /*5a850*/  STL [R1+0x1174], R8 ;  /* 0x0011740801007387 */ /* 0x0007e20000100800 */
[----:B------:R-:W-:-:S05]  /*5a860*/  F2FP.SATFINITE.E4M3.F32.PACK_AB_MERGE_C R3, R20, R21, RZ ;  /* 0x000000151403723e */ /* 0x000fca00048070ff */
[----:B------:R0:W-:Y:S01]  /*5a870*/  STL [R1+0x10ec], R3 ;  /* 0x0010ec0301007387 */ /* 0x0001e20000100800 */
[----:B---3--:R-:W-:-:S03]  /*5a880*/  F2FP.SATFINITE.E4M3.F32.PACK_AB_MERGE_C R8, R18, R19, RZ ;  /* 0x000000131208723e */ /* 0x008fc600048070ff */
[----:B------:R3:W-:Y:S04]  /*5a890*/  STL [R1+0xdec], R0 ;  /* 0x000dec0001007387 */ /* 0x0007e80000100800 */
[----:B------:R-:W-:Y:S01]  /*5a8a0*/  STL [R1+0x122c], R8 ;  /* 0x00122c0801007387 */ /* 0x000fe20000100800 */
[----:B0-----:R-:W-:-:S03]  /*5a8b0*/  F2FP.SATFINITE.E4M3.F32.PACK_AB_MERGE_C R3, R12, R13, RZ ;  /* 0x0000000d0c03723e */ /* 0x001fc600048070ff */
[----:B------:R-:W4:Y:S04]  /*5a8c0*/  LDL.LU R36, [R1+0xab0] ;  /* 0x000ab00001247983 */ /* 0x000f280000300800 */
[----:B------:R-:W-:Y:S01]  /*5a8d0*/  STL [R1+0x1228], R3 ;  /* 0x0012280301007387 */ /* 0x000fe20000100800 */
[----:B---3--:R-:W-:Y:S01]  /*5a8e0*/  VIADD R0, R0, UR9 ;  /* 0x0000000900007c36 */ /* 0x008fe20008000000 */
[----:B------:R-:W0:Y:S02]  /*5a8f0*/  LDCU UR9, c[0x0][0x3b8] ;  /* 0x00007700ff0977ac */ /* 0x000e240008000800 */
[----:B------:R-:W3:Y:S04]  /*5a900*/  LDL.LU R35, [R1+0xab4] ;  /* 0x000ab40001237983 */ /* 0x000ee80000300800 */
[----:B------:R-:W3:Y:S04]  /*5a910*/  LDL.LU R21, [R1+0xab8] ;  /* 0x000ab80001157983 */ /* 0x000ee80000300800 */
[----:B------:R-:W3:Y:S04]  /*5a920*/  LDL.LU R20, [R1+0xabc] ;  /* 0x000abc0001147983 */ /* 0x000ee80000300800 */
[----:B------:R-:W3:Y:S04]  /*5a930*/  LDL.LU R19, [R1+0xaa0] ;  /* 0x000aa00001137983 */ /* 0x000ee80000300800 */
[----:B------:R-:W3:Y:S04]  /*5a940*/  LDL.LU R18, [R1+0xaa4] ;  /* 0x000aa40001127983 */ /* 0x000ee80000300800 */
[----:B------:R-:W3:Y:S04]  /*5a950*/  LDL.LU R13, [R1+0xaa8] ;  /* 0x000aa800010d7983 */ /* 0x000ee80000300800 */
[----:B------:R0:W-:Y:S04]  /*5a960*/  STL [R1+0xde0], R0 ;  /* 0x000de00001007387 */ /* 0x0001e80000100800 */
[----:B------:R-:W3:Y:S01]  /*5a970*/  LDL.LU R12, [R1+0xaac] ;  /* 0x000aac00010c7983 */ /* 0x000ee20000300800 */
[----:B0-----:R-:W-:Y:S01]  /*5a980*/  VIADD R0, R0, UR8 ;  /* 0x0000000800007c36 */ /* 0x001fe20008000000 */
[----:B------:R-:W0:Y:S01]  /*5a990*/  LDCU UR8, c[0x0][0x3b8] ;  /* 0x00007700ff0877ac */ /* 0x000e220008000800 */
[----:B--2---:R-:W-:-:S05]  /*5a9a0*/  F2FP.SATFINITE.E4M3.F32.PACK_AB_MERGE_C R8, R28, R29, RZ ;  /* 0x0000001d1c08723e */ /* 0x004fca00048070ff */
[----:B------:R-:W-:Y:S01]  /*5a9b0*/  STL [R1+0x1224], R8 ;  /* 0x0012240801007387 */ /* 0x000fe20000100800 */
[----:B------:R-:W-:-:S05]  /*5a9c0*/  F2FP.SATFINITE.E4M3.F32.PACK_AB_MERGE_C R3, R26, R27, RZ ;  /* 0x0000001b1a03723e */ /* 0x000fca00048070ff */
[----:B------:R2:W-:Y:S01]  /*5a9d0*/  STL [R1+0x1220], R3 ;  /* 0x0012200301007387 */ /* 0x0005e20000100800 */
[----:B----4-:R-:W-:-:S03]  /*5a9e0*/  F2FP.SATFINITE.E4M3.F32.PACK_AB_MERGE_C R5, R6, R5, RZ ;  /* 0x000000050605723e */ /* 0x010fc600048070ff */
[----:B------:R1:W-:Y:S04]  /*5a9f0*/  STL [R1+0xdd4], R0 ;  /* 0x000dd40001007387 */ /* 0x0003e80000100800 */
[----:B------:R4:W-:Y:S01]  /*5aa00*/  STL [R1+0x125c], R5 ;  /* 0x00125c0501007387 */ /* 0x0009e20000100800 */
[----:B--2---:R-:W-:Y:S01]  /*5aa10*/  F2FP.SATFINITE.E4M3.F32.PACK_AB_MERGE_C R3, R24, R7, RZ ;  /* 0x000000071803723e */ /* 0x004fe200048070ff */
[----:B-1----:R-:W-:Y:S01]  /*5aa20*/  VIADD R0, R0, UR7 ;  /* 0x0000000700007c36 */ /* 0x002fe20008000000 */
[----:B------:R-:W1:Y:S03]  /*5aa30*/  LDCU UR7, c[0x0][0x3b8] ;  /* 0x00007700ff0777ac */ /* 0x000e660008000800 */
[----:B------:R2:W-:Y:S01]  /*5aa40*/  STL [R1+0x1258], R3 ;  /* 0x0012580301007387 */ /* 0x0005e20000100800 */
[----:B----4-:R-:W-:-:S03]  /*5aa50*/  F2FP.SATFINITE.E4M3.F32.PACK_AB_MERGE_C R5, R37, R25, RZ ;  /* 0x000000192505723e */ /* 0x010fc600048070ff */
[----:B------:R4:W-:Y:S04]  /*5aa60*/  STL [R1+0xdc8], R0 ;  /* 0x000dc80001007387 */ /* 0x0009e80000100800 */
[----:B------:R0:W-:Y:S01]  /*5aa70*/  STL [R1+0x1254], R5 ;  /* 0x0012540501007387 */ /* 0x0001e20000100800 */
[----:B--2---:R-:W-:Y:S01]  /*5aa80*/  F2FP.SATFINITE.E4M3.F32.PACK_AB_MERGE_C R3, R22, R23, RZ ;  /* 0x000000171603723e */ /* 0x004fe200048070ff */
[----:B----4-:R-:W-:Y:S01]  /*5aa90*/  VIADD R0, R0, UR6 ;  /* 0x0000000600007c36 */ /* 0x010fe20008000000 */
[----:B------:R-:W2:Y:S03]  /*5aaa0*/  LDCU UR6, c[0x0][0x3b8] ;  /* 0x00007700ff0677ac */ /* 0x000ea60008000800 */
[----:B------:R4:W-:Y:S01]  /*5aab0*/  STL [R1+0x1250], R3 ;  /* 0x0012500301007387 */ /* 0x0009e20000100800 */
[----:B0-----:R-:W-:-:S03]  /*5aac0*/  F2FP.SATFINITE.E4M3.F32.PACK_AB_MERGE_C R5, R16, R17, RZ ;  /* 0x000000111005723e */ /* 0x001fc600048070ff */
[----:B------:R-:W-:Y:S04]  /*5aad0*/  STL [R1+0xdbc], R0 ;  /* 0x000dbc0001007387 */ /* 0x000fe80000100800 */
[----:B------:R0:W-:Y:S01]  /*5aae0*/  STL [R1+0x128c], R5 ;  /* 0x00128c0501007387 */ /* 0x0001e20000100800 */
[----:B----4-:R-:W-:-:S03]  /*5aaf0*/  F2FP.SATFINITE.E4M3.F32.PACK_AB_MERGE_C R3, R14, R15, RZ ;  /* 0x0000000f0e03723e */ /* 0x010fc600048070ff */
[----:B------:R-:W4:Y:S04]  /*5ab00*/  LDL.LU R23, [R1+0x620] ;  /* 0x0006200001177983 */ /* 0x000f280000300800 */
[----:B------:R-:W4:Y:S04]  /*5ab10*/  LDL.LU R22, [R1+0x624] ;  /* 0x0006240001167983 */ /* 0x000f280000300800 */
[----:B------:R-:W2:Y:S01]  /*5ab20*/  LDL.LU R17, [R1+0x628] ;  /* 0x0006280001117983 */ /* 0x000ea20000300800 */
[----:B0-----:R-:W-:Y:S01]  /*5ab30*/  VIADD R5, R0, UR5 ;  /* 0x0000000500057c36 */ /* 0x001fe20008000000 */
[----:B------:R-:W0:Y:S02]  /*5ab40*/  LDCU UR5, c[0x0][0x3b8] ;  /* 0x00007700ff0577ac */ /* 0x000e240008000800 */
[----:B------:R-:W2:Y:S04]  /*5ab50*/  LDL.LU R16, [R1+0x62c] ;  /* 0x00062c0001107983 */ /* 0x000ea80000300800 */
[----:B------:R-:W2:Y:S04]  /*5ab60*/  LDL.LU R15, [R1+0xa90] ;  /* 0x000a9000010f7983 */ /* 0x000ea80000300800 */
[----:B------:R-:W2:Y:S04]  /*5ab70*/  LDL.LU R14, [R1+0xa94] ;  /* 0x000a9400010e7983 */ /* 0x000ea80000300800 */
[----:B------:R3:W-:Y:S04]  /*5ab80*/  STL [R1+0x1cc0], R3 ;  /* 0x001cc00301007387 */ /* 0x0007e80000100800 */
[----:B------:R-:W-:Y:S01]  /*5ab90*/  STL [R1+0xdb0], R5 ;  /* 0x000db00501007387 */ /* 0x000fe20000100800 */
[----:B---3--:R-:W-:-:S02]  /*5aba0*/  F2FP.SATFINITE.E4M3.F32.PACK_AB_MERGE_C R3, R35, R36, RZ ;  /* 0x000000242303723e */ /* 0x008fc400048070ff */
[----:B------:R-:W-:-:S03]  /*5abb0*/  F2FP.SATFINITE.E4M3.F32.PACK_AB_MERGE_C R0, R20, R21, RZ ;  /* 0x000000151400723e */ /* 0x000fc600048070ff */
[----:B------:R3:W-:Y:S04]  /*5abc0*/  STL [R1+0x1284], R3 ;  /* 0x0012840301007387 */ /* 0x0007e80000100800 */
[----:B------:R0:W-:Y:S01]  /*5abd0*/  STL [R1+0x1cc4], R0 ;  /* 0x001cc40001007387 */ /* 0x0001e20000100800 */
[----:B---3--:R-:W-:Y:S01]  /*5abe0*/  VIADD R3, R5, UR9 ;  /* 0x0000000905037c36 */ /* 0x008fe20008000000 */
[----:B------:R-:W3:Y:S01]  /*5abf0*/  LDCU UR9, c[0x0][0x3b8] ;  /* 0x00007700ff0977ac */ /* 0x000ee20008000800 */
[----:B0-----:R-:W-:-:S03]  /*5ac00*/  F2FP.SATFINITE.E4M3.F32.PACK_AB_MERGE_C R0, R18, R19, RZ ;  /* 0x000000131200723e */ /* 0x001fc600048070ff */
[----:B------:R-:W-:Y:S01]  /*5ac10*/  STL [R1+0xda4], R3 ;  /* 0x000da40301007387 */ /* 0x000fe20000100800 */
[----:B------:R-:W-:-:S03]  /*5ac20*/  F2FP.SATFINITE.E4M3.F32.PACK_AB_MERGE_C R5, R12, R13, RZ ;  /* 0x0000000d0c05723e */ /* 0x000fc600048070ff */
[----:B------:R0:W-:Y:S04]  /*5ac30*/  STL [R1+0x12ac], R0 ;  /* 0x0012ac0001007387 */ /* 0x0001e80000100800 */
[----:B------:R1:W-:Y:S04]  /*5ac40*/  STL [R1+0x12a0], R5 ;  /* 0x0012a00501007387 */ /* 0x0003e80000100800 */
[----:B------:R-:W3:Y:S01]  /*5ac50*/  LDL.LU R31, [R1+0xa98] ;  /* 0x000a9800011f7983 */ /* 0x000ee20000300800 */
[----:B0-----:R-:W-:Y:S01]  /*5ac60*/  VIADD R0, R3, UR8 ;  /* 0x0000000803007c36 */ /* 0x001fe20008000000 */
[----:B------:R-:W0:Y:S02]  /*5ac70*/  LDCU UR8, c[0x0][0x3b8] ;  /* 0x00007700ff0877ac */ /* 0x000e240008000800 */
[----:B------:R-:W3:Y:S04]  /*5ac80*/  LDL.LU R30, [R1+0xa9c] ;  /* 0x000a9c00011e7983 */ /* 0x000ee80000300800 */
[----:B------:R-:W3:Y:S04]  /*5ac90*/  LDL.LU R29, [R1+0xa80] ;  /* 0x000a8000011d7983 */ /* 0x000ee80000300800 */
[----:B------:R0:W-:Y:S04]  /*5aca0*/  STL [R1+0xd98], R0 ;  /* 0x000d980001007387 */ /* 0x0001e80000100800 */
[----:B------:R-:W3:Y:S04]  /*5acb0*/  LDL.LU R28, [R1+0xa84] ;  /* 0x000a8400011c7983 */ /* 0x000ee80000300800 */
[----:B------:R-:W3:Y:S04]  /*5acc0*/  LDL.LU R27, [R1+0xa88] ;  /* 0x000a8800011b7983 */ /* 0x000ee80000300800 */
[----:B------:R-:W3:Y:S04]  /*5acd0*/  LDL.LU R26, [R1+0xa8c] ;  /* 0x000a8c00011a7983 */ /* 0x000ee80000300800 */
[----:B-1----:R-:W3:Y:S04]  /*5ace0*/  LDL.LU R5, [R1+0xa70] ;  /* 0x000a700001057983 */ /* 0x002ee80000300800 */
[----:B------:R-:W3:Y:S04]  /*5acf0*/  LDL.LU R6, [R1+0xa74] ;  /* 0x000a740001067983 */ /* 0x000ee80000300800 */
[----:B------:R-:W3:Y:S04]  /*5ad00*/  LDL.LU R21, [R1+0xa78] ;  /* 0x000a780001157983 */ /* 0x000ee80000300800 */
[----:B------:R-:W3:Y:S04]  /*5ad10*/  LDL.LU R20, [R1+0xa7c] ;  /* 0x000a7c0001147983 */ /* 0x000ee80000300800 */
[----:B------:R-:W3:Y:S04]  /*5ad20*/  LDL.LU R19, [R1+0xa60] ;  /* 0x000a600001137983 */ /* 0x000ee80000300800 */
[----:B------:R-:W3:Y:S04]  /*5ad30*/  LDL.LU R18, [R1+0xa64] ;  /* 0x000a640001127983 */ /* 0x000ee80000300800 */
[----:B------:R-:W3:Y:S04]  /*5ad40*/  LDL.LU R13, [R1+0xa68] ;  /* 0x000a6800010d7983 */ /* 0x000ee80000300800 */
[----:B------:R-:W3:Y:S01]  /*5ad50*/  LDL.LU R12, [R1+0xa6c] ;  /* 0x000a6c00010c7983 */ /* 0x000ee20000300800 */
[----:B0-----:R-:W-:Y:S01]  /*5ad60*/  VIADD R0, R0, UR7 ;  /* 0x0000000700007c36 */ /* 0x001fe20008000000 */
[----:B------:R-:W0:Y:S01]  /*5ad70*/  LDCU UR7, c[0x0][0x3b8] ;  /* 0x00007700ff0777ac */ /* 0x000e220008000800 */
[----:B----4-:R-:W-:-:S02]  /*5ad80*/  F2FP.SATFINITE.E4M3.F32.PACK_AB_MERGE_C R7, R22, R23, RZ ;  /* 0x000000171607723e */ /* 0x010fc400048070ff */
[----:B--2---:R-:W-:-:S03]  /*5ad90*/  F2FP.SATFINITE.E4M3.F32.PACK_AB_MERGE_C R3, R16, R17, RZ ;  /* 0x000000111003723e */ /* 0x004fc600048070ff */
[----:B------:R1:W-:Y:S04]  /*5ada0*/  STL [R1+0x129c], R7 ;  /* 0x00129c0701007387 */ /* 0x0003e80000100800 */
[----:B------:R2:W-:Y:S04]  /*5adb0*/  STL [R1+0x1290], R3 ;  /* 0x0012900301007387 */ /* 0x0005e80000100800 */
[----:B-1----:R-:W4:Y:S01]  /*5adc0*/  LDL.LU R7, [R1+0xa50] ;  /* 0x000a500001077983 */ /* 0x002f220000300800 */
[----:B--2---:R-:W-:-:S03]  /*5add0*/  F2FP.SATFINITE.E4M3.F32.PACK_AB_MERGE_C R3, R14, R15, RZ ;  /* 0x0000000f0e03723e */ /* 0x004fc600048070ff */
[----:B------:R1:W-:Y:S04]  /*5ade0*/  STL [R1+0xd8c], R0 ;  /* 0x000d8c0001007387 */ /* 0x0003e80000100800 */
[----:B------:R3:W-:Y:S04]  /*5adf0*/  STL [R1+0xf7c], R3 ;  /* 0x000f7c0301007387 */ /* 0x0007e80000100800 */
[----:B------:R-:W4:Y:S04]  /*5ae00*/  LDL.LU R24, [R1+0xa54] ;  /* 0x000a540001187983 */ /* 0x000f280000300800 */
[----:B------:R-:W2:Y:S04]  /*5ae10*/  LDL.LU R25, [R1+0xa58] ;  /* 0x000a580001197983 */ /* 0x000ea80000300800 */
[----:B------:R-:W2:Y:S04]  /*5ae20*/  LDL.LU R37, [R1+0xa5c] ;  /* 0x000a5c0001257983 */ /* 0x000ea80000300800 */
[----:B------:R-:W2:Y:S04]  /*5ae30*/  LDL.LU R36, [R1+0xa40] ;  /* 0x000a400001247983 */ /* 0x000ea80000300800 */
[----:B------:R-:W2:Y:S04]  /*5ae40*/  LDL.LU R35, [R1+0xa44] ;  /* 0x000a440001237983 */ /* 0x000ea80000300800 */
[----:B------:R-:W2:Y:S04]  /*5ae50*/  LDL.LU R23, [R1+0xa48] ;  /* 0x000a480001177983 */ /* 0x000ea80000300800 */
[----:B------:R-:W2:Y:S01]  /*5ae60*/  LDL.LU R22, [R1+0xa4c] ;  /* 0x000a4c0001167983 */ /* 0x000ea20000300800 */
[----:B-1----:R-:W-:Y:S01]  /*5ae70*/  VIADD R0, R0, UR6 ;  /* 0x0000000600007c36 */ /* 0x002fe20008000000 */
[----:B------:R-:W1:Y:S02]  /*5ae80*/  LDCU UR6, c[0x0][0x3b8] ;  /* 0x00007700ff0677ac */ /* 0x000e640008000800 */
[----:B------:R-:W2:Y:S04]  /*5ae90*/  LDL.LU R17, [R1+0xa30] ;  /* 0x000a300001117983 */ /* 0x000ea80000300800 */
[----:B------:R-:W2:Y:S04]  /*5aea0*/  LDL.LU R16, [R1+0xa34] ;  /* 0x000a340001107983 */ /* 0x000ea80000300800 */
[----:B------:R-:W2:Y:S04]  /*5aeb0*/  LDL.LU R15, [R1+0xa38] ;  /* 0x000a3800010f7983 */ /* 0x000ea80000300800 */
[----:B------:R-:W2:Y:S01]  /*5aec0*/  LDL.LU R14, [R1+0xa3c] ;  /* 0x000a3c00010e7983 */ /* 0x000ea20000300800 */
[----:B---3--:R-:W-:-:S05]  /*5aed0*/  F2FP.SATFINITE.E4M3.F32.PACK_AB_MERGE_C R3, R30, R31, RZ ;  /* 0x0000001f1e03723e */ /* 0x008fca00048070ff */
[----:B------:R3:W-:Y:S01]  /*5aee0*/  STL [R1+0xf78], R3 ;  /* 0x000f780301007387 */ /* 0x0007e20000100800 */
[----:B------:R-:W-:-:S03]  /*5aef0*/  F2FP.SATFINITE.E4M3.F32.PACK_AB_MERGE_C R8, R28, R29, RZ ;  /* 0x0000001d1c08723e */ /* 0x000fc600048070ff */
[----:B------:R0:W-:Y:S01]  /*5af00*/  STL [R1+0xd80], R0 ;  /* 0x000d800001007387 */ /* 0x0001e20000100800 */
[----:B---3--:R-:W-:-:S03]  /*5af10*/  F2FP.SATFINITE.E4M3.F32.PACK_AB_MERGE_C R3, R26, R27, RZ ;  /* 0x0000001b1a03723e */ /* 0x008fc600048070ff */
[----:B------:R-:W-:Y:S01]  /*5af20*/  STL [R1+0xcf0], R8 ;  /* 0x000cf00801007387 */ /* 0x000fe20000100800 */
[----:B0-----:R-:W-:Y:S01]  /*5af30*/  VIADD R0, R0, UR5 ;  /* 0x0000000500007c36 */ /* 0x001fe20008000000 */
[----:B------:R-:W0:Y:S02]  /*5af40*/  LDCU UR5, c[0x0][0x3b8] ;  /* 0x00007700ff0577ac */ /* 0x000e240008000800 */
[----:B------:R3:W-:Y:S01]  /*5af50*/  STL [R1+0xd5c], R3 ;  /* 0x000d5c0301007387 */ /* 0x0007e20000100800 */
[----:B------:R-:W-:-:S03]  /*5af60*/  F2FP.SATFINITE.E4M3.F32.PACK_AB_MERGE_C R5, R6, R5, RZ ;  /* 0x000000050605723e */ /* 0x000fc600048070ff */
[----:B------:R1:W-:Y:S01]  /*5af70*/  STL [R1+0xd74], R0 ;  /* 0x000d740001007387 */ /* 0x0003e20000100800 */
[----:B---3--:R-:W-:-:S03]  /*5af80*/  F2FP.SATFINITE.E4M3.F32.PACK_AB_MERGE_C R3, R20, R21, RZ ;  /* 0x000000151403723e */ /* 0x008fc600048070ff */
[----:B------:R3:W-:Y:S01]  /*5af90*/  STL [R1+0xfc0], R5 ;  /* 0x000fc00501007387 */ /* 0x0007e20000100800 */
[----:B-1----:R-:W-:Y:S01]  /*5afa0*/  VIADD R0, R0, UR9 ;  /* 0x0000000900007c36 */ /* 0x002fe20008000000 */
[----:B------:R-:W1:Y:S02]  /*5afb0*/  LDCU UR9, c[0x0][0x3b8] ;  /* 0x00007700ff0977ac */ /* 0x000e640008000800 */
[----:B------:R0:W-:Y:S01]  /*5afc0*/  STL [R1+0xfbc], R3 ;  /* 0x000fbc0301007387 */ /* 0x0001e20000100800 */
[----:B---3--:R-:W-:-:S03]  /*5afd0*/  F2FP.SATFINITE.E4M3.F32.PACK_AB_MERGE_C R5, R18, R19, RZ ;  /* 0x000000131205723e */ /* 0x008fc600048070ff */
[----:B------:R3:W-:Y:S01]  /*5afe0*/  STL [R1+0xccc], R0 ;  /* 0x000ccc0001007387 */ /* 0x0007e20000100800 */
[----:B0-----:R-:W-:-:S03]  /*5aff0*/  F2FP.SATFINITE.E4M3.F32.PACK_AB_MERGE_C R3, R12, R13, RZ ;  /* 0x0000000d0c03723e */ /* 0x001fc600048070ff */
[----:B------:R-:W-:Y:S04]  /*5b000*/  STL [R1+0xfb8], R5 ;  /* 0x000fb80501007387 */ /* 0x000fe80000100800 */
[----:B------:R-:W-:Y:S01]  /*5b010*/  STL [R1+0xfb4], R3 ;  /* 0x000fb40301007387 */ /* 0x000fe20000100800 */
[----:B---3--:R-:W-:Y:S01]  /*5b020*/  VIADD R0, R0, UR8 ;  /* 0x0000000800007c36 */ /* 0x008fe20008000000 */
[----:B------:R-:W0:Y:S02]  /*5b030*/  LDCU UR8, c[0x0][0x3b8] ;  /* 0x00007700ff0877ac */ /* 0x000e240008000800 */
[----:B------:R-:W3:Y:S04]  /*5b040*/  LDL.LU R21, [R1+0xa20] ;  /* 0x000a200001157983 */ /* 0x000ee80000300800 */
[----:B------:R-:W3:Y:S04]  /*5b050*/  LDL.LU R20, [R1+0xa24] ;  /* 0x000a240001147983 */ /* 0x000ee80000300800 */
[----:B------:R-:W3:Y:S04]  /*5b060*/  LDL.LU R19, [R1+0xa28] ;  /* 0x000a280001137983 */ /* 0x000ee80000300800 */
[----:B------:R0:W-:Y:S04]  /*5b070*/  STL [R1+0xcbc], R0 ;  /* 0x000cbc0001007387 */ /* 0x0001e80000100800 */
        /* <DEDUP_REMOVED lines=8> */
[----:B------:R4:W-:Y:S01]  /*5b100*/  STL [R1+0x1040], R3 ;  /* 0x0010400301007387 */ /* 0x0009e20000100800 */
[----:B--2---:R-:W-:-:S03]  /*5b110*/  F2FP.SATFINITE.E4M3.F32.PACK_AB_MERGE_C R5, R35, R36, RZ ;  /* 0x000000242305723e */ /* 0x004fc600048070ff */
[----:B------:R2:W-:Y:S01]  /*5b120*/  STL [R1+0xcb4], R0 ;  /* 0x000cb40001007387 */ /* 0x0005e20000100800 */
[----:B----4-:R-:W-:-:S03]  /*5b130*/  F2FP.SATFINITE.E4M3.F32.PACK_AB_MERGE_C R3, R22, R23, RZ ;  /* 0x000000171603723e */ /* 0x010fc600048070ff */
[----:B------:R4:W-:Y:S04]  /*5b140*/  STL [R1+0x103c], R5 ;  /* 0x00103c0501007387 */ /* 0x0009e80000100800 */
[----:B------:R0:W-:Y:S01]  /*5b150*/  STL [R1+0x1008], R3 ;  /* 0x0010080301007387 */ /* 0x0001e20000100800 */
[----:B--2---:R-:W-:Y:S01]  /*5b160*/  VIADD R0, R0, UR6 ;  /* 0x0000000600007c36 */ /* 0x004fe20008000000 */
[----:B------:R-:W2:Y:S01]  /*5b170*/  LDCU UR6, c[0x0][0x3b8] ;  /* 0x00007700ff0677ac */ /* 0x000ea20008000800 */
[----:B----4-:R-:W-:-:S03]  /*5b180*/  F2FP.SATFINITE.E4M3.F32.PACK_AB_MERGE_C R5, R16, R17, RZ ;  /* 0x000000111005723e */ /* 0x010fc600048070ff */
[----:B------:R4:W-:Y:S01]  /*5b190*/  STL [R1+0xcac], R0 ;  /* 0x000cac0001007387 */ /* 0x0009e20000100800 */
[----:B0-----:R-:W-:-:S03]  /*5b1a0*/  F2FP.SATFINITE.E4M3.F32.PACK_AB_MERGE_C R3, R14, R15, RZ ;  /* 0x0000000f0e03723e */ /* 0x001fc600048070ff */
[----:B------:R0:W-:Y:S04]  /*5b1b0*/  STL [R1+0x10c4], R5 ;  /* 0x0010c40501007387 */ /* 0x0001e80000100800 */
[----:B------:R-:W-:Y:S01]  /*5b1c0*/  STL [R1+0x10a4], R3 ;  /* 0x0010a40301007387 */ /* 0x000fe20000100800 */
[----:B----4-:R-:W-:Y:S01]  /*5b1d0*/  VIADD R0, R0, UR5 ;  /* 0x0000000500007c36 */ /* 0x010fe20008000000 */
[----:B------:R-:W4:Y:S02]  /*5b1e0*/  LDCU UR5, c[0x0][0x3b8] ;  /* 0x00007700ff0577ac */ /* 0x000f240008000800 */
[----:B------:R-:W2:Y:S04]  /*5b1f0*/  LDL.LU R31, [R1+0xa18] ;  /* 0x000a1800011f7983 */ /* 0x000ea80000300800 */
[----:B------:R-:W2:Y:S04]  /*5b200*/  LDL.LU R30, [R1+0xa1c] ;  /* 0x000a1c00011e7983 */ /* 0x000ea80000300800 */
[----:B------:R-:W4:Y:S04]  /*5b210*/  LDL.LU R29, [R1+0xa00] ;  /* 0x000a0000011d7983 */ /* 0x000f280000300800 */
[----:B------:R1:W-:Y:S04]  /*5b220*/  STL [R1+0xca4], R0 ;  /* 0x000ca40001007387 */ /* 0x0003e80000100800 */
[----:B------:R-:W4:Y:S04]  /*5b230*/  LDL.LU R28, [R1+0xa04] ;  /* 0x000a0400011c7983 */ /* 0x000f280000300800 */
[----:B------:R-:W4:Y:S04]  /*5b240*/  LDL.LU R27, [R1+0xa08] ;  /* 0x000a0800011b7983 */ /* 0x000f280000300800 */
[----:B------:R-:W4:Y:S04]  /*5b250*/  LDL.LU R26, [R1+0xa0c] ;  /* 0x000a0c00011a7983 */ /* 0x000f280000300800 */
[----:B0-----:R-:W4:Y:S04]  /*5b260*/  LDL.LU R5, [R1+0x9f0] ;  /* 0x0009f00001057983 */ /* 0x001f280000300800 */
[----:B------:R-:W4:Y:S04]  /*5b270*/  LDL.LU R6, [R1+0x9f4] ;  /* 0x0009f40001067983 */ /* 0x000f280000300800 */
[----:B------:R-:W4:Y:S04]  /*5b280*/  LDL.LU R23, [R1+0x9f8] ;  /* 0x0009f80001177983 */ /* 0x000f280000300800 */
[----:B------:R-:W4:Y:S04]  /*5b290*/  LDL.LU R22, [R1+0x9fc] ;  /* 0x0009fc0001167983 */ /* 0x000f280000300800 */
[----:B------:R-:W4:Y:S04]  /*5b2a0*/  LDL.LU R17, [R1+0x9e0] ;  /* 0x0009e00001117983 */ /* 0x000f280000300800 */
[----:B------:R-:W4:Y:S01]  /*5b2b0*/  LDL.LU R16, [R1+0x9e4] ;  /* 0x0009e40001107983 */ /* 0x000f220000300800 */
[----:B-1----:R-:W-:Y:S01]  /*5b2c0*/  VIADD R0, R0, UR9 ;  /* 0x0000000900007c36 */ /* 0x002fe20008000000 */
[----:B------:R-:W0:Y:S02]  /*5b2d0*/  LDCU UR9, c[0x0][0x3b8] ;  /* 0x00007700ff0977ac */ /* 0x000e240008000800 */
[----:B------:R-:W4:Y:S04]  /*5b2e0*/  LDL.LU R15, [R1+0x9e8] ;  /* 0x0009e800010f7983 */ /* 0x000f280000300800 */
[----:B------:R-:W4:Y:S01]  /*5b2f0*/  LDL.LU R14, [R1+0x9ec] ;  /* 0x0009ec00010e7983 */ /* 0x000f220000300800 */
[----:B---3--:R-:W-:-:S05]  /*5b300*/  F2FP.SATFINITE.E4M3.F32.PACK_AB_MERGE_C R7, R20, R21, RZ ;  /* 0x000000151407723e */ /* 0x008fca00048070ff */
[----:B------:R1:W-:Y:S01]  /*5b310*/  STL [R1+0x10a0], R7 ;  /* 0x0010a00701007387 */ /* 0x0003e20000100800 */
[----:B------:R-:W-:-:S05]  /*5b320*/  F2FP.SATFINITE.E4M3.F32.PACK_AB_MERGE_C R3, R18, R19, RZ ;  /* 0x000000131203723e */ /* 0x000fca00048070ff */
[----:B------:R3:W-:Y:S04]  /*5b330*/  STL [R1+0x1074], R3 ;  /* 0x0010740301007387 */ /* 0x0007e80000100800 */
[----:B-1----:R-:W4:Y:S01]  /*5b340*/  LDL.LU R7, [R1+0x9d0] ;  /* 0x0009d00001077983 */ /* 0x002f220000300800 */
[----:B---3--:R-:W-:-:S03]  /*5b350*/  F2FP.SATFINITE.E4M3.F32.PACK_AB_MERGE_C R3, R12, R13, RZ ;  /* 0x0000000d0c03723e */ /* 0x008fc600048070ff */
[----:B------:R1:W-:Y:S04]  /*5b360*/  STL [R1+0xc9c], R0 ;  /* 0x000c9c0001007387 */ /* 0x0003e80000100800 */
[----:B------:R2:W-:Y:S04]  /*5b370*/  STL [R1+0x113c], R3 ;  /* 0x00113c0301007387 */ /* 0x0005e80000100800 */
        /* <DEDUP_REMOVED lines=11> */
[----:B-1----:R-:W-:Y:S01]  /*5b430*/  VIADD R0, R0, UR8 ;  /* 0x0000000800007c36 */ /* 0x002fe20008000000 */
[----:B------:R-:W1:Y:S01]  /*5b440*/  LDCU UR8, c[0x0][0x3b8] ;  /* 0x00007700ff0877ac */ /* 0x000e620008000800 */
[----:B--2---:R-:W-:-:S05]  /*5b450*/  F2FP.SATFINITE.E4M3.F32.PACK_AB_MERGE_C R3, R30, R31, RZ ;  /* 0x0000001f1e03723e */ /* 0x004fca00048070ff */
[----:B------:R2:W-:Y:S01]  /*5b460*/  STL [R1+0x1138], R3 ;  /* 0x0011380301007387 */ /* 0x0005e20000100800 */
[----:B----4-:R-:W-:-:S03]  /*5b470*/  F2FP.SATFINITE.E4M3.F32.PACK_AB_MERGE_C R8, R28, R29, RZ ;  /* 0x0000001d1c08723e */ /* 0x010fc600048070ff */
[----:B------:R4:W-:Y:S01]  /*5b480*/  STL [R1+0xc94], R0 ;  /* 0x000c940001007387 */ /* 0x0009e20000100800 */
[----:B--2---:R-:W-:-:S03]  /*5b490*/  F2FP.SATFINITE.E4M3.F32.PACK_AB_MERGE_C R3, R26, R27, RZ ;  /* 0x0000001b1a03723e */ /* 0x004fc600048070ff */
[----:B------:R-:W-:Y:S01]  /*5b4a0*/  STL [R1+0x112c], R8 ;  /* 0x00112c0801007387 */ /* 0x000fe20000100800 */
[----:B----4-:R-:W-:Y:S01]  /*5b4b0*/  VIADD R0, R0, UR7 ;  /* 0x0000000700007c36 */ /* 0x010fe20008000000 */
[----:B------:R-:W2:Y:S02]  /*5b4c0*/  LDCU UR7, c[0x0][0x3b8] ;  /* 0x00007700ff0777ac */ /* 0x000ea40008000800 */
[----:B------:R4:W-:Y:S01]  /*5b4d0*/  STL [R1+0x10fc], R3 ;  /* 0x0010fc0301007387 */ /* 0x0009e20000100800 */
[----:B------:R-:W-:-:S03]  /*5b4e0*/  F2FP.SATFINITE.E4M3.F32.PACK_AB_MERGE_C R5, R6, R5, RZ ;  /* 0x000000050605723e */ /* 0x000fc600048070ff */
[----:B------:R0:W-:Y:S01]  /*5b4f0*/  STL [R1+0xc8c], R0 ;  /* 0x000c8c0001007387 */ /* 0x0001e20000100800 */
[----:B----4-:R-:W-:-:S03]  /*5b500*/  F2FP.SATFINITE.E4M3.F32.PACK_AB_MERGE_C R3, R22, R23, RZ ;  /* 0x000000171603723e */ /* 0x010fc600048070ff */
[----:B------:R4:W-:Y:S01]  /*5b510*/  STL [R1+0x121c], R5 ;  /* 0x00121c0501007387 */ /* 0x0009e20000100800 */
[----:B0-----:R-:W-:Y:S01]  /*5b520*/  VIADD R0, R0, UR6 ;  /* 0x0000000600007c36 */ /* 0x001fe20008000000 */
[----:B------:R-:W0:Y:S02]  /*5b530*/  LDCU UR6, c[0x0][0x3b8] ;  /* 0x00007700ff0677ac */ /* 0x000e240008000800 */
[----:B------:R1:W-:Y:S01]  /*5b540*/  STL [R1+0x1218], R3 ;  /* 0x0012180301007387 */ /* 0x0003e20000100800 */
[----:B----4-:R-:W-:-:S03]  /*5b550*/  F2FP.SATFINITE.E4M3.F32.PACK_AB_MERGE_C R5, R16, R17, RZ ;  /* 0x000000111005723e */ /* 0x010fc600048070ff */
[----:B------:R4:W-:Y:S01]  /*5b560*/  STL [R1+0xc84], R0 ;  /* 0x000c840001007387 */ /* 0x0009e20000100800 */
[----:B-1----:R-:W-:-:S03]  /*5b570*/  F2FP.SATFINITE.E4M3.F32.PACK_AB_MERGE_C R3, R14, R15, RZ ;  /* 0x0000000f0e03723e */ /* 0x002fc600048070ff */
[----:B------:R-:W-:Y:S04]  /*5b580*/  STL [R1+0x1214], R5 ;  /* 0x0012140501007387 */ /* 0x000fe80000100800 */
[----:B------:R-:W-:Y:S01]  /*5b590*/  STL [R1+0x1204], R3 ;  /* 0x0012040301007387 */ /* 0x000fe20000100800 */
[----:B----4-:R-:W-:Y:S01]  /*5b5a0*/  VIADD R0, R0, UR5 ;  /* 0x0000000500007c36 */ /* 0x010fe20008000000 */
[----:B------:R-:W1:Y:S02]  /*5b5b0*/  LDCU UR5, c[0x0][0x3b8] ;  /* 0x00007700ff0577ac */ /* 0x000e640008000800 */
[----:B------:R-:W4:Y:S04]  /*5b5c0*/  LDL.LU R23, [R1+0x520] ;  /* 0x0005200001177983 */ /* 0x000f280000300800 */
[----:B------:R-:W4:Y:S04]  /*5b5d0*/  LDL.LU R22, [R1+0x524] ;  /* 0x0005240001167983 */ /* 0x000f280000300800 */
[----:B------:R-:W4:Y:S04]  /*5b5e0*/  LDL.LU R17, [R1+0x528] ;  /* 0x0005280001117983 */ /* 0x000f280000300800 */
[----:B------:R0:W-:Y:S04]  /*5b5f0*/  STL [R1+0xc7c], R0 ;  /* 0x000c7c0001007387 */ /* 0x0001e80000100800 */
[----:B------:R-:W4:Y:S04]  /*5b600*/  LDL.LU R16, [R1+0x52c] ;  /* 0x00052c0001107983 */ /* 0x000f280000300800 */
[----:B------:R-:W4:Y:S01]  /*5b610*/  LDL.LU R15, [R1+0x9a0] ;  /* 0x0009a000010f7983 */ /* 0x000f220000300800 */
[----:B0-----:R-:W-:Y:S01]  /*5b620*/  VIADD R0, R0, UR9 ;  /* 0x0000000900007c36 */ /* 0x001fe20008000000 */
[----:B------:R-:W0:Y:S02]  /*5b630*/  LDCU UR9, c[0x0][0x3b8] ;  /* 0x00007700ff0977ac */ /* 0x000e240008000800 */
[----:B------:R-:W4:Y:S01]  /*5b640*/  LDL.LU R14, [R1+0x9a4] ;  /* 0x0009a400010e7983 */ /* 0x000f220000300800 */
[----:B---3--:R-:W-:-:S02]  /*5b650*/  F2FP.SATFINITE.E4M3.F32.PACK_AB_MERGE_C R5, R24, R7, RZ ;  /* 0x000000071805723e */ /* 0x008fc400048070ff */
[----:B------:R-:W-:-:S03]  /*5b660*/  F2FP.SATFINITE.E4M3.F32.PACK_AB_MERGE_C R3, R37, R25, RZ ;  /* 0x000000192503723e */ /* 0x000fc600048070ff */
[----:B------:R3:W-:Y:S04]  /*5b670*/  STL [R1+0x124c], R5 ;  /* 0x00124c0501007387 */ /* 0x0007e80000100800 */
[----:B------:R0:W-:Y:S01]  /*5b680*/  STL [R1+0x1248], R3 ;  /* 0x0012480301007387 */ /* 0x0001e20000100800 */
[----:B---3--:R-:W-:-:S03]  /*5b690*/  F2FP.SATFINITE.E4M3.F32.PACK_AB_MERGE_C R5, R35, R36, RZ ;  /* 0x000000242305723e */ /* 0x008fc600048070ff */
[----:B------:R3:W-:Y:S01]  /*5b6a0*/  STL [R1+0xc74], R0 ;  /* 0x000c740001007387 */ /* 0x0007e20000100800 */
[----:B0-----:R-:W-:-:S03]  /*5b6b0*/  F2FP.SATFINITE.E4M3.F32.PACK_AB_MERGE_C R3, R20, R21, RZ ;  /* 0x000000151403723e */ /* 0x001fc600048070ff */
[----:B------:R0:W-:Y:S04]  /*5b6c0*/  STL [R1+0x123c], R5 ;  /* 0x00123c0501007387 */ /* 0x0001e80000100800 */
[----:B------:R1:W-:Y:S01]  /*5b6d0*/  STL [R1+0x1238], R3 ;  /* 0x0012380301007387 */ /* 0x0003e20000100800 */
[----:B---3--:R-:W-:Y:S01]  /*5b6e0*/  VIADD R0, R0, UR8 ;  /* 0x0000000800007c36 */ /* 0x008fe20008000000 */
[----:B------:R-:W3:Y:S01]  /*5b6f0*/  LDCU UR8, c[0x0][0x3b8] ;  /* 0x00007700ff0877ac */ /* 0x000ee20008000800 */
[----:B0-----:R-:W-:-:S03]  /*5b700*/  F2FP.SATFINITE.E4M3.F32.PACK_AB_MERGE_C R5, R18, R19, RZ ;  /* 0x000000131205723e */ /* 0x001fc600048070ff */
[----:B------:R2:W-:Y:S01]  /*5b710*/  STL [R1+0xc6c], R0 ;  /* 0x000c6c0001007387 */ /* 0x0005e20000100800 */
[----:B-1----:R-:W-:-:S03]  /*5b720*/  F2FP.SATFINITE.E4M3.F32.PACK_AB_MERGE_C R3, R12, R13, RZ ;  /* 0x0000000d0c03723e */ /* 0x002fc600048070ff */
[----:B------:R0:W-:Y:S04]  /*5b730*/  STL [R1+0x126c], R5 ;  /* 0x00126c0501007387 */ /* 0x0001e80000100800 */
[----:B------:R-:W-:Y:S01]  /*5b740*/  STL [R1+0x1268], R3 ;  /* 0x0012680301007387 */ /* 0x000fe20000100800 */
[----:B--2---:R-:W-:Y:S01]  /*5b750*/  VIADD R0, R0, UR7 ;  /* 0x0000000700007c36 */ /* 0x004fe20008000000 */
        /* <DEDUP_REMOVED lines=16> */
[----:B------:R-:W-:Y:S01]  /*5b860*/  VIADD R0, R0, UR6 ;  /* 0x0000000600007c36 */ /* 0x000fe20008000000 */
[----:B------:R-:W0:Y:S01]  /*5b870*/  LDCU UR6, c[0x0][0x3b8] ;  /* 0x00007700ff0677ac */ /* 0x000e220008000800 */
[----:B----4-:R-:W-:-:S05]  /*5b880*/  F2FP.SATFINITE.E4M3.F32.PACK_AB_MERGE_C R7, R22, R23, RZ ;  /* 0x000000171607723e */ /* 0x010fca00048070ff */
[----:B------:R4:W-:Y:S01]  /*5b890*/  STL [R1+0x1264], R7 ;  /* 0x0012640701007387 */ /* 0x0009e20000100800 */
[----:B------:R-:W-:-:S05]  /*5b8a0*/  F2FP.SATFINITE.E4M3.F32.PACK_AB_MERGE_C R3, R16, R17, RZ ;  /* 0x000000111003723e */ /* 0x000fca00048070ff */
[----:B------:R0:W-:Y:S04]  /*5b8b0*/  STL [R1+0x1260], R3 ;  /* 0x0012600301007387 */ /* 0x0001e80000100800 */
[----:B----4-:R-:W4:Y:S01]  /*5b8c0*/  LDL.LU R7, [R1+0x960] ;  /* 0x0009600001077983 */ /* 0x010f220000300800 */
[----:B0-----:R-:W-:-:S03]  /*5b8d0*/  F2FP.SATFINITE.E4M3.F32.PACK_AB_MERGE_C R3, R14, R15, RZ ;  /* 0x0000000f0e03723e */ /* 0x001fc600048070ff */
[----:B------:R0:W-:Y:S04]  /*5b8e0*/  STL [R1+0xc5c], R0 ;  /* 0x000c5c0001007387 */ /* 0x0001e80000100800 */
[----:B------:R2:W-:Y:S04]  /*5b8f0*/  STL [R1+0xd30], R3 ;  /* 0x000d300301007387 */ /* 0x0005e80000100800 */
        /* <DEDUP_REMOVED lines=11> */
[----:B------:R-:W4:Y:S04]  /*5b9b0*/  LDL.LU R15, [R1+0x948] ;  /* 0x00094800010f7983 */ /* 0x000f280000300800 */
[----:B------:R-:W4:Y:S01]  /*5b9c0*/  LDL.LU R14, [R1+0x94c] ;  /* 0x00094c00010e7983 */ /* 0x000f220000300800 */
[----:B--2---:R-:W-:-:S05]  /*5b9d0*/  F2FP.SATFINITE.E4M3.F32.PACK_AB_MERGE_C R3, R30, R31, RZ ;  /* 0x0000001f1e03723e */ /* 0x004fca00048070ff */
[----:B------:R2:W-:Y:S01]  /*5b9e0*/  STL [R1+0xd1c], R3 ;  /* 0x000d1c0301007387 */ /* 0x0005e20000100800 */
[----:B---3--:R-:W-:-:S03]  /*5b9f0*/  F2FP.SATFINITE.E4M3.F32.PACK_AB_MERGE_C R8, R28, R29, RZ ;  /* 0x0000001d1c08723e */ /* 0x008fc600048070ff */
[----:B------:R3:W-:Y:S01]  /*5ba00*/  STL [R1+0xc54], R0 ;  /* 0x000c540001007387 */ /* 0x0007e20000100800 */
[----:B--2---:R-:W-:-:S03]  /*5ba10*/  F2FP.SATFINITE.E4M3.F32.PACK_AB_MERGE_C R3, R26, R27, RZ ;  /* 0x0000001b1a03723e */ /* 0x004fc600048070ff */
[----:B------:R-:W-:Y:S01]  /*5ba20*/  STL [R1+0xd18], R8 ;  /* 0x000d180801007387 */ /* 0x000fe20000100800 */
[----:B---3--:R-:W-:Y:S01]  /*5ba30*/  VIADD R0, R0, UR9 ;  /* 0x0000000900007c36 */ /* 0x008fe20008000000 */
[----:B------:R-:W2:Y:S02]  /*5ba40*/  LDCU UR9, c[0x0][0x3b8] ;  /* 0x00007700ff0977ac */ /* 0x000ea40008000800 */
        /* <DEDUP_REMOVED lines=11> */
[----:B------:R-:W-:Y:S04]  /*5bb00*/  STL [R1+0x974], R5 ;  /* 0x0009740501007387 */ /* 0x000fe80000100800 */
[----:B------:R-:W-:Y:S01]  /*5bb10*/  STL [R1+0x970], R3 ;  /* 0x0009700301007387 */ /* 0x000fe20000100800 */
[----:B---3--:R-:W-:Y:S01]  /*5bb20*/  VIADD R0, R0, UR7 ;  /* 0x0000000700007c36 */ /* 0x008fe20008000000 */
[----:B------:R-:W1:Y:S02]  /*5bb30*/  LDCU UR7, c[0x0][0x3b8] ;  /* 0x00007700ff0777ac */ /* 0x000e640008000800 */
        /* <DEDUP_REMOVED lines=10> */
[----:B------:R-:W-:-:S03]  /*5bbe0*/  F2FP.SATFINITE.E4M3.F32.PACK_AB_MERGE_C R3, R37, R25, RZ ;  /* 0x000000192503723e */ /* 0x000fc600048070ff */
[----:B------:R4:W-:Y:S04]  /*5bbf0*/  STL [R1+0x1038], R5 ;  /* 0x0010380501007387 */ /* 0x0009e80000100800 */
[----:B------:R0:W-:Y:S01]  /*5bc00*/  STL [R1+0x1010], R3 ;  /* 0x0010100301007387 */ /* 0x0001e20000100800 */
[----:B----4-:R-:W-:-:S03]  /*5bc10*/  F2FP.SATFINITE.E4M3.F32.PACK_AB_MERGE_C R5, R35, R36, RZ ;  /* 0x000000242305723e */ /* 0x010fc600048070ff */
[----:B------:R4:W-:Y:S01]  /*5bc20*/  STL [R1+0xc34], R0 ;  /* 0x000c340001007387 */ /* 0x0009e20000100800 */
[----:B0-----:R-:W-:-:S03]  /*5bc30*/  F2FP.SATFINITE.E4M3.F32.PACK_AB_MERGE_C R3, R22, R23, RZ ;  /* 0x000000171603723e */ /* 0x001fc600048070ff */
[----:B------:R0:W-:Y:S04]  /*5bc40*/  STL [R1+0x1004], R5 ;  /* 0x0010040501007387 */ /* 0x0001e80000100800 */
[----:B------:R1:W-:Y:S01]  /*5bc50*/  STL [R1+0x1000], R3 ;  /* 0x0010000301007387 */ /* 0x0003e20000100800 */
[----:B----4-:R-:W-:Y:S01]  /*5bc60*/  VIADD R0, R0, UR5 ;  /* 0x0000000500007c36 */ /* 0x010fe20008000000 */
[----:B------:R-:W4:Y:S01]  /*5bc70*/  LDCU UR5, c[0x0][0x3b8] ;  /* 0x00007700ff0577ac */ /* 0x000f220008000800 */
        /* <DEDUP_REMOVED lines=20> */
[----:B------:R-:W-:Y:S01]  /*5bdc0*/  VIADD R0, R0, UR8 ;  /* 0x0000000800007c36 */ /* 0x000fe20008000000 */
[----:B------:R-:W0:Y:S02]  /*5bdd0*/  LDCU UR8, c[0x0][0x3b8] ;  /* 0x00007700ff0877ac */ /* 0x000e240008000800 */
[----:B------:R-:W4:Y:S04]  /*5bde0*/  LDL.LU R15, [R1+0x8f8] ;  /* 0x0008f800010f7983 */ /* 0x000f280000300800 */
[----:B------:R-:W4:Y:S01]  /*5bdf0*/  LDL.LU R14, [R1+0x8fc] ;  /* 0x0008fc00010e7983 */ /* 0x000f220000300800 */
[----:B---3--:R-:W-:-:S05]  /*5be00*/  F2FP.SATFINITE.E4M3.F32.PACK_AB_MERGE_C R7, R20, R21, RZ ;  /* 0x000000151407723e */ /* 0x008fca00048070ff */
[----:B------:R3:W-:Y:S01]  /*5be10*/  STL [R1+0x1070], R7 ;  /* 0x0010700701007387 */ /* 0x0007e20000100800 */
[----:B------:R-:W-:-:S05]  /*5be20*/  F2FP.SATFINITE.E4M3.F32.PACK_AB_MERGE_C R3, R18, R19, RZ ;  /* 0x000000131203723e */ /* 0x000fca00048070ff */
[----:B------:R0:W-:Y:S04]  /*5be30*/  STL [R1+0x1054], R3 ;  /* 0x0010540301007387 */ /* 0x0001e80000100800 */
[----:B---3--:R-:W3:Y:S01]  /*5be40*/  LDL.LU R7, [R1+0x450] ;  /* 0x0004500001077983 */ /* 0x008ee20000300800 */
[----:B0-----:R-:W-:-:S03]  /*5be50*/  F2FP.SATFINITE.E4M3.F32.PACK_AB_MERGE_C R3, R12, R13, RZ ;  /* 0x0000000d0c03723e */ /* 0x001fc600048070ff */
        /* <DEDUP_REMOVED lines=523> */
[----:B------:R-:W-:Y:S01]  /*5df10*/  STL [R1+0x8b4], R8 ;  /* 0x0008b40801007387 */ /* 0x000fe20000100800 */
[----:B------:R-:W-:-:S05]  /*5df20*/  F2FP.SATFINITE.E4M3.F32.PACK_AB_MERGE_C R3, R18, R19, RZ ;  /* 0x000000131203723e */ /* 0x000fca00048070ff */
[----:B------:R3:W-:Y:S04]  /*5df30*/  STL [R1+0x8b0], R3 ;  /* 0x0008b00301007387 */ /* 0x0007e80000100800 */
[----:B------:R-:W4:Y:S01]  /*5df40*/  LDL.LU R25, [R1+0x890] ;  /* 0x0008900001197983 */ /* 0x000f220000300800 */
[----:B---3--:R-:W-:-:S03]  /*5df50*/  F2FP.SATFINITE.E4M3.F32.PACK_AB_MERGE_C R3, R12, R13, RZ ;  /* 0x0000000d0c03723e */ /* 0x008fc600048070ff */
        /* <DEDUP_REMOVED lines=13> */
[----:B---3--:R-:W-:Y:S01]  /*5e030*/  VIADD R0, R0, UR9 ;  /* 0x0000000900007c36 */ /* 0x008fe20008000000 */
[----:B------:R-:W3:Y:S01]  /*5e040*/  LDCU UR9, c[0x0][0x3b8] ;  /* 0x00007700ff0977ac */ /* 0x000ee20008000800 */
        /* <DEDUP_REMOVED lines=10> */
[----:B------:R-:W-:Y:S01]  /*5e0f0*/  STL [R1+0xa34], R0 ;  /* 0x000a340001007387 */ /* 0x000fe20000100800 */
[----:B----4-:R-:W-:-:S03]  /*5e100*/  F2FP.SATFINITE.E4M3.F32.PACK_AB_MERGE_C R3, R24, R7, RZ ;  /* 0x000000071803723e */ /* 0x010fc600048070ff */
[----:B------:R4:W-:Y:S04]  /*5e110*/  STL [R1+0x8ac], R5 ;  /* 0x0008ac0501007387 */ /* 0x0009e80000100800 */
[----:B------:R0:W-:Y:S01]  /*5e120*/  STL [R1+0x1cc8], R3 ;  /* 0x001cc80301007387 */ /* 0x0001e20000100800 */
[----:B----4-:R-:W-:Y:S01]  /*5e130*/  VIADD R5, R0, UR7 ;  /* 0x0000000700057c36 */ /* 0x010fe20008000000 */
[----:B------:R-:W4:Y:S01]  /*5e140*/  LDCU UR7, c[0x0][0x3b8] ;  /* 0x00007700ff0777ac */ /* 0x000f220008000800 */
[----:B0-----:R-:W-:Y:S02]  /*5e150*/  F2FP.SATFINITE.E4M3.F32.PACK_AB_MERGE_C R3, R16, R17, RZ ;  /* 0x000000111003723e */ /* 0x001fe400048070ff */
[----:B------:R-:W-:Y:S01]  /*5e160*/  F2FP.SATFINITE.E4M3.F32.PACK_AB_MERGE_C R0, R14, R15, RZ ;  /* 0x0000000f0e00723e */ /* 0x000fe200048070ff */
[----:B------:R-:W-:Y:S04]  /*5e170*/  STL [R1+0xa2c], R5 ;  /* 0x000a2c0501007387 */ /* 0x000fe80000100800 */
[----:B------:R1:W-:Y:S04]  /*5e180*/  STL [R1+0x858], R3 ;  /* 0x0008580301007387 */ /* 0x0003e80000100800 */
[----:B------:R0:W-:Y:S04]  /*5e190*/  STL [R1+0x1ccc], R0 ;  /* 0x001ccc0001007387 */ /* 0x0001e80000100800 */
[----:B------:R-:W4:Y:S01]  /*5e1a0*/  LDL.LU R17, [R1+0x840] ;  /* 0x0008400001117983 */ /* 0x000f220000300800 */
[----:B-1----:R-:W-:Y:S01]  /*5e1b0*/  VIADD R3, R5, UR6 ;  /* 0x0000000605037c36 */ /* 0x002fe20008000000 */
[----:B------:R-:W1:Y:S02]  /*5e1c0*/  LDCU UR6, c[0x0][0x3b8] ;  /* 0x00007700ff0677ac */ /* 0x000e640008000800 */
[----:B------:R-:W4:Y:S04]  /*5e1d0*/  LDL.LU R16, [R1+0x844] ;  /* 0x0008440001107983 */ /* 0x000f280000300800 */
[----:B------:R-:W4:Y:S04]  /*5e1e0*/  LDL.LU R15, [R1+0x848] ;  /* 0x00084800010f7983 */ /* 0x000f280000300800 */
[----:B------:R-:W-:Y:S01]  /*5e1f0*/  STL [R1+0xa24], R3 ;  /* 0x000a240301007387 */ /* 0x000fe20000100800 */
[----:B0-----:R-:W-:Y:S01]  /*5e200*/  VIADD R0, R3, UR5 ;  /* 0x0000000503007c36 */ /* 0x001fe20008000000 */
[----:B------:R-:W0:Y:S02]  /*5e210*/  LDCU UR5, c[0x0][0x3b8] ;  /* 0x00007700ff0577ac */ /* 0x000e240008000800 */
[----:B------:R-:W4:Y:S01]  /*5e220*/  LDL.LU R14, [R1+0x84c] ;  /* 0x00084c00010e7983 */ /* 0x000f220000300800 */
[----:B------:R-:W-:-:S02]  /*5e230*/  F2FP.SATFINITE.E4M3.F32.PACK_AB_MERGE_C R6, R37, R25, RZ ;  /* 0x000000192506723e */ /* 0x000fc400048070ff */
[----:B------:R-:W-:-:S03]  /*5e240*/  F2FP.SATFINITE.E4M3.F32.PACK_AB_MERGE_C R5, R35, R36, RZ ;  /* 0x000000242305723e */ /* 0x000fc600048070ff */
[----:B------:R-:W-:Y:S04]  /*5e250*/  STL [R1+0x884], R6 ;  /* 0x0008840601007387 */ /* 0x000fe80000100800 */
[----:B------:R0:W-:Y:S04]  /*5e260*/  STL [R1+0x880], R5 ;  /* 0x0008800501007387 */ /* 0x0001e80000100800 */
[----:B------:R3:W-:Y:S01]  /*5e270*/  STL [R1+0xa1c], R0 ;  /* 0x000a1c0001007387 */ /* 0x0007e20000100800 */
[----:B0-----:R-:W-:Y:S02]  /*5e280*/  F2FP.SATFINITE.E4M3.F32.PACK_AB_MERGE_C R5, R22, R23, RZ ;  /* 0x000000171605723e */ /* 0x001fe400048070ff */
[----:B------:R-:W-:Y:S01]  /*5e290*/  F2FP.SATFINITE.E4M3.F32.PACK_AB_MERGE_C R3, R20, R21, RZ ;  /* 0x000000151403723e */ /* 0x000fe200048070ff */
[----:B---3--:R-:W-:-:S02]  /*5e2a0*/  VIADD R0, R0, UR9 ;  /* 0x0000000900007c36 */ /* 0x008fc40008000000 */
[----:B------:R0:W-:Y:S01]  /*5e2b0*/  STL [R1+0x874], R5 ;  /* 0x0008740501007387 */ /* 0x0001e20000100800 */
[----:B------:R-:W3:Y:S03]  /*5e2c0*/  LDCU UR9, c[0x0][0x3b8] ;  /* 0x00007700ff0977ac */ /* 0x000ee60008000800 */
[----:B------:R1:W-:Y:S01]  /*5e2d0*/  STL [R1+0x870], R3 ;  /* 0x0008700301007387 */ /* 0x0003e20000100800 */
        /* <DEDUP_REMOVED lines=26> */
[----:B------:R-:W-:-:S05]  /*5e480*/  F2FP.SATFINITE.E4M3.F32.PACK_AB_MERGE_C R8, R16, R17, RZ ;  /* 0x000000111008723e */ /* 0x000fca00048070ff */
[----:B------:R-:W-:Y:S04]  /*5e490*/  STL [R1+0x864], R8 ;  /* 0x0008640801007387 */ /* 0x000fe80000100800 */
[----:B------:R-:W4:Y:S01]  /*5e4a0*/  LDL.LU R25, [R1+0x720] ;  /* 0x0007200001197983 */ /* 0x000f220000300800 */
[----:B------:R-:W-:-:S05]  /*5e4b0*/  F2FP.SATFINITE.E4M3.F32.PACK_AB_MERGE_C R3, R14, R15, RZ ;  /* 0x0000000f0e03723e */ /* 0x000fca00048070ff */
[----:B------:R-:W-:Y:S04]  /*5e4c0*/  STL [R1+0x860], R3 ;  /* 0x0008600301007387 */ /* 0x000fe80000100800 */
[----:B------:R-:W4:Y:S04]  /*5e4d0*/  LDL.LU R37, [R1+0x724] ;  /* 0x0007240001257983 */ /* 0x000f280000300800 */
        /* <DEDUP_REMOVED lines=12> */
[----:B------:R-:W0:Y:S01]  /*5e5a0*/  LDCU UR6, c[0x0][0x3b8] ;  /* 0x00007700ff0677ac */ /* 0x000e220008000800 */
[----:B--2---:R-:W-:-:S05]  /*5e5b0*/  F2FP.SATFINITE.E4M3.F32.PACK_AB_MERGE_C R8, R32, R33, RZ ;  /* 0x000000212008723e */ /* 0x004fca00048070ff */
[----:B------:R2:W-:Y:S01]  /*5e5c0*/  STL [R1+0x7c0], R8 ;  /* 0x0007c00801007387 */ /* 0x0005e20000100800 */
[----:B---3--:R-:W-:-:S05]  /*5e5d0*/  F2FP.SATFINITE.E4M3.F32.PACK_AB_MERGE_C R3, R30, R31, RZ ;  /* 0x0000001f1e03723e */ /* 0x008fca00048070ff */
[----:B------:R3:W-:Y:S01]  /*5e5e0*/  STL [R1+0x7bc], R3 ;  /* 0x0007bc0301007387 */ /* 0x0007e20000100800 */
[----:B--2---:R-:W-:-:S03]  /*5e5f0*/  F2FP.SATFINITE.E4M3.F32.PACK_AB_MERGE_C R8, R28, R29, RZ ;  /* 0x0000001d1c08723e */ /* 0x004fc600048070ff */
[----:B------:R2:W-:Y:S01]  /*5e600*/  STL [R1+0x9fc], R0 ;  /* 0x0009fc0001007387 */ /* 0x0005e20000100800 */
[----:B---3--:R-:W-:-:S03]  /*5e610*/  F2FP.SATFINITE.E4M3.F32.PACK_AB_MERGE_C R3, R26, R27, RZ ;  /* 0x0000001b1a03723e */ /* 0x008fc600048070ff */
[----:B------:R-:W-:Y:S04]  /*5e620*/  STL [R1+0x7b8], R8 ;  /* 0x0007b80801007387 */ /* 0x000fe80000100800 */
[----:B------:R3:W-:Y:S01]  /*5e630*/  STL [R1+0x7b4], R3 ;  /* 0x0007b40301007387 */ /* 0x0007e20000100800 */
[----:B--2---:R-:W-:Y:S01]  /*5e640*/  VIADD R0, R0, UR5 ;  /* 0x0000000500007c36 */ /* 0x004fe20008000000 */
[----:B------:R-:W2:Y:S01]  /*5e650*/  LDCU UR5, c[0x0][0x3b8] ;  /* 0x00007700ff0577ac */ /* 0x000ea20008000800 */
[----:B---3--:R-:W-:-:S05]  /*5e660*/  F2FP.SATFINITE.E4M3.F32.PACK_AB_MERGE_C R3, R6, R5, RZ ;  /* 0x000000050603723e */ /* 0x008fca00048070ff */
[----:B------:R3:W-:Y:S04]  /*5e670*/  STL [R1+0x1cf4], R3 ;  /* 0x001cf40301007387 */ /* 0x0007e80000100800 */
[----:B------:R0:W-:Y:S01]  /*5e680*/  STL [R1+0x9f4], R0 ;  /* 0x0009f40001007387 */ /* 0x0001e20000100800 */
[----:B------:R-:W-:Y:S02]  /*5e690*/  F2FP.SATFINITE.E4M3.F32.PACK_AB_MERGE_C R5, R18, R19, RZ ;  /* 0x000000131205723e */ /* 0x000fe400048070ff */
[----:B---3--:R-:W-:Y:S01]  /*5e6a0*/  F2FP.SATFINITE.E4M3.F32.PACK_AB_MERGE_C R3, R24, R7, RZ ;  /* 0x000000071803723e */ /* 0x008fe200048070ff */
[----:B0-----:R-:W-:-:S04]  /*5e6b0*/  VIADD R0, R0, UR9 ;  /* 0x0000000900007c36 */ /* 0x001fc80008000000 */
[----:B------:R0:W-:Y:S01]  /*5e6c0*/  STL [R1+0x7cc], R3 ;  /* 0x0007cc0301007387 */ /* 0x0001e20000100800 */
[----:B------:R-:W3:Y:S03]  /*5e6d0*/  LDCU UR9, c[0x0][0x3b8] ;  /* 0x00007700ff0977ac */ /* 0x000ee60008000800 */
[----:B------:R1:W-:Y:S01]  /*5e6e0*/  STL [R1+0x9ec], R0 ;  /* 0x0009ec0001007387 */ /* 0x0003e20000100800 */
[----:B0-----:R-:W-:-:S03]  /*5e6f0*/  F2FP.SATFINITE.E4M3.F32.PACK_AB_MERGE_C R3, R12, R13, RZ ;  /* 0x0000000d0c03723e */ /* 0x001fc600048070ff */
[----:B------:R-:W-:Y:S01]  /*5e700*/  STL [R1+0x7c8], R5 ;  /* 0x0007c80501007387 */ /* 0x000fe20000100800 */
[----:B-1----:R-:W-:-:S03]  /*5e710*/  VIADD R0, R0, UR8 ;  /* 0x0000000800007c36 */ /* 0x002fc60008000000 */
[----:B------:R-:W-:Y:S01]  /*5e720*/  STL [R1+0x7c4], R3 ;  /* 0x0007c40301007387 */ /* 0x000fe20000100800 */
[----:B------:R-:W0:Y:S03]  /*5e730*/  LDCU UR8, c[0x0][0x3b8] ;  /* 0x00007700ff0877ac */ /* 0x000e260008000800 */
[----:B------:R-:W3:Y:S04]  /*5e740*/  LDL.LU R19, [R1+0x6f0] ;  /* 0x0006f00001137983 */ /* 0x000ee80000300800 */
[----:B------:R-:W3:Y:S04]  /*5e750*/  LDL.LU R18, [R1+0x6f4] ;  /* 0x0006f40001127983 */ /* 0x000ee80000300800 */
[----:B------:R-:W3:Y:S04]  /*5e760*/  LDL.LU R13, [R1+0x6f8] ;  /* 0x0006f800010d7983 */ /* 0x000ee80000300800 */
[----:B------:R1:W-:Y:S04]  /*5e770*/  STL [R1+0x9e4], R0 ;  /* 0x0009e40001007387 */ /* 0x0003e80000100800 */
[----:B------:R-:W3:Y:S01]  /*5e780*/  LDL.LU R12, [R1+0x6fc] ;  /* 0x0006fc00010c7983 */ /* 0x000ee20000300800 */
[----:B-1----:R-:W-:Y:S01]  /*5e790*/  VIADD R0, R0, UR7 ;  /* 0x0000000700007c36 */ /* 0x002fe20008000000 */
[----:B------:R-:W1:Y:S01]  /*5e7a0*/  LDCU UR7, c[0x0][0x3b8] ;  /* 0x00007700ff0777ac */ /* 0x000e620008000800 */
[----:B----4-:R-:W-:-:S05]  /*5e7b0*/  F2FP.SATFINITE.E4M3.F32.PACK_AB_MERGE_C R5, R37, R25, RZ ;  /* 0x000000192505723e */ /* 0x010fca00048070ff */
[----:B------:R4:W-:Y:S01]  /*5e7c0*/  STL [R1+0x7f0], R5 ;  /* 0x0007f00501007387 */ /* 0x0009e20000100800 */
        /* <DEDUP_REMOVED lines=14> */
[----:B--2---:R-:W-:Y:S01]  /*5e8b0*/  VIADD R0, R0, UR5 ;  /* 0x0000000500007c36 */ /* 0x004fe20008000000 */
[----:B------:R-:W2:Y:S02]  /*5e8c0*/  LDCU UR5, c[0x0][0x3b8] ;  /* 0x00007700ff0577ac */ /* 0x000ea40008000800 */
[----:B------:R-:W2:Y:S04]  /*5e8d0*/  LDL.LU R17, [R1+0x320] ;  /* 0x0003200001117983 */ /* 0x000ea80000300800 */
[----:B------:R-:W2:Y:S04]  /*5e8e0*/  LDL.LU R16, [R1+0x324] ;  /* 0x0003240001107983 */ /* 0x000ea80000300800 */
[----:B------:R-:W4:Y:S04]  /*5e8f0*/  LDL.LU R31, [R1+0x328] ;  /* 0x00032800011f7983 */ /* 0x000f280000300800 */
[----:B------:R0:W-:Y:S04]  /*5e900*/  STL [R1+0x9c8], R0 ;  /* 0x0009c80001007387 */ /* 0x0001e80000100800 */
[----:B------:R-:W4:Y:S04]  /*5e910*/  LDL.LU R30, [R1+0x32c] ;  /* 0x00032c00011e7983 */ /* 0x000f280000300800 */
[----:B------:R-:W4:Y:S04]  /*5e920*/  LDL.LU R29, [R1+0xd0] ;  /* 0x0000d000011d7983 */ /* 0x000f280000300800 */
        /* <DEDUP_REMOVED lines=12> */
[----:B---3--:R-:W-:-:S05]  /*5e9f0*/  F2FP.SATFINITE.E4M3.F32.PACK_AB_MERGE_C R8, R18, R19, RZ ;  /* 0x000000131208723e */ /* 0x008fca00048070ff */
[----:B------:R-:W-:Y:S04]  /*5ea00*/  STL [R1+0x808], R8 ;  /* 0x0008080801007387 */ /* 0x000fe80000100800 */
[----:B------:R-:W3:Y:S01]  /*5ea10*/  LDL.LU R35, [R1+0x54] ;  /* 0x0000540001237983 */ /* 0x000ee20000300800 */
[----:B-1----:R-:W-:-:S05]  /*5ea20*/  F2FP.SATFINITE.E4M3.F32.PACK_AB_MERGE_C R3, R12, R13, RZ ;  /* 0x0000000d0c03723e */ /* 0x002fca00048070ff */
[----:B------:R-:W-:Y:S04]  /*5ea30*/  STL [R1+0x804], R3 ;  /* 0x0008040301007387 */ /* 0x000fe80000100800 */
[----:B------:R-:W3:Y:S04]  /*5ea40*/  LDL.LU R13, [R1+0x58] ;  /* 0x00005800010d7983 */ /* 0x000ee80000300800 */
[----:B------:R-:W3:Y:S01]  /*5ea50*/  LDL.LU R12, [R1+0x5c] ;  /* 0x00005c00010c7983 */ /* 0x000ee20000300800 */
[----:B------:R-:W-:Y:S01]  /*5ea60*/  VIADD R0, R0, UR9 ;  /* 0x0000000900007c36 */ /* 0x000fe20008000000 */
        /* <DEDUP_REMOVED lines=8> */
[----:B-1----:R-:W-:Y:S01]  /*5eaf0*/  VIADD R0, R0, UR8 ;  /* 0x0000000800007c36 */ /* 0x002fe20008000000 */
[----:B------:R-:W1:Y:S01]  /*5eb00*/  LDCU UR8, c[0x0][0x3b8] ;  /* 0x00007700ff0877ac */ /* 0x000e620008000800 */
[----:B--2---:R-:W-:-:S02]  /*5eb10*/  F2FP.SATFINITE.E4M3.F32.PACK_AB_MERGE_C R3, R16, R17, RZ ;  /* 0x000000111003723e */ /* 0x004fc400048070ff */
[----:B------:R-:W2:Y:S04]  /*5eb20*/  LDL.LU R17, [R1+0x18] ;  /* 0x0000180001117983 */ /* 0x000ea80000300800 */
[----:B------:R-:W2:Y:S04]  /*5eb30*/  LDL.LU R16, [R1+0x1c] ;  /* 0x00001c0001107983 */ /* 0x000ea80000300800 */
[----:B------:R4:W-:Y:S02]  /*5eb40*/  STL [R1+0x820], R3 ;  /* 0x0008200301007387 */ /* 0x0009e40000100800 */
[----:B----4-:R-:W-:-:S02]  /*5eb50*/  F2FP.SATFINITE.E4M3.F32.PACK_AB_MERGE_C R3, R30, R31, RZ ;  /* 0x0000001f1e03723e */ /* 0x010fc400048070ff */
[----:B------:R-:W-:-:S03]  /*5eb60*/  F2FP.SATFINITE.E4M3.F32.PACK_AB_MERGE_C R8, R28, R29, RZ ;  /* 0x0000001d1c08723e */ /* 0x000fc600048070ff */
[----:B------:R4:W-:Y:S04]  /*5eb70*/  STL [R1+0x81c], R3 ;  /* 0x00081c0301007387 */ /* 0x0009e80000100800 */
[----:B------:R0:W-:Y:S01]  /*5eb80*/  STL [R1+0x9b8], R0 ;  /* 0x0009b80001007387 */ /* 0x0001e20000100800 */
[----:B----4-:R-:W-:-:S03]  /*5eb90*/  F2FP.SATFINITE.E4M3.F32.PACK_AB_MERGE_C R3, R26, R27, RZ ;  /* 0x0000001b1a03723e */ /* 0x010fc600048070ff */
[----:B------:R-:W-:Y:S01]  /*5eba0*/  STL [R1+0x818], R8 ;  /* 0x0008180801007387 */ /* 0x000fe20000100800 */
[----:B------:R-:W-:Y:S01]  /*5ebb0*/  F2FP.SATFINITE.E4M3.F32.PACK_AB_MERGE_C R5, R6, R5, RZ ;  /* 0x000000050605723e */ /* 0x000fe200048070ff */
[----:B0-----:R-:W-:Y:S02]  /*5ebc0*/  VIADD R0, R0, UR7 ;  /* 0x0000000700007c36 */ /* 0x001fe40008000000 */
[----:B------:R0:W-:Y:S01]  /*5ebd0*/  STL [R1+0x814], R3 ;  /* 0x0008140301007387 */ /* 0x0001e20000100800 */
[----:B------:R-:W4:Y:S03]  /*5ebe0*/  LDCU UR7, c[0x0][0x3b8] ;  /* 0x00007700ff0777ac */ /* 0x000f260008000800 */
[----:B------:R1:W-:Y:S01]  /*5ebf0*/  STL [R1+0x9b0], R0 ;  /* 0x0009b00001007387 */ /* 0x0003e20000100800 */
[----:B0-----:R-:W-:-:S03]  /*5ec00*/  F2FP.SATFINITE.E4M3.F32.PACK_AB_MERGE_C R3, R24, R7, RZ ;  /* 0x000000071803723e */ /* 0x001fc600048070ff */
[----:B------:R0:W-:Y:S01]  /*5ec10*/  STL [R1+0x830], R5 ;  /* 0x0008300501007387 */ /* 0x0001e20000100800 */
[----:B-1----:R-:W-:-:S03]  /*5ec20*/  VIADD R0, R0, UR6 ;  /* 0x0000000600007c36 */ /* 0x002fc60008000000 */
[----:B------:R1:W-:Y:S01]  /*5ec30*/  STL [R1+0x82c], R3 ;  /* 0x00082c0301007387 */ /* 0x0003e20000100800 */
[----:B------:R-:W2:Y:S01]  /*5ec40*/  LDCU UR6, c[0x0][0x3b8] ;  /* 0x00007700ff0677ac */ /* 0x000ea20008000800 */
[----:B0-----:R-:W-:Y:S02]  /*5ec50*/  F2FP.SATFINITE.E4M3.F32.PACK_AB_MERGE_C R5, R37, R25, RZ ;  /* 0x000000192505723e */ /* 0x001fe400048070ff */
[----:B------:R0:W-:Y:S01]  /*5ec60*/  STL [R1+0x9a8], R0 ;  /* 0x0009a80001007387 */ /* 0x0001e20000100800 */
[----:B-1----:R-:W-:-:S03]  /*5ec70*/  F2FP.SATFINITE.E4M3.F32.PACK_AB_MERGE_C R3, R14, R15, RZ ;  /* 0x0000000f0e03723e */ /* 0x002fc600048070ff */
[----:B------:R3:W-:Y:S04]  /*5ec80*/  STL [R1+0x828], R5 ;  /* 0x0008280501007387 */ /* 0x0007e80000100800 */
[----:B------:R1:W-:Y:S01]  /*5ec90*/  STL [R1+0x824], R3 ;  /* 0x0008240301007387 */ /* 0x0003e20000100800 */
[----:B0-----:R-:W-:Y:S01]  /*5eca0*/  VIADD R0, R0, UR5 ;  /* 0x0000000500007c36 */ /* 0x001fe20008000000 */
[----:B------:R-:W0:Y:S02]  /*5ecb0*/  LDCU UR5, c[0x0][0x3b8] ;  /* 0x00007700ff0577ac */ /* 0x000e240008000800 */
[----:B------:R-:W2:Y:S04]  /*5ecc0*/  LDL.LU R15, [R1] ;  /* 0x00000000010f7983 */ /* 0x000ea80000300800 */
[----:B------:R-:W2:Y:S04]  /*5ecd0*/  LDL.LU R14, [R1+0x4] ;  /* 0x00000400010e7983 */ /* 0x000ea80000300800 */
[----:B------:R0:W-:Y:S01]  /*5ece0*/  STL [R1+0x9a0], R0 ;  /* 0x0009a00001007387 */ /* 0x0001e20000100800 */
[----:B---3--:R-:W-:-:S02]  /*5ecf0*/  F2FP.SATFINITE.E4M3.F32.PACK_AB_MERGE_C R5, R35, R36, RZ ;  /* 0x000000242305723e */ /* 0x008fc400048070ff */
[----:B-1----:R-:W-:Y:S02]  /*5ed00*/  F2FP.SATFINITE.E4M3.F32.PACK_AB_MERGE_C R3, R12, R13, RZ ;  /* 0x0000000d0c03723e */ /* 0x002fe400048070ff */
[----:B------:R-:W3:Y:S04]  /*5ed10*/  LDL.LU R13, [R1+0x8] ;  /* 0x00000800010d7983 */ /* 0x000ee80000300800 */
[----:B------:R1:W-:Y:S04]  /*5ed20*/  STL [R1+0x840], R5 ;  /* 0x0008400501007387 */ /* 0x0003e80000100800 */
[----:B------:R-:W3:Y:S01]  /*5ed30*/  LDL.LU R12, [R1+0xc] ;  /* 0x00000c00010c7983 */ /* 0x000ee20000300800 */
[----:B0-----:R-:W-:Y:S01]  /*5ed40*/  VIADD R0, R0, UR9 ;  /* 0x0000000900007c36 */ /* 0x001fe20008000000 */
[----:B------:R-:W0:Y:S02]  /*5ed50*/  LDCU UR9, c[0x0][0x3b8] ;  /* 0x00007700ff0977ac */ /* 0x000e240008000800 */
[----:B------:R4:W-:Y:S01]  /*5ed60*/  STL [R1+0x83c], R3 ;  /* 0x00083c0301007387 */ /* 0x0009e20000100800 */
[----:B-1----:R-:W-:-:S03]  /*5ed70*/  F2FP.SATFINITE.E4M3.F32.PACK_AB_MERGE_C R5, R22, R23, RZ ;  /* 0x000000171605723e */ /* 0x002fc600048070ff */
[----:B------:R-:W-:Y:S01]  /*5ed80*/  STL [R1+0x990], R0 ;  /* 0x0009900001007387 */ /* 0x000fe20000100800 */
[----:B----4-:R-:W-:-:S03]  /*5ed90*/  F2FP.SATFINITE.E4M3.F32.PACK_AB_MERGE_C R3, R20, R21, RZ ;  /* 0x000000151403723e */ /* 0x010fc600048070ff */
[----:B------:R-:W-:Y:S04]  /*5eda0*/  STL [R1+0x838], R5 ;  /* 0x0008380501007387 */ /* 0x000fe80000100800 */
[----:B------:R1:W-:Y:S02]  /*5edb0*/  STL [R1+0x834], R3 ;  /* 0x0008340301007387 */ /* 0x0003e40000100800 */
[----:B-1----:R-:W1:Y:S01]  /*5edc0*/  S2R R3, SR_TID.X ;  /* 0x0000000000037919 */ /* 0x002e620000002100 */
[----:B------:R-:W-:Y:S01]  /*5edd0*/  VIADD R0, R0, UR8 ;  /* 0x0000000800007c36 */ /* 0x000fe20008000000 */
[----:B------:R-:W-:Y:S01]  /*5ede0*/  F2FP.SATFINITE.E4M3.F32.PACK_AB_MERGE_C R5, R18, R19, RZ ;  /* 0x000000131205723e */ /* 0x000fe200048070ff */
[----:B------:R-:W4:Y:S03]  /*5edf0*/  LDCU UR8, c[0x0][0x3b8] ;  /* 0x00007700ff0877ac */ /* 0x000f260008000800 */
[----:B------:R0:W-:Y:S04]  /*5ee00*/  STL [R1+0x988], R0 ;  /* 0x0009880001007387 */ /* 0x0001e80000100800 */
[----:B------:R2:W-:Y:S01]  /*5ee10*/  STL [R1+0x850], R5 ;  /* 0x0008500501007387 */ /* 0x0005e20000100800 */
[----:B0-----:R-:W-:Y:S01]  /*5ee20*/  VIADD R0, R0, UR7 ;  /* 0x0000000700007c36 */ /* 0x001fe20008000000 */
[----:B------:R-:W0:Y:S01]  /*5ee30*/  LDCU UR7, c[0x0][0x3b8] ;  /* 0x00007700ff0777ac */ /* 0x000e220008000800 */
[----:B-1----:R-:W-:-:S02]  /*5ee40*/  IMAD.SHL.U32 R9, R3, 0x40, RZ ;  /* 0x0000004003097824 */ /* 0x002fc400078e00ff */
[C---:B------:R-:W-:Y:S02]  /*5ee50*/  IMAD.SHL.U32 R8, R3.reuse, 0x100, RZ ;  /* 0x0000010003087824 */ /* 0x040fe400078e00ff */
[----:B------:R-:W-:Y:S01]  /*5ee60*/  IMAD.SHL.U32 R10, R3, 0x10, RZ ;  /* 0x00000010030a7824 */ /* 0x000fe200078e00ff */
[----:B------:R-:W-:Y:S02]  /*5ee70*/  LOP3.LUT R9, R9, 0x400, RZ, 0xc0, !PT ;  /* 0x0000040009097812 */ /* 0x000fe400078ec0ff */
[----:B------:R-:W-:-:S04]  /*5ee80*/  LOP3.LUT R8, R8, 0x6000, RZ, 0xc0, !PT ;  /* 0x0000600008087812 */ /* 0x000fc800078ec0ff */
[----:B------:R-:W-:Y:S02]  /*5ee90*/  IADD3 R8, PT, PT, R8, UR4, R9 ;  /* 0x0000000408087c10 */ /* 0x000fe4000fffe009 */
[----:B------:R-:W-:Y:S02]  /*5eea0*/  LOP3.LUT R9, R10, 0xf0, RZ, 0xc0, !PT ;  /* 0x000000f00a097812 */ /* 0x000fe400078ec0ff */
[----:B------:R-:W-:-:S03]  /*5eeb0*/  LOP3.LUT R3, R3, 0x180, RZ, 0xc0, !PT ;  /* 0x0000018003037812 */ /* 0x000fc600078ec0ff */
[----:B------:R-:W-:-:S04]  /*5eec0*/  IMAD.IADD R8, R8, 0x1, R9 ;  /* 0x0000000108087824 */ /* 0x000fc800078e0209 */
[----:B------:R-:W-:Y:S02]  /*5eed0*/  IMAD R35, R3, 0x2, R8 ;  /* 0x0000000203237824 */ /* 0x000fe400078e0208 */
[----:B------:R-:W-:Y:S01]  /*5eee0*/  VIADD R25, R4, 0x99 ;  /* 0x0000009904197836 */ /* 0x000fe20000000000 */
[----:B--2---:R-:W-:-:S05]  /*5eef0*/  F2FP.SATFINITE.E4M3.F32.PACK_AB_MERGE_C R5, R16, R17, RZ ;  /* 0x000000111005723e */ /* 0x004fca00048070ff */
[----:B------:R-:W-:Y:S04]  /*5ef00*/  STL [R1+0x84c], R5 ;  /* 0x00084c0501007387 */ /* 0x000fe80000100800 */
[----:B------:R1:W-:Y:S02]  /*5ef10*/  STL [R1+0x978], R0 ;  /* 0x0009780001007387 */ /* 0x0003e40000100800 */
[----:B-1----:R-:W-:Y:S01]  /*5ef20*/  VIADD R0, R0, UR6 ;  /* 0x0000000600007c36 */ /* 0x002fe20008000000 */
[----:B------:R-:W-:Y:S01]  /*5ef30*/  MOV.SPILL R5, UR4 ;  /* 0x0000000400057c02 */ /* 0x000fe20009000f00 */
[----:B------:R-:W1:Y:S03]  /*5ef40*/  LDCU UR6, c[0x0][0x3b8] ;  /* 0x00007700ff0677ac */ /* 0x000e660008000800 */
[----:B------:R2:W-:Y:S01]  /*5ef50*/  STL [R1+0x97c], R0 ;  /* 0x00097c0001007387 */ /* 0x0005e20000100800 */
[----:B------:R-:W-:Y:S01]  /*5ef60*/  VIADD R24, R4, 0x79 ;  /* 0x0000007904187836 */ /* 0x000fe20000000000 */
[----:B------:R-:W0:Y:S01]  /*5ef70*/  LDCU UR4, c[0x0][0x39c] ;  /* 0x00007380ff0477ac */ /* 0x000e220008000800 */
[----:B--2---:R-:W-:Y:S01]  /*5ef80*/  VIADD R0, R0, UR5 ;  /* 0x0000000500007c36 */ /* 0x004fe20008000000 */
[----:B------:R-:W2:Y:S04]  /*5ef90*/  LDCU UR5, c[0x0][0x3b8] ;  /* 0x00007700ff0577ac */ /* 0x000ea80008000800 */
[----:B------:R0:W-:Y:S04]  /*5efa0*/  STL [R1+0x98c], R0 ;  /* 0x00098c0001007387 */ /* 0x0001e80000100800 */
[----:B------:R-:W-:Y:S01]  /*5efb0*/  STL [R1+0x7b0], R5 ;  /* 0x0007b00501007387 */ /* 0x000fe20000100800 */
[----:B0-----:R-:W-:Y:S01]  /*5efc0*/  VIADD R0, R0, UR9 ;  /* 0x0000000900007c36 */ /* 0x001fe20008000000 */
[----:B------:R-:W0:Y:S04]  /*5efd0*/  LDCU UR9, c[0x0][0x3b8] ;  /* 0x00007700ff0977ac */ /* 0x000e280008000800 */
[----:B------:R4:W-:Y:S02]  /*5efe0*/  STL [R1+0x99c], R0 ;  /* 0x00099c0001007387 */ /* 0x0009e40000100800 */
[----:B----4-:R-:W-:Y:S01]  /*5eff0*/  VIADD R0, R0, UR8 ;  /* 0x0000000800007c36 */ /* 0x010fe20008000000 */
[----:B------:R-:W4:Y:S01]  /*5f000*/  LDCU UR8, c[0x0][0x3b8] ;  /* 0x00007700ff0877ac */ /* 0x000f220008000800 */
[----:B------:R-:W-:-:S05]  /*5f010*/  F2FP.SATFINITE.E4M3.F32.PACK_AB_MERGE_C R5, R14, R15, RZ ;  /* 0x0000000f0e05723e */ /* 0x000fca00048070ff */
[----:B------:R-:W-:Y:S04]  /*5f020*/  STL [R1+0x848], R5 ;  /* 0x0008480501007387 */ /* 0x000fe80000100800 */
[----:B------:R0:W-:Y:S02]  /*5f030*/  STL [R1+0x998], R0 ;  /* 0x0009980001007387 */ /* 0x0001e40000100800 */
[----:B0-----:R-:W-:Y:S01]  /*5f040*/  VIADD R0, R0, UR7 ;  /* 0x0000000700007c36 */ /* 0x001fe20008000000 */
[----:B------:R-:W0:Y:S01]  /*5f050*/  LDCU UR7, c[0x0][0x3b8] ;  /* 0x00007700ff0777ac */ /* 0x000e220008000800 */
[----:B---3--:R-:W-:-:S05]  /*5f060*/  F2FP.SATFINITE.E4M3.F32.PACK_AB_MERGE_C R5, R12, R13, RZ ;  /* 0x0000000d0c05723e */ /* 0x008fca00048070ff */
[----:B------:R-:W-:Y:S04]  /*5f070*/  STL [R1+0x844], R5 ;  /* 0x0008440501007387 */ /* 0x000fe80000100800 */
[----:B------:R-:W-:Y:S04]  /*5f080*/  STL [R1+0x1cf8], R35 ;  /* 0x001cf82301007387 */ /* 0x000fe80000100800 */
[----:B------:R1:W-:Y:S02]  /*5f090*/  STL [R1+0x994], R0 ;  /* 0x0009940001007387 */ /* 0x0003e40000100800 */
[----:B-1----:R-:W-:Y:S01]  /*5f0a0*/  VIADD R0, R0, UR6 ;  /* 0x0000000600007c36 */ /* 0x002fe20008000000 */
[----:B------:R-:W1:Y:S04]  /*5f0b0*/  LDCU UR6, c[0x0][0x3b8] ;  /* 0x00007700ff0677ac */ /* 0x000e680008000800 */
[----:B------:R2:W-:Y:S02]  /*5f0c0*/  STL [R1+0x9a4], R0 ;  /* 0x0009a40001007387 */ /* 0x0005e40000100800 */
[----:B--2---:R-:W-:Y:S01]  /*5f0d0*/  VIADD R0, R0, UR5 ;  /* 0x0000000500007c36 */ /* 0x004fe20008000000 */
[----:B------:R-:W2:Y:S04]  /*5f0e0*/  LDCU UR5, c[0x0][0x3b8] ;  /* 0x00007700ff0577ac */ /* 0x000ea80008000800 */
[----:B------:R3:W-:Y:S02]  /*5f0f0*/  STL [R1+0x9ac], R0 ;  /* 0x0009ac0001007387 */ /* 0x0007e40000100800 */
[----:B---3--:R-:W-:Y:S01]  /*5f100*/  VIADD R0, R0, UR9 ;  /* 0x0000000900007c36 */ /* 0x008fe20008000000 */
[----:B------:R-:W3:Y:S04]  /*5f110*/  LDCU UR9, c[0x0][0x3b8] ;  /* 0x00007700ff0977ac */ /* 0x000ee80008000800 */
[----:B------:R4:W-:Y:S02]  /*5f120*/  STL [R1+0x9b4], R0 ;  /* 0x0009b40001007387 */ /* 0x0009e40000100800 */
[----:B----4-:R-:W-:Y:S01]  /*5f130*/  VIADD R0, R0, UR8 ;  /* 0x0000000800007c36 */ /* 0x010fe20008000000 */
[----:B------:R-:W4:Y:S04]  /*5f140*/  LDCU UR8, c[0x0][0x3b8] ;  /* 0x00007700ff0877ac */ /* 0x000f280008000800 */
[----:B------:R0:W-:Y:S02]  /*5f150*/  STL [R1+0x9bc], R0 ;  /* 0x0009bc0001007387 */ /* 0x0001e40000100800 */
[----:B0-----:R-:W-:Y:S01]  /*5f160*/  VIADD R0, R0, UR7 ;  /* 0x0000000700007c36 */ /* 0x001fe20008000000 */
[----:B------:R-:W0:Y:S04]  /*5f170*/  LDCU UR7, c[0x0][0x3b8] ;  /* 0x00007700ff0777ac */ /* 0x000e280008000800 */
        /* <DEDUP_REMOVED lines=12> */
[----:B------:R0:W-:Y:S04]  /*5f240*/  STL [R1+0x9e0], R0 ;  /* 0x0009e00001007387 */ /* 0x0001e80000100800 */
[----:B------:R-:W-:Y:S01]  /*5f250*/  STL [R1+0x1d50], R25 ;  /* 0x001d501901007387 */ /* 0x000fe20000100800 */
        /* <DEDUP_REMOVED lines=47> */
[----:B------:R1:W-:Y:S04]  /*5f550*/  STL [R1+0xa60], R0 ;  /* 0x000a600001007387 */ /* 0x0003e80000100800 */
[----:B------:R-:W-:Y:S01]  /*5f560*/  STL [R1+0x1d48], R24 ;  /* 0x001d481801007387 */ /* 0x000fe20000100800 */
        /* <DEDUP_REMOVED lines=44> */
[----:B------:R1:W-:Y:S01]  /*5f830*/  STL [R1+0xaec], R0 ;  /* 0x000aec0001007387 */ /* 0x0003e20000100800 */
[----:B------:R-:W-:-:S02]  /*5f840*/  VIADD R7, R4, 0x59 ;  /* 0x0000005904077836 */ /* 0x000fc40000000000 */
[----:B-1----:R-:W-:Y:S01]  /*5f850*/  VIADD R0, R0, UR6 ;  /* 0x0000000600007c36 */ /* 0x002fe20008000000 */
[----:B------:R-:W1:Y:S04]  /*5f860*/  LDCU UR6, c[0x0][0x3b8] ;  /* 0x00007700ff0677ac */ /* 0x000e680008000800 */
[----:B------:R2:W-:Y:S04]  /*5f870*/  STL [R1+0xaf4], R0 ;  /* 0x000af40001007387 */ /* 0x0005e80000100800 */
[----:B------:R-:W-:Y:S01]  /*5f880*/  STL [R1+0x1d40], R7 ;  /* 0x001d400701007387 */ /* 0x000fe20000100800 */
        /* <DEDUP_REMOVED lines=135> */
[----:B------:R2:W-:Y:S01]  /*60100*/  STL [R1+0xca0], R0 ;  /* 0x000ca00001007387 */ /* 0x0005e20000100800 */
[----:B------:R-:W-:-:S03]  /*60110*/  VIADD R7, R4, 0xb3 ;  /* 0x000000b304077836 */ /* 0x000fc60000000000 */
[----:B------:R0:W-:Y:S01]  /*60120*/  STL [R1+0x26c], R3 ;  /* 0x00026c0301007387 */ /* 0x0001e20000100800 */
[----:B--2---:R-:W-:Y:S01]  /*60130*/  VIADD R0, R0, UR5 ;  /* 0x0000000500007c36 */ /* 0x004fe20008000000 */
[----:B------:R-:W2:Y:S01]  /*60140*/  LDCU UR5, c[0x0][0x3b8] ;  /* 0x00007700ff0577ac */ /* 0x000ea20008000800 */
[----:B0-----:R-:W-:-:S03]  /*60150*/  VIADD R3, R4, 0xb4 ;  /* 0x000000b404037836 */ /* 0x001fc60000000000 */
[----:B------:R3:W-:Y:S04]  /*60160*/  STL [R1+0xca8], R0 ;  /* 0x000ca80001007387 */ /* 0x0007e80000100800 */
[----:B------:R0:W-:Y:S01]  /*60170*/  STL [R1+0x270], R7 ;  /* 0x0002700701007387 */ /* 0x0001e20000100800 */
[----:B---3--:R-:W-:-:S03]  /*60180*/  VIADD R0, R0, UR9 ;  /* 0x0000000900007c36 */ /* 0x008fc60008000000 */
[----:B------:R3:W-:Y:S01]  /*60190*/  STL [R1+0x274], R3 ;  /* 0x0002740301007387 */ /* 0x0007e20000100800 */
[----:B------:R-:W1:Y:S01]  /*601a0*/  LDCU UR9, c[0x0][0x3b8] ;  /* 0x00007700ff0977ac */ /* 0x000e620008000800 */
[C---:B0-----:R-:W-:Y:S02]  /*601b0*/  VIADD R7, R4.reuse, 0xb5 ;  /* 0x000000b504077836 */ /* 0x041fe40000000000 */
[----:B------:R4:W-:Y:S01]  /*601c0*/  STL [R1+0xcb0], R0 ;  /* 0x000cb00001007387 */ /* 0x0009e20000100800 */
[----:B---3--:R-:W-:-:S03]  /*601d0*/  VIADD R3, R4, 0xb6 ;  /* 0x000000b604037836 */ /* 0x008fc60000000000 */
[----:B------:R0:W-:Y:S01]  /*601e0*/  STL [R1+0x278], R7 ;  /* 0x0002780701007387 */ /* 0x0001e20000100800 */
[----:B----4-:R-:W-:-:S03]  /*601f0*/  VIADD R0, R0, UR8 ;  /* 0x0000000800007c36 */ /* 0x010fc60008000000 */
[----:B------:R3:W-:Y:S01]  /*60200*/  STL [R1+0x27c], R3 ;  /* 0x00027c0301007387 */ /* 0x0007e20000100800 */
[----:B------:R-:W4:Y:S03]  /*60210*/  LDCU UR8, c[0x0][0x3b8] ;  /* 0x00007700ff0877ac */ /* 0x000f260008000800 */
[----:B------:R1:W-:Y:S01]  /*60220*/  STL [R1+0xcb8], R0 ;  /* 0x000cb80001007387 */ /* 0x0003e20000100800 */
[C---:B0-----:R-:W-:Y:S02]  /*60230*/  VIADD R7, R4.reuse, 0xb7 ;  /* 0x000000b704077836 */ /* 0x041fe40000000000 */
[----:B---3--:R-:W-:-:S03]  /*60240*/  VIADD R3, R4, 0xb8 ;  /* 0x000000b804037836 */ /* 0x008fc60000000000 */
[----:B------:R-:W-:Y:S01]  /*60250*/  STL [R1+0x280], R7 ;  /* 0x0002800701007387 */ /* 0x000fe20000100800 */
[----:B-1----:R-:W-:-:S03]  /*60260*/  VIADD R0, R0, UR7 ;  /* 0x0000000700007c36 */ /* 0x002fc60008000000 */
[----:B------:R0:W-:Y:S01]  /*60270*/  STL [R1+0x284], R3 ;  /* 0x0002840301007387 */ /* 0x0001e20000100800 */
[----:B------:R-:W1:Y:S03]  /*60280*/  LDCU UR7, c[0x0][0x3b8] ;  /* 0x00007700ff0777ac */ /* 0x000e660008000800 */
[----:B------:R3:W-:Y:S01]  /*60290*/  STL [R1+0xcc8], R0 ;  /* 0x000cc80001007387 */ /* 0x0007e20000100800 */
[----:B0-----:R-:W-:Y:S02]  /*602a0*/  VIADD R3, R4, 0xb9 ;  /* 0x000000b904037836 */ /* 0x001fe40000000000 */
[----:B---3--:R-:W-:-:S03]  /*602b0*/  VIADD R0, R0, UR6 ;  /* 0x0000000600007c36 */ /* 0x008fc60008000000 */
[----:B------:R0:W-:Y:S01]  /*602c0*/  STL [R1+0x288], R3 ;  /* 0x0002880301007387 */ /* 0x0001e20000100800 */
[C---:B------:R-:W-:Y:S01]  /*602d0*/  VIADD R7, R4.reuse, 0xbb ;  /* 0x000000bb04077836 */ /* 0x040fe20000000000 */
[----:B------:R-:W3:Y:S02]  /*602e0*/  LDCU UR6, c[0x0][0x3b8] ;  /* 0x00007700ff0677ac */ /* 0x000ee40008000800 */
[----:B------:R2:W-:Y:S01]  /*602f0*/  STL [R1+0xd70], R0 ;  /* 0x000d700001007387 */ /* 0x0005e20000100800 */
[----:B0-----:R-:W-:-:S03]  /*60300*/  VIADD R3, R4, 0xbc ;  /* 0x000000bc04037836 */ /* 0x001fc60000000000 */
[----:B------:R0:W-:Y:S01]  /*60310*/  STL [R1+0x290], R7 ;  /* 0x0002900701007387 */ /* 0x0001e20000100800 */
[----:B--2---:R-:W-:-:S03]  /*60320*/  VIADD R0, R0, UR5 ;  /* 0x0000000500007c36 */ /* 0x004fc60008000000 */
[----:B------:R2:W-:Y:S01]  /*60330*/  STL [R1+0x294], R3 ;  /* 0x0002940301007387 */ /* 0x0005e20000100800 */
[----:B------:R-:W1:Y:S03]  /*60340*/  LDCU UR5, c[0x0][0x3b8] ;  /* 0x00007700ff0577ac */ /* 0x000e660008000800 */
[----:B------:R3:W-:Y:S01]  /*60350*/  STL [R1+0xd7c], R0 ;  /* 0x000d7c0001007387 */ /* 0x0007e20000100800 */
[C---:B0-----:R-:W-:Y:S02]  /*60360*/  VIADD R7, R4.reuse, 0xbd ;  /* 0x000000bd04077836 */ /* 0x041fe40000000000 */
[----:B--2---:R-:W-:-:S03]  /*60370*/  VIADD R3, R4, 0xbe ;  /* 0x000000be04037836 */ /* 0x004fc60000000000 */
[----:B------:R0:W-:Y:S01]  /*60380*/  STL [R1+0x298], R7 ;  /* 0x0002980701007387 */ /* 0x0001e20000100800 */
[----:B---3--:R-:W-:-:S03]  /*60390*/  VIADD R0, R0, UR9 ;  /* 0x0000000900007c36 */ /* 0x008fc60008000000 */
[----:B------:R2:W-:Y:S01]  /*603a0*/  STL [R1+0x29c], R3 ;  /* 0x00029c0301007387 */ /* 0x0005e20000100800 */
[----:B------:R-:W3:Y:S03]  /*603b0*/  LDCU UR9, c[0x0][0x3b8] ;  /* 0x00007700ff0977ac */ /* 0x000ee60008000800 */
[----:B------:R4:W-:Y:S01]  /*603c0*/  STL [R1+0xd88], R0 ;  /* 0x000d880001007387 */ /* 0x0009e20000100800 */
[C---:B0-----:R-:W-:Y:S02]  /*603d0*/  VIADD R7, R4.reuse, 0xbf ;  /* 0x000000bf04077836 */ /* 0x041fe40000000000 */
[----:B--2---:R-:W-:-:S03]  /*603e0*/  VIADD R3, R4, 0xc0 ;  /* 0x000000c004037836 */ /* 0x004fc60000000000 */
[----:B------:R0:W-:Y:S01]  /*603f0*/  STL [R1+0x2a0], R7 ;  /* 0x0002a00701007387 */ /* 0x0001e20000100800 */
[----:B----4-:R-:W-:-:S03]  /*60400*/  VIADD R0, R0, UR8 ;  /* 0x0000000800007c36 */ /* 0x010fc60008000000 */
[----:B------:R2:W-:Y:S01]  /*60410*/  STL [R1+0x2a4], R3 ;  /* 0x0002a40301007387 */ /* 0x0005e20000100800 */
[----:B------:R-:W4:Y:S03]  /*60420*/  LDCU UR8, c[0x0][0x3b8] ;  /* 0x00007700ff0877ac */ /* 0x000f260008000800 */
[----:B------:R1:W-:Y:S01]  /*60430*/  STL [R1+0xd94], R0 ;  /* 0x000d940001007387 */ /* 0x0003e20000100800 */
[C---:B0-----:R-:W-:Y:S02]  /*60440*/  VIADD R7, R4.reuse, 0xc1 ;  /* 0x000000c104077836 */ /* 0x041fe40000000000 */
[----:B--2---:R-:W-:-:S03]  /*60450*/  VIADD R3, R4, 0xc2 ;  /* 0x000000c204037836 */ /* 0x004fc60000000000 */
[----:B------:R0:W-:Y:S01]  /*60460*/  STL [R1+0x2a8], R7 ;  /* 0x0002a80701007387 */ /* 0x0001e20000100800 */
[----:B-1----:R-:W-:-:S03]  /*60470*/  VIADD R0, R0, UR7 ;  /* 0x0000000700007c36 */ /* 0x002fc60008000000 */
[----:B------:R1:W-:Y:S01]  /*60480*/  STL [R1+0x2ac], R3 ;  /* 0x0002ac0301007387 */ /* 0x0003e20000100800 */
[----:B------:R-:W2:Y:S03]  /*60490*/  LDCU UR7, c[0x0][0x3b8] ;  /* 0x00007700ff0777ac */ /* 0x000ea60008000800 */
[----:B------:R3:W-:Y:S01]  /*604a0*/  STL [R1+0xda0], R0 ;  /* 0x000da00001007387 */ /* 0x0007e20000100800 */
[C---:B0-----:R-:W-:Y:S02]  /*604b0*/  VIADD R7, R4.reuse, 0xc3 ;  /* 0x000000c304077836 */ /* 0x041fe40000000000 */
[----:B-1----:R-:W-:-:S03]  /*604c0*/  VIADD R3, R4, 0xc4 ;  /* 0x000000c404037836 */ /* 0x002fc60000000000 */
[----:B------:R0:W-:Y:S01]  /*604d0*/  STL [R1+0x2b0], R7 ;  /* 0x0002b00701007387 */ /* 0x0001e20000100800 */
[----:B---3--:R-:W-:-:S03]  /*604e0*/  VIADD R0, R0, UR6 ;  /* 0x0000000600007c36 */ /* 0x008fc60008000000 */
[----:B------:R1:W-:Y:S01]  /*604f0*/  STL [R1+0x2b4], R3 ;  /* 0x0002b40301007387 */ /* 0x0003e20000100800 */
[----:B------:R-:W3:Y:S03]  /*60500*/  LDCU UR6, c[0x0][0x3b8] ;  /* 0x00007700ff0677ac */ /* 0x000ee60008000800 */
[----:B------:R2:W-:Y:S01]  /*60510*/  STL [R1+0xdac], R0 ;  /* 0x000dac0001007387 */ /* 0x0005e20000100800 */
[C---:B0-----:R-:W-:Y:S02]  /*60520*/  VIADD R7, R4.reuse, 0xc5 ;  /* 0x000000c504077836 */ /* 0x041fe40000000000 */
[----:B-1----:R-:W-:-:S03]  /*60530*/  VIADD R3, R4, 0xc6 ;  /* 0x000000c604037836 */ /* 0x002fc60000000000 */
[----:B------:R0:W-:Y:S01]  /*60540*/  STL [R1+0x2b8], R7 ;  /* 0x0002b80701007387 */ /* 0x0001e20000100800 */
[----:B--2---:R-:W-:-:S03]  /*60550*/  VIADD R0, R0, UR5 ;  /* 0x0000000500007c36 */ /* 0x004fc60008000000 */
        /* <DEDUP_REMOVED lines=13> */
[----:B----4-:R-:W-:-:S03]  /*60630*/  VIADD R0, R0, UR8 ;  /* 0x0000000800007c36 */ /* 0x010fc60008000000 */
[----:B------:R1:W-:Y:S01]  /*60640*/  STL [R1+0x2cc], R3 ;  /* 0x0002cc0301007387 */ /* 0x0003e20000100800 */
[----:B------:R-:W4:Y:S03]  /*60650*/  LDCU UR8, c[0x0][0x3b8] ;  /* 0x00007700ff0877ac */ /* 0x000f260008000800 */
        /* <DEDUP_REMOVED lines=45> */
[----:B------:R-:W-:Y:S01]  /*60930*/  STL [R1+0x300], R7 ;  /* 0x0003000701007387 */ /* 0x000fe20000100800 */
[----:B---3--:R-:W-:-:S03]  /*60940*/  VIADD R0, R0, UR6 ;  /* 0x0000000600007c36 */ /* 0x008fc60008000000 */
        /* <DEDUP_REMOVED lines=108> */
[----:B------:R-:W-:Y:S01]  /*61010*/  STL [R1+0x380], R7 ;  /* 0x0003800701007387 */ /* 0x000fe20000100800 */
[----:B--2---:R-:W-:-:S03]  /*61020*/  VIADD R0, R0, UR5 ;  /* 0x0000000500007c36 */ /* 0x004fc60008000000 */
[----:B------:R0:W-:Y:S01]  /*61030*/  STL [R1+0x384], R3 ;  /* 0x0003840301007387 */ /* 0x0001e20000100800 */
[----:B------:R-:W1:Y:S03]  /*61040*/  LDCU UR5, c[0x0][0x3b8] ;  /* 0x00007700ff0577ac */ /* 0x000e660008000800 */
[----:B------:R2:W-:Y:S01]  /*61050*/  STL [R1+0xee4], R0 ;  /* 0x000ee40001007387 */ /* 0x0005e20000100800 */
[----:B0-----:R-:W-:Y:S02]  /*61060*/  VIADD R3, R4, 0xf9 ;  /* 0x000000f904037836 */ /* 0x001fe40000000000 */
[----:B--2---:R-:W-:-:S03]  /*61070*/  VIADD R0, R0, UR9 ;  /* 0x0000000900007c36 */ /* 0x004fc60008000000 */
[----:B------:R0:W-:Y:S01]  /*61080*/  STL [R1+0x388], R3 ;  /* 0x0003880301007387 */ /* 0x0001e20000100800 */
[C---:B------:R-:W-:Y:S01]  /*61090*/  VIADD R7, R4.reuse, 0xfb ;  /* 0x000000fb04077836 */ /* 0x040fe20000000000 */
[----:B------:R-:W2:Y:S02]  /*610a0*/  LDCU UR9, c[0x0][0x3b8] ;  /* 0x00007700ff0977ac */ /* 0x000ea40008000800 */
[----:B------:R4:W-:Y:S01]  /*610b0*/  STL [R1+0xef0], R0 ;  /* 0x000ef00001007387 */ /* 0x0009e20000100800 */
[----:B0-----:R-:W-:-:S03]  /*610c0*/  VIADD R3, R4, 0xfc ;  /* 0x000000fc04037836 */ /* 0x001fc60000000000 */
[----:B------:R0:W-:Y:S01]  /*610d0*/  STL [R1+0x390], R7 ;  /* 0x0003900701007387 */ /* 0x0001e20000100800 */
[----:B----4-:R-:W-:-:S03]  /*610e0*/  VIADD R0, R0, UR8 ;  /* 0x0000000800007c36 */ /* 0x010fc60008000000 */
[----:B------:R4:W-:Y:S01]  /*610f0*/  STL [R1+0x394], R3 ;  /* 0x0003940301007387 */ /* 0x0009e20000100800 */
[----:B------:R-:W1:Y:S03]  /*61100*/  LDCU UR8, c[0x0][0x3b8] ;  /* 0x00007700ff0877ac */ /* 0x000e660008000800 */
[----:B------:R2:W-:Y:S01]  /*61110*/  STL [R1+0xefc], R0 ;  /* 0x000efc0001007387 */ /* 0x0005e20000100800 */
[C---:B0-----:R-:W-:Y:S02]  /*61120*/  VIADD R7, R4.reuse, 0xfd ;  /* 0x000000fd04077836 */ /* 0x041fe40000000000 */
[----:B----4-:R-:W-:-:S03]  /*61130*/  VIADD R3, R4, 0xfe ;  /* 0x000000fe04037836 */ /* 0x010fc60000000000 */
[----:B------:R0:W-:Y:S01]  /*61140*/  STL [R1+0x398], R7 ;  /* 0x0003980701007387 */ /* 0x0001e20000100800 */
[----:B--2---:R-:W-:-:S03]  /*61150*/  VIADD R0, R0, UR7 ;  /* 0x0000000700007c36 */ /* 0x004fc60008000000 */
[----:B------:R2:W-:Y:S01]  /*61160*/  STL [R1+0x39c], R3 ;  /* 0x00039c0301007387 */ /* 0x0005e20000100800 */
[----:B------:R-:W4:Y:S03]  /*61170*/  LDCU UR7, c[0x0][0x3b8] ;  /* 0x00007700ff0777ac */ /* 0x000f260008000800 */
        /* <DEDUP_REMOVED lines=413> */
[C---:B------:R-:W-:Y:S01]  /*62b50*/  VIADD R32, R4.reuse, 0x17a ;  /* 0x0000017a04207836 */ /* 0x040fe20000000000 */
[----:B------:R-:W3:Y:S02]  /*62b60*/  LDCU UR7, c[0x0][0x3b8] ;  /* 0x00007700ff0777ac */ /* 0x000ee40008000800 */
        /* <DEDUP_REMOVED lines=13> */
[----:B------:R-:W-:Y:S04]  /*62c40*/  STL [R1+0x1d0c], R32 ;  /* 0x001d0c2001007387 */ /* 0x000fe80000100800 */
[----:B------:R4:W-:Y:S01]  /*62c50*/  STL [R1+0x1094], R0 ;  /* 0x0010940001007387 */ /* 0x0009e20000100800 */
[----:B0-----:R-:W-:-:S03]  /*62c60*/  VIADD R3, R4, 0x17c ;  /* 0x0000017c04037836 */ /* 0x001fc60000000000 */
[----:B------:R0:W-:Y:S01]  /*62c70*/  STL [R1+0x590], R7 ;  /* 0x0005900701007387 */ /* 0x0001e20000100800 */
[----:B----4-:R-:W-:-:S03]  /*62c80*/  VIADD R0, R0, UR9 ;  /* 0x0000000900007c36 */ /* 0x010fc60008000000 */
[----:B------:R4:W-:Y:S01]  /*62c90*/  STL [R1+0x594], R3 ;  /* 0x0005940301007387 */ /* 0x0009e20000100800 */
[----:B------:R-:W1:Y:S01]  /*62ca0*/  LDCU UR9, c[0x0][0x3b8] ;  /* 0x00007700ff0977ac */ /* 0x000e620008000800 */
[C---:B0-----:R-:W-:Y:S02]  /*62cb0*/  VIADD R7, R4.reuse, 0x17d ;  /* 0x0000017d04077836 */ /* 0x041fe40000000000 */
[----:B------:R0:W-:Y:S01]  /*62cc0*/  STL [R1+0x1098], R0 ;  /* 0x0010980001007387 */ /* 0x0001e20000100800 */
[----:B----4-:R-:W-:-:S03]  /*62cd0*/  VIADD R3, R4, 0x17e ;  /* 0x0000017e04037836 */ /* 0x010fc60000000000 */
[----:B------:R4:W-:Y:S01]  /*62ce0*/  STL [R1+0x598], R7 ;  /* 0x0005980701007387 */ /* 0x0009e20000100800 */
[----:B0-----:R-:W-:-:S03]  /*62cf0*/  VIADD R0, R0, UR8 ;  /* 0x0000000800007c36 */ /* 0x001fc60008000000 */
[----:B------:R0:W-:Y:S01]  /*62d00*/  STL [R1+0x59c], R3 ;  /* 0x00059c0301007387 */ /* 0x0001e20000100800 */
[----:B------:R-:W1:Y:S03]  /*62d10*/  LDCU UR8, c[0x0][0x3b8] ;  /* 0x00007700ff0877ac */ /* 0x000e660008000800 */
[----:B------:R3:W-:Y:S01]  /*62d20*/  STL [R1+0x109c], R0 ;  /* 0x00109c0001007387 */ /* 0x0007e20000100800 */
[C---:B----4-:R-:W-:Y:S02]  /*62d30*/  VIADD R7, R4.reuse, 0x17f ;  /* 0x0000017f04077836 */ /* 0x050fe40000000000 */
[----:B0-----:R-:W-:-:S03]  /*62d40*/  VIADD R3, R4, 0x180 ;  /* 0x0000018004037836 */ /* 0x001fc60000000000 */
[----:B------:R0:W-:Y:S01]  /*62d50*/  STL [R1+0x5a0], R7 ;  /* 0x0005a00701007387 */ /* 0x0001e20000100800 */
[----:B---3--:R-:W-:-:S03]  /*62d60*/  VIADD R0, R0, UR7 ;  /* 0x0000000700007c36 */ /* 0x008fc60008000000 */
[----:B------:R3:W-:Y:S01]  /*62d70*/  STL [R1+0x5a4], R3 ;  /* 0x0005a40301007387 */ /* 0x0007e20000100800 */
[----:B------:R-:W4:Y:S03]  /*62d80*/  LDCU UR7, c[0x0][0x3b8] ;  /* 0x00007700ff0777ac */ /* 0x000f260008000800 */
[----:B------:R1:W-:Y:S01]  /*62d90*/  STL [R1+0x10a8], R0 ;  /* 0x0010a80001007387 */ /* 0x0003e20000100800 */
[C---:B0-----:R-:W-:Y:S02]  /*62da0*/  VIADD R7, R4.reuse, 0x181 ;  /* 0x0000018104077836 */ /* 0x041fe40000000000 */
[----:B---3--:R-:W-:-:S03]  /*62db0*/  VIADD R3, R4, 0x182 ;  /* 0x0000018204037836 */ /* 0x008fc60000000000 */
[----:B------:R0:W-:Y:S01]  /*62dc0*/  STL [R1+0x5a8], R7 ;  /* 0x0005a80701007387 */ /* 0x0001e20000100800 */
[----:B-1----:R-:W-:-:S03]  /*62dd0*/  VIADD R0, R0, UR6 ;  /* 0x0000000600007c36 */ /* 0x002fc60008000000 */
        /* <DEDUP_REMOVED lines=71> */
[C---:B------:R-:W-:Y:S01]  /*63250*/  VIADD R33, R4.reuse, 0x19a ;  /* 0x0000019a04217836 */ /* 0x040fe20000000000 */
[----:B------:R-:W2:Y:S02]  /*63260*/  LDCU UR6, c[0x0][0x3b8] ;  /* 0x00007700ff0677ac */ /* 0x000ea40008000800 */
        /* <DEDUP_REMOVED lines=9> */
[----:B-1----:R-:W-:Y:S02]  /*63300*/  VIADD R3, R4, 0x199 ;  /* 0x0000019904037836 */ /* 0x002fe40000000000 */
[----:B--2---:R-:W-:-:S03]  /*63310*/  VIADD R0, R0, UR9 ;  /* 0x0000000900007c36 */ /* 0x004fc60008000000 */
[----:B------:R0:W-:Y:S01]  /*63320*/  STL [R1+0x608], R3 ;  /* 0x0006080301007387 */ /* 0x0001e20000100800 */
[----:B------:R-:W1:Y:S03]  /*63330*/  LDCU UR9, c[0x0][0x3b8] ;  /* 0x00007700ff0977ac */ /* 0x000e660008000800 */
[----:B------:R-:W-:Y:S04]  /*63340*/  STL [R1+0x1d10], R33 ;  /* 0x001d102101007387 */ /* 0x000fe80000100800 */
[----:B------:R2:W-:Y:S01]  /*63350*/  STL [R1+0x10f8], R0 ;  /* 0x0010f80001007387 */ /* 0x0005e20000100800 */
[----:B0-----:R-:W-:-:S03]  /*63360*/  VIADD R3, R4, 0x19c ;  /* 0x0000019c04037836 */ /* 0x001fc60000000000 */
[----:B------:R0:W-:Y:S01]  /*63370*/  STL [R1+0x610], R7 ;  /* 0x0006100701007387 */ /* 0x0001e20000100800 */
[----:B--2---:R-:W-:-:S03]  /*63380*/  VIADD R0, R0, UR8 ;  /* 0x0000000800007c36 */ /* 0x004fc60008000000 */
[----:B------:R2:W-:Y:S01]  /*63390*/  STL [R1+0x614], R3 ;  /* 0x0006140301007387 */ /* 0x0005e20000100800 */
[----:B------:R-:W1:Y:S01]  /*633a0*/  LDCU UR8, c[0x0][0x3b8] ;  /* 0x00007700ff0877ac */ /* 0x000e620008000800 */
[C---:B0-----:R-:W-:Y:S02]  /*633b0*/  VIADD R7, R4.reuse, 0x19d ;  /* 0x0000019d04077836 */ /* 0x041fe40000000000 */
[----:B------:R4:W-:Y:S04]  /*633c0*/  STL [R1+0x1108], R0 ;  /* 0x0011080001007387 */ /* 0x0009e80000100800 */
[----:B------:R0:W-:Y:S01]  /*633d0*/  STL [R1+0x618], R7 ;  /* 0x0006180701007387 */ /* 0x0001e20000100800 */
[----:B--2---:R-:W-:Y:S02]  /*633e0*/  VIADD R3, R4, 0x19e ;  /* 0x0000019e04037836 */ /* 0x004fe40000000000 */
[----:B----4-:R-:W-:-:S03]  /*633f0*/  VIADD R0, R0, UR7 ;  /* 0x0000000700007c36 */ /* 0x010fc60008000000 */
[----:B------:R2:W-:Y:S01]  /*63400*/  STL [R1+0x61c], R3 ;  /* 0x00061c0301007387 */ /* 0x0005e20000100800 */
[----:B------:R-:W4:Y:S01]  /*63410*/  LDCU UR7, c[0x0][0x3b8] ;  /* 0x00007700ff0777ac */ /* 0x000f220008000800 */
[C---:B0-----:R-:W-:Y:S02]  /*63420*/  VIADD R7, R4.reuse, 0x19f ;  /* 0x0000019f04077836 */ /* 0x041fe40000000000 */
[----:B------:R0:W-:Y:S04]  /*63430*/  STL [R1+0x1118], R0 ;  /* 0x0011180001007387 */ /* 0x0001e80000100800 */
[----:B------:R1:W-:Y:S01]  /*63440*/  STL [R1+0x620], R7 ;  /* 0x0006200701007387 */ /* 0x0003e20000100800 */
[----:B--2---:R-:W-:Y:S02]  /*63450*/  VIADD R3, R4, 0x1a0 ;  /* 0x000001a004037836 */ /* 0x004fe40000000000 */
[----:B0-----:R-:W-:-:S03]  /*63460*/  VIADD R0, R0, UR6 ;  /* 0x0000000600007c36 */ /* 0x001fc60008000000 */
[----:B------:R0:W-:Y:S01]  /*63470*/  STL [R1+0x624], R3 ;  /* 0x0006240301007387 */ /* 0x0001e20000100800 */
[----:B------:R-:W2:Y:S01]  /*63480*/  LDCU UR6, c[0x0][0x3b8] ;  /* 0x00007700ff0677ac */ /* 0x000ea20008000800 */
[C---:B-1----:R-:W-:Y:S02]  /*63490*/  VIADD R7, R4.reuse, 0x1a1 ;  /* 0x000001a104077836 */ /* 0x042fe40000000000 */
[----:B------:R3:W-:Y:S04]  /*634a0*/  STL [R1+0x111c], R0 ;  /* 0x00111c0001007387 */ /* 0x0007e80000100800 */
[----:B------:R1:W-:Y:S01]  /*634b0*/  STL [R1+0x628], R7 ;  /* 0x0006280701007387 */ /* 0x0003e20000100800 */
[----:B0-----:R-:W-:Y:S02]  /*634c0*/  VIADD R3, R4, 0x1a2 ;  /* 0x000001a204037836 */ /* 0x001fe40000000000 */
[----:B---3--:R-:W-:-:S03]  /*634d0*/  VIADD R0, R0, UR5 ;  /* 0x0000000500007c36 */ /* 0x008fc60008000000 */
[----:B------:R0:W-:Y:S01]  /*634e0*/  STL [R1+0x62c], R3 ;  /* 0x00062c0301007387 */ /* 0x0001e20000100800 */
[----:B------:R-:W3:Y:S01]  /*634f0*/  LDCU UR5, c[0x0][0x3b8] ;  /* 0x00007700ff0577ac */ /* 0x000ee20008000800 */
[C---:B-1----:R-:W-:Y:S02]  /*63500*/  VIADD R7, R4.reuse, 0x1a3 ;  /* 0x000001a304077836 */ /* 0x042fe40000000000 */
[----:B------:R1:W-:Y:S04]  /*63510*/  STL [R1+0x1120], R0 ;  /* 0x0011200001007387 */ /* 0x0003e80000100800 */
[----:B------:R2:W-:Y:S01]  /*63520*/  STL [R1+0x630], R7 ;  /* 0x0006300701007387 */ /* 0x0005e20000100800 */
[----:B0-----:R-:W-:Y:S02]  /*63530*/  VIADD R3, R4, 0x1a4 ;  /* 0x000001a404037836 */ /* 0x001fe40000000000 */
[----:B-1----:R-:W-:-:S03]  /*63540*/  VIADD R0, R0, UR9 ;  /* 0x0000000900007c36 */ /* 0x002fc60008000000 */
[----:B------:R0:W-:Y:S01]  /*63550*/  STL [R1+0x634], R3 ;  /* 0x0006340301007387 */ /* 0x0001e20000100800 */
[----:B------:R-:W1:Y:S01]  /*63560*/  LDCU UR9, c[0x0][0x3b8] ;  /* 0x00007700ff0977ac */ /* 0x000e620008000800 */
[C---:B--2---:R-:W-:Y:S02]  /*63570*/  VIADD R7, R4.reuse, 0x1a5 ;  /* 0x000001a504077836 */ /* 0x044fe40000000000 */
[----:B------:R2:W-:Y:S04]  /*63580*/  STL [R1+0x1124], R0 ;  /* 0x0011240001007387 */ /* 0x0005e80000100800 */
[----:B------:R1:W-:Y:S01]  /*63590*/  STL [R1+0x638], R7 ;  /* 0x0006380701007387 */ /* 0x0003e20000100800 */
[----:B0-----:R-:W-:Y:S02]  /*635a0*/  VIADD R3, R4, 0x1a6 ;  /* 0x000001a604037836 */ /* 0x001fe40000000000 */
[----:B--2---:R-:W-:-:S03]  /*635b0*/  VIADD R0, R0, UR8 ;  /* 0x0000000800007c36 */ /* 0x004fc60008000000 */
[----:B------:R0:W-:Y:S01]  /*635c0*/  STL [R1+0x63c], R3 ;  /* 0x00063c0301007387 */ /* 0x0001e20000100800 */
[----:B------:R-:W2:Y:S01]  /*635d0*/  LDCU UR8, c[0x0][0x3b8] ;  /* 0x00007700ff0877ac */ /* 0x000ea20008000800 */
[C---:B-1----:R-:W-:Y:S02]  /*635e0*/  VIADD R7, R4.reuse, 0x1a7 ;  /* 0x000001a704077836 */ /* 0x042fe40000000000 */
[----:B------:R4:W-:Y:S04]  /*635f0*/  STL [R1+0x1130], R0 ;  /* 0x0011300001007387 */ /* 0x0009e80000100800 */
[----:B------:R1:W-:Y:S01]  /*63600*/  STL [R1+0x640], R7 ;  /* 0x0006400701007387 */ /* 0x0003e20000100800 */
[----:B0-----:R-:W-:Y:S02]  /*63610*/  VIADD R3, R4, 0x1a8 ;  /* 0x000001a804037836 */ /* 0x001fe40000000000 */
[----:B----4-:R-:W-:-:S03]  /*63620*/  VIADD R0, R0, UR7 ;  /* 0x0000000700007c36 */ /* 0x010fc60008000000 */
[----:B------:R0:W-:Y:S01]  /*63630*/  STL [R1+0x644], R3 ;  /* 0x0006440301007387 */ /* 0x0001e20000100800 */
[----:B------:R-:W4:Y:S01]  /*63640*/  LDCU UR7, c[0x0][0x3b8] ;  /* 0x00007700ff0777ac */ /* 0x000f220008000800 */
        /* <DEDUP_REMOVED lines=11> */
[----:B---3--:R-:W-:-:S03]  /*63700*/  VIADD R0, R0, UR5 ;  /* 0x0000000500007c36 */ /* 0x008fc60008000000 */
[----:B------:R0:W-:Y:S01]  /*63710*/  STL [R1+0x654], R3 ;  /* 0x0006540301007387 */ /* 0x0001e20000100800 */
[----:B------:R-:W3:Y:S01]  /*63720*/  LDCU UR5, c[0x0][0x3b8] ;  /* 0x00007700ff0577ac */ /* 0x000ee20008000800 */
[C---:B--2---:R-:W-:Y:S02]  /*63730*/  VIADD R7, R4.reuse, 0x1ad ;  /* 0x000001ad04077836 */ /* 0x044fe40000000000 */
[----:B------:R2:W-:Y:S04]  /*63740*/  STL [R1+0x1144], R0 ;  /* 0x0011440001007387 */ /* 0x0005e80000100800 */
[----:B------:R1:W-:Y:S01]  /*63750*/  STL [R1+0x658], R7 ;  /* 0x0006580701007387 */ /* 0x0003e20000100800 */
[----:B0-----:R-:W-:Y:S02]  /*63760*/  VIADD R3, R4, 0x1ae ;  /* 0x000001ae04037836 */ /* 0x001fe40000000000 */
[----:B--2---:R-:W-:-:S03]  /*63770*/  VIADD R0, R0, UR9 ;  /* 0x0000000900007c36 */ /* 0x004fc60008000000 */
[----:B------:R0:W-:Y:S01]  /*63780*/  STL [R1+0x65c], R3 ;  /* 0x00065c0301007387 */ /* 0x0001e20000100800 */
[C---:B------:R-:W-:Y:S01]  /*63790*/  VIADD R24, R4.reuse, 0x1b7 ;  /* 0x000001b704187836 */ /* 0x040fe20000000000 */
[----:B------:R-:W-:Y:S01]  /*637a0*/  MOV.SPILL R32, UR4 ;  /* 0x0000000400207c02 */ /* 0x000fe20009000f00 */
[C---:B-1----:R-:W-:Y:S01]  /*637b0*/  VIADD R7, R4.reuse, 0x1af ;  /* 0x000001af04077836 */ /* 0x042fe20000000000 */
[----:B------:R1:W-:Y:S01]  /*637c0*/  STL [R1+0x1148], R0 ;  /* 0x0011480001007387 */ /* 0x0003e20000100800 */
[----:B------:R-:W2:Y:S03]  /*637d0*/  LDCU UR4, c[0x0][0x39c] ;  /* 0x00007380ff0477ac */ /* 0x000ea60008000800 */
[----:B------:R3:W-:Y:S01]  /*637e0*/  STL [R1+0x660], R7 ;  /* 0x0006600701007387 */ /* 0x0007e20000100800 */
[C---:B------:R-:W-:Y:S01]  /*637f0*/  VIADD R25, R4.reuse, 0xac ;  /* 0x000000ac04197836 */ /* 0x040fe20000000000 */
[----:B------:R-:W-:Y:S01]  /*63800*/  MOV.SPILL R33, UR41 ;  /* 0x0000002900217c02 */ /* 0x000fe20009000f00 */
[----:B0-----:R-:W-:Y:S01]  /*63810*/  VIADD R3, R4, 0x1b0 ;  /* 0x000001b004037836 */ /* 0x001fe20000000000 */
[----:B------:R-:W0:Y:S01]  /*63820*/  LDCU UR41, c[0x0][0x39c] ;  /* 0x00007380ff2977ac */ /* 0x000e220008000800 */
[----:B-1----:R-:W-:-:S03]  /*63830*/  VIADD R0, R0, UR8 ;  /* 0x0000000800007c36 */ /* 0x002fc60008000000 */
[----:B------:R1:W-:Y:S01]  /*63840*/  STL [R1+0x664], R3 ;  /* 0x0006640301007387 */ /* 0x0003e20000100800 */
[C---:B------:R-:W-:Y:S01]  /*63850*/  VIADD R6, R4.reuse, 0x39 ;  /* 0x0000003904067836 */ /* 0x040fe20000000000 */
[----:B------:R-:W0:Y:S01]  /*63860*/  LDCU UR9, c[0x0][0x39c] ;  /* 0x00007380ff0977ac */ /* 0x000e220008000800 */
[C---:B---3--:R-:W-:Y:S01]  /*63870*/  VIADD R7, R4.reuse, 0x1b1 ;  /* 0x000001b104077836 */ /* 0x048fe20000000000 */
[----:B------:R4:W-:Y:S01]  /*63880*/  STL [R1+0x114c], R0 ;  /* 0x00114c0001007387 */ /* 0x0009e20000100800 */
[C---:B------:R-:W-:Y:S01]  /*63890*/  VIADD R5, R4.reuse, 0x19 ;  /* 0x0000001904057836 */ /* 0x040fe20000000000 */
[----:B------:R-:W3:Y:S02]  /*638a0*/  LDCU UR8, c[0x0][0x39c] ;  /* 0x00007380ff0877ac */ /* 0x000ee40008000800 */
[----:B------:R0:W-:Y:S01]  /*638b0*/  STL [R1+0x668], R7 ;  /* 0x0006680701007387 */ /* 0x0001e20000100800 */
[----:B-1----:R-:W-:Y:S02]  /*638c0*/  VIADD R3, R4, 0x1b2 ;  /* 0x000001b204037836 */ /* 0x002fe40000000000 */
[----:B----4-:R-:W-:-:S03]  /*638d0*/  VIADD R0, R0, UR7 ;  /* 0x0000000700007c36 */ /* 0x010fc60008000000 */
[----:B------:R1:W-:Y:S01]  /*638e0*/  STL [R1+0x66c], R3 ;  /* 0x00066c0301007387 */ /* 0x0003e20000100800 */
[----:B--2---:R-:W-:Y:S01]  /*638f0*/  ISETP.LT.AND P0, PT, R25, UR4, !P6 ;  /* 0x0000000419007c0c */ /* 0x004fe2000f701270 */
[C---:B------:R-:W-:Y:S01]  /*63900*/  VIADD R37, R4.reuse, 0x12 ;  /* 0x0000001204257836 */ /* 0x040fe20000000000 */
[----:B------:R-:W2:Y:S01]  /*63910*/  LDCU UR4, c[0x0][0x39c] ;  /* 0x00007380ff0477ac */ /* 0x000ea20008000800 */
[C---:B0-----:R-:W-:Y:S01]  /*63920*/  VIADD R7, R4.reuse, 0x1b3 ;  /* 0x000001b304077836 */ /* 0x041fe20000000000 */
[----:B------:R0:W-:Y:S01]  /*63930*/  STL [R1+0x1150], R0 ;  /* 0x0011500001007387 */ /* 0x0001e20000100800 */
[C---:B------:R-:W-:Y:S01]  /*63940*/  VIADD R8, R4.reuse, 0x11 ;  /* 0x0000001104087836 */ /* 0x040fe20000000000 */
[----:B------:R-:W4:Y:S01]  /*63950*/  LDCU UR7, c[0x0][0x39c] ;  /* 0x00007380ff0777ac */ /* 0x000f220008000800 */
[----:B-1----:R-:W-:Y:S01]  /*63960*/  VIADD R3, R4, 0x1b4 ;  /* 0x000001b404037836 */ /* 0x002fe20000000000 */
[----:B------:R1:W-:Y:S01]  /*63970*/  STL [R1+0x670], R7 ;  /* 0x0006700701007387 */ /* 0x0003e20000100800 */
[----:B0-----:R-:W-:-:S03]  /*63980*/  VIADD R0, R0, UR6 ;  /* 0x0000000600007c36 */ /* 0x001fc60008000000 */
[----:B------:R0:W-:Y:S01]  /*63990*/  STL [R1+0x674], R3 ;  /* 0x0006740301007387 */ /* 0x0001e20000100800 */
[----:B------:R-:W-:Y:S01]  /*639a0*/  @P0 LOP3.LUT R2, R2, 0x80000, RZ, 0xfc, !PT ;  /* 0x0008000002020812 */ /* 0x000fe200078efcff */
[C---:B------:R-:W-:Y:S01]  /*639b0*/  VIADD R25, R4.reuse, 0xaa ;  /* 0x000000aa04197836 */ /* 0x040fe20000000000 */
[----:B------:R-:W2:Y:S01]  /*639c0*/  LDCU UR6, c[0x0][0x39c] ;  /* 0x00007380ff0677ac */ /* 0x000ea20008000800 */
[C---:B-1----:R-:W-:Y:S01]  /*639d0*/  VIADD R7, R4.reuse, 0x1b5 ;  /* 0x000001b504077836 */ /* 0x042fe20000000000 */
[----:B------:R1:W-:Y:S01]  /*639e0*/  STL [R1+0x1154], R0 ;  /* 0x0011540001007387 */ /* 0x0003e20000100800 */
[----:B0-----:R-:W-:-:S03]  /*639f0*/  VIADD R3, R4, 0x1b6 ;  /* 0x000001b604037836 */ /* 0x001fc60000000000 */
[----:B------:R0:W-:Y:S01]  /*63a00*/  STL [R1+0x678], R7 ;  /* 0x0006780701007387 */ /* 0x0001e20000100800 */
[----:B-1----:R-:W-:-:S03]  /*63a10*/  VIADD R0, R0, UR5 ;  /* 0x0000000500007c36 */ /* 0x002fc60008000000 */
[----:B------:R1:W-:Y:S01]  /*63a20*/  STL [R1+0x67c], R3 ;  /* 0x00067c0301007387 */ /* 0x0003e20000100800 */
[----:B------:R-:W-:Y:S01]  /*63a30*/  LOP3.LUT R2, R2, 0xfffbffff, RZ, 0xc0, !PT ;  /* 0xfffbffff02027812 */ /* 0x000fe200078ec0ff */
[C---:B------:R-:W-:Y:S01]  /*63a40*/  VIADD R9, R4.reuse, 0x10 ;  /* 0x0000001004097836 */ /* 0x040fe20000000000 */
[----:B------:R-:W2:Y:S01]  /*63a50*/  LDCU UR5, c[0x0][0x39c] ;  /* 0x00007380ff0577ac */ /* 0x000ea20008000800 */
[C---:B0-----:R-:W-:Y:S01]  /*63a60*/  VIADD R7, R4.reuse, 0x1b8 ;  /* 0x000001b804077836 */ /* 0x041fe20000000000 */
[----:B------:R-:W-:Y:S04]  /*63a70*/  STL [R1+0x680], R24 ;  /* 0x0006801801007387 */ /* 0x000fe80000100800 */
[----:B------:R-:W-:Y:S01]  /*63a80*/  STL [R1+0x1158], R0 ;  /* 0x0011580001007387 */ /* 0x000fe20000100800 */
[----:B-1----:R-:W-:-:S03]  /*63a90*/  VIADD R3, R4, 0x1b9 ;  /* 0x000001b904037836 */ /* 0x002fc60000000000 */
[----:B------:R0:W-:Y:S04]  /*63aa0*/  STL [R1+0x684], R7 ;  /* 0x0006840701007387 */ /* 0x0001e80000100800 */
[----:B------:R1:W-:Y:S01]  /*63ab0*/  STL [R1+0x1cfc], R0 ;  /* 0x001cfc0001007387 */ /* 0x0003e20000100800 */
[----:B0-----:R-:W-:-:S03]  /*63ac0*/  VIADD R7, R4, 0x1bb ;  /* 0x000001bb04077836 */ /* 0x001fc60000000000 */
[----:B------:R0:W-:Y:S01]  /*63ad0*/  STL [R1+0x688], R3 ;  /* 0x0006880301007387 */ /* 0x0001e20000100800 */
[----:B-1----:R-:W-:-:S03]  /*63ae0*/  VIADD R0, R4, 0x1bd ;  /* 0x000001bd04007836 */ /* 0x002fc60000000000 */
[----:B------:R-:W-:Y:S04]  /*63af0*/  STL [R1+0x1d14], R34 ;  /* 0x001d142201007387 */ /* 0x000fe80000100800 */
[----:B------:R1:W-:Y:S01]  /*63b00*/  STL [R1+0x690], R7 ;  /* 0x0006900701007387 */ /* 0x0003e20000100800 */
[----:B0-----:R-:W-:-:S05]  /*63b10*/  VIADD R3, R4, 0x1bc ;  /* 0x000001bc04037836 */ /* 0x001fca0000000000 */
[----:B------:R0:W-:Y:S01]  /*63b20*/  STL [R1+0x694], R3 ;  /* 0x0006940301007387 */ /* 0x0001e20000100800 */
[----:B-1----:R-:W-:-:S03]  /*63b30*/  VIADD R7, R4, 0x1be ;  /* 0x000001be04077836 */ /* 0x002fc60000000000 */
[----:B------:R1:W-:Y:S04]  /*63b40*/  STL [R1+0x698], R0 ;  /* 0x0006980001007387 */ /* 0x0003e80000100800 */
[----:B------:R2:W-:Y:S01]  /*63b50*/  STL [R1+0x69c], R7 ;  /* 0x00069c0701007387 */ /* 0x0005e20000100800 */
[C---:B0-----:R-:W-:Y:S02]  /*63b60*/  VIADD R3, R4.reuse, 0x1bf ;  /* 0x000001bf04037836 */ /* 0x041fe40000000000 */
[----:B-1----:R-:W-:-:S03]  /*63b70*/  VIADD R0, R4, 0x1c0 ;  /* 0x000001c004007836 */ /* 0x002fc60000000000 */
[----:B------:R0:W-:Y:S01]  /*63b80*/  STL [R1+0x6a0], R3 ;  /* 0x0006a00301007387 */ /* 0x0001e20000100800 */
[----:B--2---:R-:W-:-:S03]  /*63b90*/  VIADD R7, R4, 0x1c1 ;  /* 0x000001c104077836 */ /* 0x004fc60000000000 */
        /* <DEDUP_REMOVED lines=114> */
[----:B------:R-:W-:Y:S04]  /*642c0*/  STL [R1+0x788], R0 ;  /* 0x0007880001007387 */ /* 0x000fe80000100800 */
[----:B------:R1:W-:Y:S01]  /*642d0*/  STL [R1+0x78c], R7 ;  /* 0x00078c0701007387 */ /* 0x0003e20000100800 */
[----:B------:R-:W-:Y:S01]  /*642e0*/  MOV.SPILL R34, UR40 ;  /* 0x0000002800227c02 */ /* 0x000fe20009000f00 */
[C---:B0-----:R-:W-:Y:S01]  /*642f0*/  VIADD R3, R4.reuse, 0x1fb ;  /* 0x000001fb04037836 */ /* 0x041fe20000000000 */
[----:B------:R-:W0:Y:S01]  /*64300*/  LDCU UR40, c[0x0][0x39c] ;  /* 0x00007380ff2877ac */ /* 0x000e220008000800 */
[----:B-1----:R-:W-:Y:S01]  /*64310*/  MOV.SPILL R7, UR77 ;  /* 0x0000004d00077c02 */ /* 0x002fe20009000f00 */
[----:B------:R-:W1:Y:S02]  /*64320*/  LDCU UR77, c[0x0][0x39c] ;  /* 0x00007380ff4d77ac */ /* 0x000e640008000800 */
[----:B------:R-:W-:Y:S04]  /*64330*/  STL [R1+0x790], R3 ;  /* 0x0007900301007387 */ /* 0x000fe80000100800 */
[----:B------:R2:W-:Y:S02]  /*64340*/  STL [R1+0x7ac], R7 ;  /* 0x0007ac0701007387 */ /* 0x0005e40000100800 */
[----:B--2---:R-:W-:-:S05]  /*64350*/  VIADD R7, R4, 0xab ;  /* 0x000000ab04077836 */ /* 0x004fca0000000000 */
[----:B-1----:R-:W-:Y:S01]  /*64360*/  ISETP.LT.AND P0, PT, R7, UR77, !P6 ;  /* 0x0000004d07007c0c */ /* 0x002fe2000f701270 */
[C---:B------:R-:W-:Y:S01]  /*64370*/  VIADD R24, R4.reuse, 0xa9 ;  /* 0x000000a904187836 */ /* 0x040fe20000000000 */
[----:B0-----:R-:W-:Y:S01]  /*64380*/  ISETP.LT.AND P2, PT, R25, UR40, !P6 ;  /* 0x0000002819007c0c */ /* 0x001fe2000f741270 */
[----:B------:R-:W-:Y:S01]  /*64390*/  VIADD R25, R4, 0xa8 ;  /* 0x000000a804197836 */ /* 0x000fe20000000000 */
[----:B------:R-:W0:Y:S02]  /*643a0*/  LDCU UR77, c[0x0][0x39c] ;  /* 0x00007380ff4d77ac */ /* 0x000e240008000800 */
[----:B------:R-:W-:Y:S01]  /*643b0*/  ISETP.LT.AND P1, PT, R24, UR41, !P6 ;  /* 0x0000002918007c0c */ /* 0x000fe2000f721270 */
[----:B------:R-:W1:Y:S01]  /*643c0*/  LDCU UR40, c[0x0][0x39c] ;  /* 0x00007380ff2877ac */ /* 0x000e620008000800 */
[----:B------:R-:W-:Y:S01]  /*643d0*/  VIADD R7, R4, 0xa7 ;  /* 0x000000a704077836 */ /* 0x000fe20000000000 */
[----:B------:R-:W2:Y:S04]  /*643e0*/  LDCU UR41, c[0x0][0x39c] ;  /* 0x00007380ff2977ac */ /* 0x000ea80008000800 */
[----:B------:R-:W-:-:S04]  /*643f0*/  @P0 LOP3.LUT R2, R2, 0x40000, RZ, 0xfc, !PT ;  /* 0x0004000002020812 */ /* 0x000fc800078efcff */
[----:B------:R-:W-:-:S04]  /*64400*/  LOP3.LUT R2, R2, 0xfffdffff, RZ, 0xc0, !PT ;  /* 0xfffdffff02027812 */ /* 0x000fc800078ec0ff */
[----:B------:R-:W-:Y:S02]  /*64410*/  @P2 LOP3.LUT R2, R2, 0x20000, RZ, 0xfc, !PT ;  /* 0x0002000002022812 */ /* 0x000fe400078efcff */
[----:B------:R-:W-:Y:S02]  /*64420*/  ISETP.LT.AND P0, PT, R25, UR4, !P6 ;  /* 0x0000000419007c0c */ /* 0x000fe4000f701270 */
[----:B------:R-:W-:Y:S01]  /*64430*/  LOP3.LUT R2, R2, 0xfffeffff, RZ, 0xc0, !PT ;  /* 0xfffeffff02027812 */ /* 0x000fe200078ec0ff */
[----:B------:R-:W-:Y:S01]  /*64440*/  VIADD R25, R4, 0xa6 ;  /* 0x000000a604197836 */ /* 0x000fe20000000000 */
[----:B------:R-:W2:Y:S02]  /*64450*/  LDCU UR4, c[0x0][0x39c] ;  /* 0x00007380ff0477ac */ /* 0x000ea40008000800 */
[----:B------:R-:W-:-:S04]  /*64460*/  @P1 LOP3.LUT R2, R2, 0x10000, RZ, 0xfc, !PT ;  /* 0x0001000002021812 */ /* 0x000fc800078efcff */
[----:B------:R-:W-:-:S04]  /*64470*/  LOP3.LUT R2, R2, 0xffff7fff, RZ, 0xc0, !PT ;  /* 0xffff7fff02027812 */ /* 0x000fc800078ec0ff */
[----:B------:R-:W-:Y:S02]  /*64480*/  @P0 LOP3.LUT R2, R2, 0x8000, RZ, 0xfc, !PT ;  /* 0x0000800002020812 */ /* 0x000fe400078efcff */
[----:B0-----:R-:W-:Y:S01]  /*64490*/  ISETP.LT.AND P0, PT, R7, UR77, !P6 ;  /* 0x0000004d07007c0c */ /* 0x001fe2000f701270 */
[----:B------:R-:W-:Y:S01]  /*644a0*/  VIADD R24, R4, 0xa5 ;  /* 0x000000a504187836 */ /* 0x000fe20000000000 */
[----:B-1----:R-:W-:Y:S02]  /*644b0*/  ISETP.LT.AND P2, PT, R25, UR40, !P6 ;  /* 0x0000002819007c0c */ /* 0x002fe4000f741270 */
[----:B------:R-:W-:Y:S01]  /*644c0*/  LOP3.LUT R2, R2, 0xffffbfff, RZ, 0xc0, !PT ;  /* 0xffffbfff02027812 */ /* 0x000fe200078ec0ff */
[----:B------:R-:W0:Y:S01]  /*644d0*/  LDCU UR77, c[0x0][0x39c] ;  /* 0x00007380ff4d77ac */ /* 0x000e220008000800 */
[----:B--2---:R-:W-:Y:S01]  /*644e0*/  ISETP.LT.AND P1, PT, R24, UR41, !P6 ;  /* 0x0000002918007c0c */ /* 0x004fe2000f721270 */
[----:B------:R-:W-:Y:S01]  /*644f0*/  VIADD R25, R4, 0xa4 ;  /* 0x000000a404197836 */ /* 0x000fe20000000000 */
[----:B------:R-:W1:Y:S05]  /*64500*/  LDCU UR40, c[0x0][0x39c] ;  /* 0x00007380ff2877ac */ /* 0x000e6a0008000800 */
[----:B------:R-:W-:Y:S01]  /*64510*/  @P0 LOP3.LUT R2, R2, 0x4000, RZ, 0xfc, !PT ;  /* 0x0000400002020812 */ /* 0x000fe200078efcff */
[----:B------:R-:W-:Y:S01]  /*64520*/  VIADD R7, R4, 0xa3 ;  /* 0x000000a304077836 */ /* 0x000fe20000000000 */
[----:B------:R-:W2:Y:S02]  /*64530*/  LDCU UR41, c[0x0][0x39c] ;  /* 0x00007380ff2977ac */ /* 0x000ea40008000800 */
        /* <DEDUP_REMOVED lines=18> */
[----:B------:R-:W2:Y:S03]  /*64660*/  LDCU UR41, c[0x0][0x39c] ;  /* 0x00007380ff2977ac */ /* 0x000ea60008000800 */
[----:B------:R-:W-:-:S04]  /*64670*/  LOP3.LUT R2, R2, 0xfffffdff, RZ, 0xc0, !PT ;  /* 0xfffffdff02027812 */ /* 0x000fc800078ec0ff */
[----:B------:R-:W-:Y:S02]  /*64680*/  @P2 LOP3.LUT R2, R2, 0x200, RZ, 0xfc, !PT ;  /* 0x0000020002022812 */ /* 0x000fe400078efcff */
[----:B------:R-:W-:Y:S02]  /*64690*/  ISETP.LT.AND P0, PT, R25, UR4, !P6 ;  /* 0x0000000419007c0c */ /* 0x000fe4000f701270 */
[----:B------:R-:W-:Y:S01]  /*646a0*/  LOP3.LUT R2, R2, 0xfffffeff, RZ, 0xc0, !PT ;  /* 0xfffffeff02027812 */ /* 0x000fe200078ec0ff */
[----:B------:R-:W-:Y:S01]  /*646b0*/  VIADD R25, R4, 0x9f ;  /* 0x0000009f04197836 */ /* 0x000fe20000000000 */
[----:B------:R-:W1:Y:S02]  /*646c0*/  LDCU UR4, c[0x0][0x39c] ;  /* 0x00007380ff0477ac */ /* 0x000e640008000800 */
[----:B------:R-:W-:-:S04]  /*646d0*/  @P1 LOP3.LUT R2, R2, 0x100, RZ, 0xfc, !PT ;  /* 0x0000010002021812 */ /* 0x000fc800078efcff */
[----:B------:R-:W-:-:S04]  /*646e0*/  LOP3.LUT R2, R2, 0xffffff7f, RZ, 0xc0, !PT ;  /* 0xffffff7f02027812 */ /* 0x000fc800078ec0ff */
[----:B------:R-:W-:Y:S02]  /*646f0*/  @P0 LOP3.LUT R2, R2, 0x80, RZ, 0xfc, !PT ;  /* 0x0000008002020812 */ /* 0x000fe400078efcff */
[----:B0-----:R-:W-:Y:S01]  /*64700*/  ISETP.LT.AND P0, PT, R25, UR77, !P6 ;  /* 0x0000004d19007c0c */ /* 0x001fe2000f701270 */
[C---:B------:R-:W-:Y:S01]  /*64710*/  VIADD R24, R4.reuse, 0x9e ;  /* 0x0000009e04187836 */ /* 0x040fe20000000000 */
[----:B------:R-:W3:Y:S01]  /*64720*/  LDL.LU R25, [R1+0x1d50] ;  /* 0x001d500001197983 */ /* 0x000ee20000300800 */
[----:B------:R-:W-:Y:S01]  /*64730*/  VIADD R7, R4, 0x9d ;  /* 0x0000009d04077836 */ /* 0x000fe20000000000 */
[----:B------:R-:W-:Y:S01]  /*64740*/  LOP3.LUT R2, R2, 0xffffffbf, RZ, 0xc0, !PT ;  /* 0xffffffbf02027812 */ /* 0x000fe200078ec0ff */
[----:B------:R-:W0:Y:S01]  /*64750*/  LDCU UR77, c[0x0][0x39c] ;  /* 0x00007380ff4d77ac */ /* 0x000e220008000800 */
[----:B-1----:R-:W-:Y:S02]  /*64760*/  ISETP.LT.AND P2, PT, R24, UR40, !P6 ;  /* 0x0000002818007c0c */ /* 0x002fe4000f741270 */
[----:B--2---:R-:W-:Y:S01]  /*64770*/  ISETP.LT.AND P1, PT, R7, UR41, !P6 ;  /* 0x0000002907007c0c */ /* 0x004fe2000f721270 */
[----:B------:R-:W3:Y:S04]  /*64780*/  LDCU UR41, c[0x0][0x39c] ;  /* 0x00007380ff2977ac */ /* 0x000ee80008000800 */
[----:B------:R-:W-:Y:S01]  /*64790*/  @P0 LOP3.LUT R2, R2, 0x40, RZ, 0xfc, !PT ;  /* 0x0000004002020812 */ /* 0x000fe200078efcff */
[----:B------:R-:W-:Y:S01]  /*647a0*/  VIADD R24, R4, 0x9c ;  /* 0x0000009c04187836 */ /* 0x000fe20000000000 */
[----:B------:R-:W1:Y:S02]  /*647b0*/  LDCU UR40, c[0x0][0x39c] ;  /* 0x00007380ff2877ac */ /* 0x000e640008000800 */
[----:B------:R-:W-:-:S04]  /*647c0*/  LOP3.LUT R2, R2, 0xffffffdf, RZ, 0xc0, !PT ;  /* 0xffffffdf02027812 */ /* 0x000fc800078ec0ff */
[----:B------:R-:W-:-:S04]  /*647d0*/  @P2 LOP3.LUT R2, R2, 0x20, RZ, 0xfc, !PT ;  /* 0x0000002002022812 */ /* 0x000fc800078efcff */
[----:B------:R-:W-:-:S04]  /*647e0*/  LOP3.LUT R2, R2, 0xffffffef, RZ, 0xc0, !PT ;  /* 0xffffffef02027812 */ /* 0x000fc800078ec0ff */
[----:B------:R-:W-:Y:S02]  /*647f0*/  @P1 LOP3.LUT R2, R2, 0x10, RZ, 0xfc, !PT ;  /* 0x0000001002021812 */ /* 0x000fe400078efcff */
[----:B------:R-:W-:Y:S01]  /*64800*/  ISETP.LT.AND P0, PT, R24, UR4, !P6 ;  /* 0x0000000418007c0c */ /* 0x000fe2000f701270 */
[----:B------:R-:W-:Y:S01]  /*64810*/  VIADD R7, R4, 0x9b ;  /* 0x0000009b04077836 */ /* 0x000fe20000000000 */
[----:B------:R-:W-:Y:S02]  /*64820*/  LOP3.LUT R2, R2, 0xfffffff7, RZ, 0xc0, !PT ;  /* 0xfffffff702027812 */ /* 0x000fe400078ec0ff */
[----:B---3--:R-:W-:Y:S01]  /*64830*/  ISETP.LT.AND P1, PT, R25, UR41, !P6 ;  /* 0x0000002919007c0c */ /* 0x008fe2000f721270 */
[----:B------:R-:W-:Y:S01]  /*64840*/  VIADD R24, R4, 0x9a ;  /* 0x0000009a04187836 */ /* 0x000fe20000000000 */
[----:B------:R-:W2:Y:S07]  /*64850*/  LDL.LU R25, [R1+0x1d4c] ;  /* 0x001d4c0001197983 */ /* 0x000eae0000300800 */
[----:B------:R-:W-:Y:S01]  /*64860*/  @P0 LOP3.LUT R2, R2, 0x8, RZ, 0xfc, !PT ;  /* 0x0000000802020812 */ /* 0x000fe200078efcff */
[----:B------:R-:W3:Y:S01]  /*64870*/  LDCU UR4, c[0x0][0x39c] ;  /* 0x00007380ff0477ac */ /* 0x000ee20008000800 */
[----:B0-----:R-:W-:-:S02]  /*64880*/  ISETP.LT.AND P0, PT, R7, UR77, !P6 ;  /* 0x0000004d07007c0c */ /* 0x001fc4000f701270 */
[----:B-1----:R-:W-:Y:S01]  /*64890*/  ISETP.LT.AND P2, PT, R24, UR40, !P6 ;  /* 0x0000002818007c0c */ /* 0x002fe2000f741270 */
[----:B------:R-:W0:Y:S01]  /*648a0*/  LDCU UR41, c[0x0][0x39c] ;  /* 0x00007380ff2977ac */ /* 0x000e220008000800 */
[----:B------:R-:W-:Y:S01]  /*648b0*/  LOP3.LUT R2, R2, 0xfffffffb, RZ, 0xc0, !PT ;  /* 0xfffffffb02027812 */ /* 0x000fe200078ec0ff */
[----:B------:R-:W-:Y:S01]  /*648c0*/  VIADD R24, R4, 0x98 ;  /* 0x0000009804187836 */ /* 0x000fe20000000000 */
[----:B------:R-:W1:Y:S01]  /*648d0*/  LDCU UR77, c[0x0][0x39c] ;  /* 0x00007380ff4d77ac */ /* 0x000e620008000800 */
[----:B------:R-:W0:Y:S06]  /*648e0*/  LDCU UR40, c[0x0][0x39c] ;  /* 0x00007380ff2877ac */ /* 0x000e2c0008000800 */
[----:B------:R-:W-:-:S04]  /*648f0*/  @P0 LOP3.LUT R2, R2, 0x4, RZ, 0xfc, !PT ;  /* 0x0000000402020812 */ /* 0x000fc800078efcff */
[----:B------:R-:W-:-:S04]  /*64900*/  LOP3.LUT R2, R2, 0xfffffffd, RZ, 0xc0, !PT ;  /* 0xfffffffd02027812 */ /* 0x000fc800078ec0ff */
[----:B------:R-:W-:Y:S02]  /*64910*/  @P2 LOP3.LUT R2, R2, 0x2, RZ, 0xfc, !PT ;  /* 0x0000000202022812 */ /* 0x000fe400078efcff */
[----:B---3--:R-:W-:Y:S02]  /*64920*/  ISETP.LT.AND P0, PT, R24, UR4, !P6 ;  /* 0x0000000418007c0c */ /* 0x008fe4000f701270 */
[----:B------:R-:W-:Y:S01]  /*64930*/  LOP3.LUT R2, R2, 0xfffffffe, RZ, 0xc0, !PT ;  /* 0xfffffffe02027812 */ /* 0x000fe200078ec0ff */
[----:B------:R-:W-:Y:S01]  /*64940*/  VIADD R24, R4, 0x96 ;  /* 0x0000009604187836 */ /* 0x000fe20000000000 */
[----:B------:R-:W3:Y:S02]  /*64950*/  LDCU UR4, c[0x0][0x39c] ;  /* 0x00007380ff0477ac */ /* 0x000ee40008000800 */
[----:B------:R-:W-:-:S05]  /*64960*/  @P1 LOP3.LUT R2, R2, 0x1, RZ, 0xfc, !PT ;  /* 0x0000000102021812 */ /* 0x000fca00078efcff */
[----:B------:R0:W-:Y:S02]  /*64970*/  STL [R1+0x1cd0], R2 ;  /* 0x001cd00201007387 */ /* 0x0001e40000100800 */
[----:B0-----:R-:W-:Y:S01]  /*64980*/  VIADD R2, R4, 0x97 ;  /* 0x0000009704027836 */ /* 0x001fe20000000000 */
[----:B------:R-:W-:Y:S01]  /*64990*/  ISETP.LT.AND P2, PT, R24, UR40, !P6 ;  /* 0x0000002818007c0c */ /* 0x000fe2000f741270 */
[C---:B------:R-:W-:Y:S01]  /*649a0*/  VIADD R7, R4.reuse, 0x95 ;  /* 0x0000009504077836 */ /* 0x040fe20000000000 */
[----:B------:R-:W0:Y:S01]  /*649b0*/  LDCU UR40, c[0x0][0x39c] ;  /* 0x00007380ff2877ac */ /* 0x000e220008000800 */
[----:B------:R-:W-:-:S03]  /*649c0*/  VIADD R24, R4, 0x94 ;  /* 0x0000009404187836 */ /* 0x000fc60000000000 */
[----:B------:R-:W-:Y:S01]  /*649d0*/  ISETP.LT.AND P1, PT, R7, UR41, !P6 ;  /* 0x0000002907007c0c */ /* 0x000fe2000f721270 */
[----:B------:R-:W0:Y:S01]  /*649e0*/  LDCU UR41, c[0x0][0x39c] ;  /* 0x00007380ff2977ac */ /* 0x000e220008000800 */
[----:B------:R-:W-:Y:S01]  /*649f0*/  VIADD R7, R4, 0x91 ;  /* 0x0000009104077836 */ /* 0x000fe20000000000 */
[----:B--2---:R-:W-:-:S04]  /*64a00*/  LOP3.LUT R25, R25, 0x7fffffff, RZ, 0xc0, !PT ;  /* 0x7fffffff19197812 */ /* 0x004fc800078ec0ff */
[----:B------:R-:W-:Y:S02]  /*64a10*/  @P0 LOP3.LUT R25, R25, 0x80000000, RZ, 0xfc, !PT ;  /* 0x8000000019190812 */ /* 0x000fe400078efcff */
[----:B-1----:R-:W-:Y:S01]  /*64a20*/  ISETP.LT.AND P0, PT, R2, UR77, !P6 ;  /* 0x0000004d02007c0c */ /* 0x002fe2000f701270 */
[----:B------:R-:W1:Y:S01]  /*64a30*/  LDCU UR77, c[0x0][0x39c] ;  /* 0x00007380ff4d77ac */ /* 0x000e620008000800 */
[----:B------:R-:W-:-:S11]  /*64a40*/  LOP3.LUT R25, R25, 0xbfffffff, RZ, 0xc0, !PT ;  /* 0xbfffffff19197812 */ /* 0x000fd600078ec0ff */
[----:B------:R-:W-:-:S04]  /*64a50*/  @P0 LOP3.LUT R25, R25, 0x40000000, RZ, 0xfc, !PT ;  /* 0x4000000019190812 */ /* 0x000fc800078efcff */
[----:B------:R-:W-:-:S04]  /*64a60*/  LOP3.LUT R25, R25, 0xdfffffff, RZ, 0xc0, !PT ;  /* 0xdfffffff19197812 */ /* 0x000fc800078ec0ff */
[----:B------:R-:W-:Y:S02]  /*64a70*/  @P2 LOP3.LUT R25, R25, 0x20000000, RZ, 0xfc, !PT ;  /* 0x2000000019192812 */ /* 0x000fe400078efcff */
[----:B---3--:R-:W-:Y:S02]  /*64a80*/  ISETP.LT.AND P0, PT, R24, UR4, !P6 ;  /* 0x0000000418007c0c */ /* 0x008fe4000f701270 */
[----:B------:R-:W-:Y:S01]  /*64a90*/  LOP3.LUT R25, R25, 0xefffffff, RZ, 0xc0, !PT ;  /* 0xefffffff19197812 */ /* 0x000fe200078ec0ff */
[----:B------:R-:W-:Y:S01]  /*64aa0*/  VIADD R2, R4, 0x93 ;  /* 0x0000009304027836 */ /* 0x000fe20000000000 */
[----:B------:R-:W2:Y:S02]  /*64ab0*/  LDCU UR4, c[0x0][0x39c] ;  /* 0x00007380ff0477ac */ /* 0x000ea40008000800 */
[----:B------:R-:W-:-:S04]  /*64ac0*/  @P1 LOP3.LUT R25, R25, 0x10000000, RZ, 0xfc, !PT ;  /* 0x1000000019191812 */ /* 0x000fc800078efcff */
[----:B------:R-:W-:-:S04]  /*64ad0*/  LOP3.LUT R25, R25, 0xf7ffffff, RZ, 0xc0, !PT ;  /* 0xf7ffffff19197812 */ /* 0x000fc800078ec0ff */
[----:B------:R-:W-:Y:S02]  /*64ae0*/  @P0 LOP3.LUT R25, R25, 0x8000000, RZ, 0xfc, !PT ;  /* 0x0800000019190812 */ /* 0x000fe400078efcff */
[----:B-1----:R-:W-:Y:S01]  /*64af0*/  ISETP.LT.AND P0, PT, R2, UR77, !P6 ;  /* 0x0000004d02007c0c */ /* 0x002fe2000f701270 */
[----:B------:R-:W-:Y:S01]  /*64b00*/  VIADD R24, R4, 0x92 ;  /* 0x0000009204187836 */ /* 0x000fe20000000000 */
[----:B------:R-:W-:Y:S01]  /*64b10*/  LOP3.LUT R25, R25, 0xfbffffff, RZ, 0xc0, !PT ;  /* 0xfbffffff19197812 */ /* 0x000fe200078ec0ff */
[----:B------:R-:W1:Y:S03]  /*64b20*/  LDCU UR77, c[0x0][0x39c] ;  /* 0x00007380ff4d77ac */ /* 0x000e660008000800 */
[----:B0-----:R-:W-:Y:S02]  /*64b30*/  ISETP.LT.AND P2, PT, R24, UR40, !P6 ;  /* 0x0000002818007c0c */ /* 0x001fe4000f741270 */
[----:B------:R-:W-:-:S05]  /*64b40*/  ISETP.LT.AND P1, PT, R7, UR41, !P6 ;  /* 0x0000002907007c0c */ /* 0x000fca000f721270 */
[----:B------:R-:W-:Y:S01]  /*64b50*/  @P0 LOP3.LUT R25, R25, 0x4000000, RZ, 0xfc, !PT ;  /* 0x0400000019190812 */ /* 0x000fe200078efcff */
[C---:B------:R-:W-:Y:S01]  /*64b60*/  VIADD R24, R4.reuse, 0x90 ;  /* 0x0000009004187836 */ /* 0x040fe20000000000 */
[----:B------:R-:W0:Y:S02]  /*64b70*/  LDCU UR40, c[0x0][0x39c] ;  /* 0x00007380ff2877ac */ /* 0x000e240008000800 */
[----:B------:R-:W-:Y:S01]  /*64b80*/  LOP3.LUT R25, R25, 0xfdffffff, RZ, 0xc0, !PT ;  /* 0xfdffffff19197812 */ /* 0x000fe200078ec0ff */
[----:B------:R-:W-:Y:S01]  /*64b90*/  VIADD R2, R4, 0x8f ;  /* 0x0000008f04027836 */ /* 0x000fe20000000000 */
[----:B------:R-:W3:Y:S02]  /*64ba0*/  LDCU UR41, c[0x0][0x39c] ;  /* 0x00007380ff2977ac */ /* 0x000ee40008000800 */
[----:B------:R-:W-:Y:S02]  /*64bb0*/  @P2 LOP3.LUT R25, R25, 0x2000000, RZ, 0xfc, !PT ;  /* 0x0200000019192812 */ /* 0x000fe400078efcff */
[----:B--2---:R-:W-:-:S02]  /*64bc0*/  ISETP.LT.AND P0, PT, R24, UR4, !P6 ;  /* 0x0000000418007c0c */ /* 0x004fc4000f701270 */
        /* <DEDUP_REMOVED lines=8> */
[----:B0-----:R-:W-:Y:S02]  /*64c50*/  ISETP.LT.AND P2, PT, R24, UR40, !P6 ;  /* 0x0000002818007c0c */ /* 0x001fe4000f741270 */
[----:B------:R-:W-:Y:S01]  /*64c60*/  LOP3.LUT R25, R25, 0xffbfffff, RZ, 0xc0, !PT ;  /* 0xffbfffff19197812 */ /* 0x000fe200078ec0ff */
[----:B------:R-:W0:Y:S01]  /*64c70*/  LDCU UR77, c[0x0][0x39c] ;  /* 0x00007380ff4d77ac */ /* 0x000e220008000800 */
[----:B---3--:R-:W-:Y:S01]  /*64c80*/  ISETP.LT.AND P1, PT, R7, UR41, !P6 ;  /* 0x0000002907007c0c */ /* 0x008fe2000f721270 */
[C---:B------:R-:W-:Y:S01]  /*64c90*/  VIADD R24, R4.reuse, 0x8c ;  /* 0x0000008c04187836 */ /* 0x040fe20000000000 */
[----:B------:R-:W1:Y:S05]  /*64ca0*/  LDCU UR40, c[0x0][0x39c] ;  /* 0x00007380ff2877ac */ /* 0x000e6a0008000800 */
[----:B------:R-:W-:Y:S01]  /*64cb0*/  @P0 LOP3.LUT R25, R25, 0x400000, RZ, 0xfc, !PT ;  /* 0x0040000019190812 */ /* 0x000fe200078efcff */
[----:B------:R-:W-:Y:S01]  /*64cc0*/  VIADD R2, R4, 0x8b ;  /* 0x0000008b04027836 */ /* 0x000fe20000000000 */
[----:B------:R-:W3:Y:S02]  /*64cd0*/  LDCU UR41, c[0x0][0x39c] ;  /* 0x00007380ff2977ac */ /* 0x000ee40008000800 */
[----:B------:R-:W-:-:S04]  /*64ce0*/  LOP3.LUT R25, R25, 0xffdfffff, RZ, 0xc0, !PT ;  /* 0xffdfffff19197812 */ /* 0x000fc800078ec0ff */
[----:B------:R-:W-:Y:S02]  /*64cf0*/  @P2 LOP3.LUT R25, R25, 0x200000, RZ, 0xfc, !PT ;  /* 0x0020000019192812 */ /* 0x000fe400078efcff */
[----:B--2---:R-:W-:Y:S02]  /*64d00*/  ISETP.LT.AND P0, PT, R24, UR4, !P6 ;  /* 0x0000000418007c0c */ /* 0x004fe4000f701270 */
        /* <DEDUP_REMOVED lines=52> */
[----:B------:R-:W-:Y:S01]  /*65050*/  VIADD R24, R4, 0x80 ;  /* 0x0000008004187836 */ /* 0x000fe20000000000 */
[----:B------:R-:W1:Y:S05]  /*65060*/  LDCU UR40, c[0x0][0x39c] ;  /* 0x00007380ff2877ac */ /* 0x000e6a0008000800 */
[----:B------:R-:W-:Y:S01]  /*65070*/  @P0 LOP3.LUT R25, R25, 0x400, RZ, 0xfc, !PT ;  /* 0x0000040019190812 */ /* 0x000fe200078efcff */
[----:B------:R-:W3:Y:S03]  /*65080*/  LDCU UR41, c[0x0][0x39c] ;  /* 0x00007380ff2977ac */ /* 0x000ee60008000800 */
        /* <DEDUP_REMOVED lines=10> */
[C---:B------:R-:W-:Y:S01]  /*65130*/  VIADD R7, R4.reuse, 0x7e ;  /* 0x0000007e04077836 */ /* 0x040fe20000000000 */
[----:B------:R-:W4:Y:S01]  /*65140*/  LDL.LU R24, [R1+0x1d48] ;  /* 0x001d480001187983 */ /* 0x000f220000300800 */
[----:B------:R-:W-:Y:S01]  /*65150*/  VIADD R2, R4, 0x7d ;  /* 0x0000007d04027836 */ /* 0x000fe20000000000 */
[----:B------:R-:W-:Y:S01]  /*65160*/  LOP3.LUT R25, R25, 0xffffffbf, RZ, 0xc0, !PT ;  /* 0xffffffbf19197812 */ /* 0x000fe200078ec0ff */
[----:B------:R-:W0:Y:S01]  /*65170*/  LDCU UR77, c[0x0][0x39c] ;  /* 0x00007380ff4d77ac */ /* 0x000e220008000800 */
[----:B-1----:R-:W-:Y:S02]  /*65180*/  ISETP.LT.AND P2, PT, R7, UR40, !P6 ;  /* 0x0000002807007c0c */ /* 0x002fe4000f741270 */
[----:B---3--:R-:W-:Y:S01]  /*65190*/  ISETP.LT.AND P1, PT, R2, UR41, !P6 ;  /* 0x0000002902007c0c */ /* 0x008fe2000f721270 */
[----:B------:R-:W4:Y:S04]  /*651a0*/  LDCU UR41, c[0x0][0x39c] ;  /* 0x00007380ff2977ac */ /* 0x000f280008000800 */
[----:B------:R-:W-:Y:S01]  /*651b0*/  @P0 LOP3.LUT R25, R25, 0x40, RZ, 0xfc, !PT ;  /* 0x0000004019190812 */ /* 0x000fe200078efcff */
[----:B------:R-:W-:Y:S01]  /*651c0*/  VIADD R7, R4, 0x7c ;  /* 0x0000007c04077836 */ /* 0x000fe20000000000 */
[----:B------:R-:W1:Y:S02]  /*651d0*/  LDCU UR40, c[0x0][0x39c] ;  /* 0x00007380ff2877ac */ /* 0x000e640008000800 */
[----:B------:R-:W-:-:S04]  /*651e0*/  LOP3.LUT R25, R25, 0xffffffdf, RZ, 0xc0, !PT ;  /* 0xffffffdf19197812 */ /* 0x000fc800078ec0ff */
[----:B------:R-:W-:-:S04]  /*651f0*/  @P2 LOP3.LUT R25, R25, 0x20, RZ, 0xfc, !PT ;  /* 0x0000002019192812 */ /* 0x000fc800078efcff */
[----:B------:R-:W-:-:S04]  /*65200*/  LOP3.LUT R25, R25, 0xffffffef, RZ, 0xc0, !PT ;  /* 0xffffffef19197812 */ /* 0x000fc800078ec0ff */
[----:B------:R-:W-:Y:S02]  /*65210*/  @P1 LOP3.LUT R25, R25, 0x10, RZ, 0xfc, !PT ;  /* 0x0000001019191812 */ /* 0x000fe400078efcff */
[----:B--2---:R-:W-:Y:S01]  /*65220*/  ISETP.LT.AND P0, PT, R7, UR4, !P6 ;  /* 0x0000000407007c0c */ /* 0x004fe2000f701270 */
[----:B------:R-:W-:Y:S01]  /*65230*/  VIADD R2, R4, 0x7b ;  /* 0x0000007b04027836 */ /* 0x000fe20000000000 */
[----:B------:R-:W-:Y:S02]  /*65240*/  LOP3.LUT R25, R25, 0xfffffff7, RZ, 0xc0, !PT ;  /* 0xfffffff719197812 */ /* 0x000fe400078ec0ff */
[----:B----4-:R-:W-:Y:S01]  /*65250*/  ISETP.LT.AND P1, PT, R24, UR41, !P6 ;  /* 0x0000002918007c0c */ /* 0x010fe2000f721270 */
        /* <DEDUP_REMOVED lines=10> */
[----:B------:R-:W4:Y:S06]  /*65300*/  LDCU UR40, c[0x0][0x39c] ;  /* 0x00007380ff2877ac */ /* 0x000f2c0008000800 */
        /* <DEDUP_REMOVED lines=9> */
[C---:B0-----:R-:W-:Y:S01]  /*653a0*/  VIADD R25, R4.reuse, 0x77 ;  /* 0x0000007704197836 */ /* 0x041fe20000000000 */
[----:B----4-:R-:W-:Y:S01]  /*653b0*/  ISETP.LT.AND P2, PT, R7, UR40, !P6 ;  /* 0x0000002807007c0c */ /* 0x010fe2000f741270 */
[C---:B------:R-:W-:Y:S01]  /*653c0*/  VIADD R2, R4.reuse, 0x75 ;  /* 0x0000007504027836 */ /* 0x040fe20000000000 */
[----:B------:R-:W0:Y:S01]  /*653d0*/  LDCU UR40, c[0x0][0x39c] ;  /* 0x00007380ff2877ac */ /* 0x000e220008000800 */
[----:B------:R-:W-:-:S03]  /*653e0*/  VIADD R7, R4, 0x74 ;  /* 0x0000007404077836 */ /* 0x000fc60000000000 */
[----:B------:R-:W-:Y:S01]  /*653f0*/  ISETP.LT.AND P1, PT, R2, UR41, !P6 ;  /* 0x0000002902007c0c */ /* 0x000fe2000f721270 */
[----:B------:R-:W4:Y:S01]  /*65400*/  LDCU UR41, c[0x0][0x39c] ;  /* 0x00007380ff2977ac */ /* 0x000f220008000800 */
        /* <DEDUP_REMOVED lines=21> */
[----:B----4-:R-:W-:-:S05]  /*65560*/  ISETP.LT.AND P1, PT, R2, UR41, !P6 ;  /* 0x0000002902007c0c */ /* 0x010fca000f721270 */
[----:B------:R-:W-:Y:S01]  /*65570*/  @P0 LOP3.LUT R24, R24, 0x4000000, RZ, 0xfc, !PT ;  /* 0x0400000018180812 */ /* 0x000fe200078efcff */
[----:B------:R-:W-:Y:S01]  /*65580*/  VIADD R7, R4, 0x70 ;  /* 0x0000007004077836 */ /* 0x000fe20000000000 */
        /* <DEDUP_REMOVED lines=18> */
[----:B------:R-:W-:Y:S01]  /*656b0*/  VIADD R7, R4, 0x6c ;  /* 0x0000006c04077836 */ /* 0x000fe20000000000 */
        /* <DEDUP_REMOVED lines=235> */
[C---:B------:R-:W-:Y:S02]  /*66570*/  VIADD R2, R4.reuse, 0x3e ;  /* 0x0000003e04027836 */ /* 0x040fe40000000000 */
[----:B------:R-:W-:Y:S01]  /*66580*/  VIADD R25, R4, 0x3d ;  /* 0x0000003d04197836 */ /* 0x000fe20000000000 */
[----:B------:R-:W-:Y:S01]  /*66590*/  LOP3.LUT R7, R7, 0xffffffbf, RZ, 0xc0, !PT ;  /* 0xffffffbf07077812 */ /* 0x000fe200078ec0ff */
[----:B------:R-:W0:Y:S01]  /*665a0*/  LDCU UR77, c[0x0][0x39c] ;  /* 0x00007380ff4d77ac */ /* 0x000e220008000800 */
[----:B-1----:R-:W-:Y:S02]  /*665b0*/  ISETP.LT.AND P2, PT, R2, UR40, !P6 ;  /* 0x0000002802007c0c */ /* 0x002fe4000f741270 */
[----:B---3--:R-:W-:Y:S01]  /*665c0*/  ISETP.LT.AND P1, PT, R25, UR41, !P6 ;  /* 0x0000002919007c0c */ /* 0x008fe2000f721270 */
[----:B------:R-:W1:Y:S04]  /*665d0*/  LDCU UR41, c[0x0][0x39c] ;  /* 0x00007380ff2977ac */ /* 0x000e680008000800 */
[----:B------:R-:W-:Y:S01]  /*665e0*/  @P0 LOP3.LUT R7, R7, 0x40, RZ, 0xfc, !PT ;  /* 0x0000004007070812 */ /* 0x000fe200078efcff */
[----:B------:R-:W-:Y:S01]  /*665f0*/  VIADD R2, R4, 0x3c ;  /* 0x0000003c04027836 */ /* 0x000fe20000000000 */
[----:B------:R-:W3:Y:S02]  /*66600*/  LDCU UR40, c[0x0][0x39c] ;  /* 0x00007380ff2877ac */ /* 0x000ee40008000800 */
[----:B------:R-:W-:-:S04]  /*66610*/  LOP3.LUT R7, R7, 0xffffffdf, RZ, 0xc0, !PT ;  /* 0xffffffdf07077812 */ /* 0x000fc800078ec0ff */
[----:B------:R-:W-:-:S04]  /*66620*/  @P2 LOP3.LUT R7, R7, 0x20, RZ, 0xfc, !PT ;  /* 0x0000002007072812 */ /* 0x000fc800078efcff */
[----:B------:R-:W-:-:S04]  /*66630*/  LOP3.LUT R7, R7, 0xffffffef, RZ, 0xc0, !PT ;  /* 0xffffffef07077812 */ /* 0x000fc800078ec0ff */
[----:B------:R-:W-:Y:S02]  /*66640*/  @P1 LOP3.LUT R7, R7, 0x10, RZ, 0xfc, !PT ;  /* 0x0000001007071812 */ /* 0x000fe400078efcff */
[----:B-1----:R-:W-:Y:S01]  /*66650*/  ISETP.LT.AND P1, PT, R6, UR41, !P6 ;  /* 0x0000002906007c0c */ /* 0x002fe2000f721270 */
[----:B------:R-:W-:Y:S01]  /*66660*/  VIADD R25, R4, 0x3b ;  /* 0x0000003b04197836 */ /* 0x000fe20000000000 */
[----:B------:R-:W4:Y:S01]  /*66670*/  LDL.LU R6, [R1+0x1d38] ;  /* 0x001d380001067983 */ /* 0x000f220000300800 */
[----:B--2---:R-:W-:Y:S01]  /*66680*/  ISETP.LT.AND P0, PT, R2, UR4, !P6 ;  /* 0x0000000402007c0c */ /* 0x004fe2000f701270 */
[----:B------:R-:W1:Y:S01]  /*66690*/  LDCU UR4, c[0x0][0x39c] ;  /* 0x00007380ff0477ac */ /* 0x000e620008000800 */
[----:B------:R-:W-:Y:S01]  /*666a0*/  LOP3.LUT R7, R7, 0xfffffff7, RZ, 0xc0, !PT ;  /* 0xfffffff707077812 */ /* 0x000fe200078ec0ff */
[C---:B------:R-:W-:Y:S02]  /*666b0*/  VIADD R2, R4.reuse, 0x3a ;  /* 0x0000003a04027836 */ /* 0x040fe40000000000 */
[----:B------:R-:W-:Y:S01]  /*666c0*/  VIADD R24, R4, 0x37 ;  /* 0x0000003704187836 */ /* 0x000fe20000000000 */
[----:B------:R-:W2:Y:S07]  /*666d0*/  LDCU UR41, c[0x0][0x39c] ;  /* 0x00007380ff2977ac */ /* 0x000eae0008000800 */
[----:B------:R-:W-:-:S02]  /*666e0*/  @P0 LOP3.LUT R7, R7, 0x8, RZ, 0xfc, !PT ;  /* 0x0000000807070812 */ /* 0x000fc400078efcff */
[----:B0-----:R-:W-:Y:S01]  /*666f0*/  ISETP.LT.AND P0, PT, R25, UR77, !P6 ;  /* 0x0000004d19007c0c */ /* 0x001fe2000f701270 */
[----:B------:R-:W0:Y:S01]  /*66700*/  LDCU UR77, c[0x0][0x39c] ;  /* 0x00007380ff4d77ac */ /* 0x000e220008000800 */
[----:B---3--:R-:W-:Y:S01]  /*66710*/  ISETP.LT.AND P2, PT, R2, UR40, !P6 ;  /* 0x0000002802007c0c */ /* 0x008fe2000f741270 */
[----:B------:R-:W-:Y:S01]  /*66720*/  VIADD R2, R4, 0x38 ;  /* 0x0000003804027836 */ /* 0x000fe20000000000 */
[----:B------:R-:W-:Y:S01]  /*66730*/  LOP3.LUT R7, R7, 0xfffffffb, RZ, 0xc0, !PT ;  /* 0xfffffffb07077812 */ /* 0x000fe200078ec0ff */
[----:B------:R-:W3:Y:S08]  /*66740*/  LDCU UR40, c[0x0][0x39c] ;  /* 0x00007380ff2877ac */ /* 0x000ef00008000800 */
[----:B------:R-:W-:-:S02]  /*66750*/  @P0 LOP3.LUT R7, R7, 0x4, RZ, 0xfc, !PT ;  /* 0x0000000407070812 */ /* 0x000fc400078efcff */
[----:B-1----:R-:W-:Y:S01]  /*66760*/  ISETP.LT.AND P0, PT, R2, UR4, !P6 ;  /* 0x0000000402007c0c */ /* 0x002fe2000f701270 */
[----:B------:R-:W-:Y:S01]  /*66770*/  VIADD R2, R4, 0x36 ;  /* 0x0000003604027836 */ /* 0x000fe20000000000 */
[----:B------:R-:W-:Y:S01]  /*66780*/  LOP3.LUT R7, R7, 0xfffffffd, RZ, 0xc0, !PT ;  /* 0xfffffffd07077812 */ /* 0x000fe200078ec0ff */
[----:B------:R-:W1:Y:S03]  /*66790*/  LDCU UR4, c[0x0][0x39c] ;  /* 0x00007380ff0477ac */ /* 0x000e660008000800 */
[----:B------:R-:W-:Y:S02]  /*667a0*/  @P2 LOP3.LUT R7, R7, 0x2, RZ, 0xfc, !PT ;  /* 0x0000000207072812 */ /* 0x000fe400078efcff */
[----:B---3--:R-:W-:Y:S01]  /*667b0*/  ISETP.LT.AND P2, PT, R2, UR40, !P6 ;  /* 0x0000002802007c0c */ /* 0x008fe2000f741270 */
[C---:B------:R-:W-:Y:S01]  /*667c0*/  VIADD R25, R4.reuse, 0x35 ;  /* 0x0000003504197836 */ /* 0x040fe20000000000 */
[----:B------:R-:W-:Y:S01]  /*667d0*/  LOP3.LUT R7, R7, 0xfffffffe, RZ, 0xc0, !PT ;  /* 0xfffffffe07077812 */ /* 0x000fe200078ec0ff */
[----:B------:R-:W-:Y:S01]  /*667e0*/  VIADD R2, R4, 0x34 ;  /* 0x0000003404027836 */ /* 0x000fe20000000000 */
[----:B------:R-:W3:Y:S02]  /*667f0*/  LDCU UR40, c[0x0][0x39c] ;  /* 0x00007380ff2877ac */ /* 0x000ee40008000800 */
[----:B------:R-:W-:-:S02]  /*66800*/  @P1 LOP3.LUT R7, R7, 0x1, RZ, 0xfc, !PT ;  /* 0x0000000107071812 */ /* 0x000fc400078efcff */
[----:B--2---:R-:W-:Y:S01]  /*66810*/  ISETP.LT.AND P1, PT, R25, UR41, !P6 ;  /* 0x0000002919007c0c */ /* 0x004fe2000f721270 */
[----:B------:R-:W2:Y:S01]  /*66820*/  LDCU UR41, c[0x0][0x39c] ;  /* 0x00007380ff2977ac */ /* 0x000ea20008000800 */
[----:B------:R-:W-:Y:S01]  /*66830*/  VIADD R25, R4, 0x31 ;  /* 0x0000003104197836 */ /* 0x000fe20000000000 */
[----:B----4-:R-:W-:-:S04]  /*66840*/  LOP3.LUT R6, R6, 0x7fffffff, RZ, 0xc0, !PT ;  /* 0x7fffffff06067812 */ /* 0x010fc800078ec0ff */
[----:B------:R-:W-:Y:S02]  /*66850*/  @P0 LOP3.LUT R6, R6, 0x80000000, RZ, 0xfc, !PT ;  /* 0x8000000006060812 */ /* 0x000fe400078efcff */
[----:B0-----:R-:W-:Y:S01]  /*66860*/  ISETP.LT.AND P0, PT, R24, UR77, !P6 ;  /* 0x0000004d18007c0c */ /* 0x001fe2000f701270 */
[----:B------:R-:W0:Y:S01]  /*66870*/  LDCU UR77, c[0x0][0x39c] ;  /* 0x00007380ff4d77ac */ /* 0x000e220008000800 */
[----:B------:R-:W-:-:S11]  /*66880*/  LOP3.LUT R6, R6, 0xbfffffff, RZ, 0xc0, !PT ;  /* 0xbfffffff06067812 */ /* 0x000fd600078ec0ff */
[----:B------:R-:W-:-:S04]  /*66890*/  @P0 LOP3.LUT R6, R6, 0x40000000, RZ, 0xfc, !PT ;  /* 0x4000000006060812 */ /* 0x000fc800078efcff */
[----:B------:R-:W-:-:S04]  /*668a0*/  LOP3.LUT R6, R6, 0xdfffffff, RZ, 0xc0, !PT ;  /* 0xdfffffff06067812 */ /* 0x000fc800078ec0ff */
[----:B------:R-:W-:Y:S02]  /*668b0*/  @P2 LOP3.LUT R6, R6, 0x20000000, RZ, 0xfc, !PT ;  /* 0x2000000006062812 */ /* 0x000fe400078efcff */
[----:B-1----:R-:W-:Y:S02]  /*668c0*/  ISETP.LT.AND P0, PT, R2, UR4, !P6 ;  /* 0x0000000402007c0c */ /* 0x002fe4000f701270 */
[----:B------:R-:W-:Y:S01]  /*668d0*/  LOP3.LUT R6, R6, 0xefffffff, RZ, 0xc0, !PT ;  /* 0xefffffff06067812 */ /* 0x000fe200078ec0ff */
[----:B------:R-:W-:Y:S01]  /*668e0*/  VIADD R24, R4, 0x33 ;  /* 0x0000003304187836 */ /* 0x000fe20000000000 */
[----:B------:R-:W1:Y:S02]  /*668f0*/  LDCU UR4, c[0x0][0x39c] ;  /* 0x00007380ff0477ac */ /* 0x000e640008000800 */
[----:B------:R-:W-:-:S04]  /*66900*/  @P1 LOP3.LUT R6, R6, 0x10000000, RZ, 0xfc, !PT ;  /* 0x1000000006061812 */ /* 0x000fc800078efcff */
[----:B------:R-:W-:-:S04]  /*66910*/  LOP3.LUT R6, R6, 0xf7ffffff, RZ, 0xc0, !PT ;  /* 0xf7ffffff06067812 */ /* 0x000fc800078ec0ff */
[----:B------:R-:W-:Y:S02]  /*66920*/  @P0 LOP3.LUT R6, R6, 0x8000000, RZ, 0xfc, !PT ;  /* 0x0800000006060812 */ /* 0x000fe400078efcff */
[----:B0-----:R-:W-:Y:S01]  /*66930*/  ISETP.LT.AND P0, PT, R24, UR77, !P6 ;  /* 0x0000004d18007c0c */ /* 0x001fe2000f701270 */
[----:B------:R-:W-:Y:S01]  /*66940*/  VIADD R2, R4, 0x32 ;  /* 0x0000003204027836 */ /* 0x000fe20000000000 */
[----:B------:R-:W-:Y:S01]  /*66950*/  LOP3.LUT R6, R6, 0xfbffffff, RZ, 0xc0, !PT ;  /* 0xfbffffff06067812 */ /* 0x000fe200078ec0ff */
[----:B------:R-:W0:Y:S03]  /*66960*/  LDCU UR77, c[0x0][0x39c] ;  /* 0x00007380ff4d77ac */ /* 0x000e260008000800 */
[----:B---3--:R-:W-:Y:S02]  /*66970*/  ISETP.LT.AND P2, PT, R2, UR40, !P6 ;  /* 0x0000002802007c0c */ /* 0x008fe4000f741270 */
[----:B--2---:R-:W-:-:S05]  /*66980*/  ISETP.LT.AND P1, PT, R25, UR41, !P6 ;  /* 0x0000002919007c0c */ /* 0x004fca000f721270 */
[----:B------:R-:W-:Y:S01]  /*66990*/  @P0 LOP3.LUT R6, R6, 0x4000000, RZ, 0xfc, !PT ;  /* 0x0400000006060812 */ /* 0x000fe200078efcff */
[----:B------:R-:W-:Y:S01]  /*669a0*/  VIADD R2, R4, 0x30 ;  /* 0x0000003004027836 */ /* 0x000fe20000000000 */
[----:B------:R-:W2:Y:S02]  /*669b0*/  LDCU UR40, c[0x0][0x39c] ;  /* 0x00007380ff2877ac */ /* 0x000ea40008000800 */
[----:B------:R-:W-:Y:S01]  /*669c0*/  LOP3.LUT R6, R6, 0xfdffffff, RZ, 0xc0, !PT ;  /* 0xfdffffff06067812 */ /* 0x000fe200078ec0ff */
[----:B------:R-:W-:Y:S01]  /*669d0*/  VIADD R24, R4, 0x2f ;  /* 0x0000002f04187836 */ /* 0x000fe20000000000 */
[----:B------:R-:W3:Y:S02]  /*669e0*/  LDCU UR41, c[0x0][0x39c] ;  /* 0x00007380ff2977ac */ /* 0x000ee40008000800 */
[----:B------:R-:W-:Y:S02]  /*669f0*/  @P2 LOP3.LUT R6, R6, 0x2000000, RZ, 0xfc, !PT ;  /* 0x0200000006062812 */ /* 0x000fe400078efcff */
[----:B-1----:R-:W-:-:S02]  /*66a00*/  ISETP.LT.AND P0, PT, R2, UR4, !P6 ;  /* 0x0000000402007c0c */ /* 0x002fc4000f701270 */
        /* <DEDUP_REMOVED lines=8> */
[----:B--2---:R-:W-:Y:S02]  /*66a90*/  ISETP.LT.AND P2, PT, R2, UR40, !P6 ;  /* 0x0000002802007c0c */ /* 0x004fe4000f741270 */
[----:B------:R-:W-:Y:S01]  /*66aa0*/  LOP3.LUT R6, R6, 0xffbfffff, RZ, 0xc0, !PT ;  /* 0xffbfffff06067812 */ /* 0x000fe200078ec0ff */
[----:B------:R-:W0:Y:S01]  /*66ab0*/  LDCU UR77, c[0x0][0x39c] ;  /* 0x00007380ff4d77ac */ /* 0x000e220008000800 */
[----:B---3--:R-:W-:Y:S01]  /*66ac0*/  ISETP.LT.AND P1, PT, R25, UR41, !P6 ;  /* 0x0000002919007c0c */ /* 0x008fe2000f721270 */
[----:B------:R-:W-:Y:S01]  /*66ad0*/  VIADD R2, R4, 0x2c ;  /* 0x0000002c04027836 */ /* 0x000fe20000000000 */
[----:B------:R-:W2:Y:S05]  /*66ae0*/  LDCU UR40, c[0x0][0x39c] ;  /* 0x00007380ff2877ac */ /* 0x000eaa0008000800 */
[----:B------:R-:W-:Y:S01]  /*66af0*/  @P0 LOP3.LUT R6, R6, 0x400000, RZ, 0xfc, !PT ;  /* 0x0040000006060812 */ /* 0x000fe200078efcff */
[----:B------:R-:W-:Y:S01]  /*66b00*/  VIADD R24, R4, 0x2b ;  /* 0x0000002b04187836 */ /* 0x000fe20000000000 */
[----:B------:R-:W3:Y:S02]  /*66b10*/  LDCU UR41, c[0x0][0x39c] ;  /* 0x00007380ff2977ac */ /* 0x000ee40008000800 */
        /* <DEDUP_REMOVED lines=58> */
[----:B------:R-:W3:Y:S03]  /*66ec0*/  LDCU UR41, c[0x0][0x39c] ;  /* 0x00007380ff2977ac */ /* 0x000ee60008000800 */
[----:B------:R-:W-:-:S04]  /*66ed0*/  LOP3.LUT R6, R6, 0xfffffdff, RZ, 0xc0, !PT ;  /* 0xfffffdff06067812 */ /* 0x000fc800078ec0ff */
[----:B------:R-:W-:Y:S02]  /*66ee0*/  @P2 LOP3.LUT R6, R6, 0x200, RZ, 0xfc, !PT ;  /* 0x0000020006062812 */ /* 0x000fe400078efcff */
[----:B-1----:R-:W-:Y:S02]  /*66ef0*/  ISETP.LT.AND P0, PT, R2, UR4, !P6 ;  /* 0x0000000402007c0c */ /* 0x002fe4000f701270 */
[----:B------:R-:W-:Y:S01]  /*66f00*/  LOP3.LUT R6, R6, 0xfffffeff, RZ, 0xc0, !PT ;  /* 0xfffffeff06067812 */ /* 0x000fe200078ec0ff */
[C---:B------:R-:W-:Y:S01]  /*66f10*/  VIADD R24, R4.reuse, 0x1f ;  /* 0x0000001f04187836 */ /* 0x040fe20000000000 */
[----:B------:R-:W-:Y:S01]  /*66f20*/  STL [R1+0x1cdc], R7 ;  /* 0x001cdc0701007387 */ /* 0x000fe20000100800 */
[----:B------:R-:W-:Y:S01]  /*66f30*/  VIADD R2, R4, 0x1e ;  /* 0x0000001e04027836 */ /* 0x000fe20000000000 */
[----:B------:R-:W-:Y:S01]  /*66f40*/  @P1 LOP3.LUT R6, R6, 0x100, RZ, 0xfc, !PT ;  /* 0x0000010006061812 */ /* 0x000fe200078efcff */
[----:B------:R-:W-:Y:S01]  /*66f50*/  VIADD R25, R4, 0x1d ;  /* 0x0000001d04197836 */ /* 0x000fe20000000000 */
[----:B------:R-:W1:Y:S02]  /*66f60*/  LDCU UR4, c[0x0][0x39c] ;  /* 0x00007380ff0477ac */ /* 0x000e640008000800 */
[----:B------:R-:W-:-:S04]  /*66f70*/  LOP3.LUT R6, R6, 0xffffff7f, RZ, 0xc0, !PT ;  /* 0xffffff7f06067812 */ /* 0x000fc800078ec0ff */
[----:B------:R-:W-:Y:S02]  /*66f80*/  @P0 LOP3.LUT R6, R6, 0x80, RZ, 0xfc, !PT ;  /* 0x0000008006060812 */ /* 0x000fe400078efcff */
[----:B0-----:R-:W-:Y:S01]  /*66f90*/  ISETP.LT.AND P0, PT, R24, UR77, !P6 ;  /* 0x0000004d18007c0c */ /* 0x001fe2000f701270 */
[----:B------:R-:W0:Y:S01]  /*66fa0*/  LDCU UR77, c[0x0][0x39c] ;  /* 0x00007380ff4d77ac */ /* 0x000e220008000800 */
[----:B--2---:R-:W-:Y:S02]  /*66fb0*/  ISETP.LT.AND P2, PT, R2, UR40, !P6 ;  /* 0x0000002802007c0c */ /* 0x004fe4000f741270 */
[----:B------:R-:W-:Y:S02]  /*66fc0*/  LOP3.LUT R6, R6, 0xffffffbf, RZ, 0xc0, !PT ;  /* 0xffffffbf06067812 */ /* 0x000fe400078ec0ff */
[----:B---3--:R-:W-:Y:S01]  /*66fd0*/  ISETP.LT.AND P1, PT, R25, UR41, !P6 ;  /* 0x0000002919007c0c */ /* 0x008fe2000f721270 */
[----:B------:R-:W2:Y:S01]  /*66fe0*/  LDCU UR41, c[0x0][0x39c] ;  /* 0x00007380ff2977ac */ /* 0x000ea20008000800 */
[----:B------:R-:W-:Y:S01]  /*66ff0*/  VIADD R2, R4, 0x1c ;  /* 0x0000001c04027836 */ /* 0x000fe20000000000 */
[----:B------:R-:W3:Y:S04]  /*67000*/  LDCU UR40, c[0x0][0x39c] ;  /* 0x00007380ff2877ac */ /* 0x000ee80008000800 */
[----:B------:R-:W-:-:S04]  /*67010*/  @P0 LOP3.LUT R6, R6, 0x40, RZ, 0xfc, !PT ;  /* 0x0000004006060812 */ /* 0x000fc800078efcff */
[----:B------:R-:W-:-:S04]  /*67020*/  LOP3.LUT R6, R6, 0xffffffdf, RZ, 0xc0, !PT ;  /* 0xffffffdf06067812 */ /* 0x000fc800078ec0ff */
[----:B------:R-:W-:-:S04]  /*67030*/  @P2 LOP3.LUT R6, R6, 0x20, RZ, 0xfc, !PT ;  /* 0x0000002006062812 */ /* 0x000fc800078efcff */
[----:B------:R-:W-:-:S04]  /*67040*/  LOP3.LUT R6, R6, 0xffffffef, RZ, 0xc0, !PT ;  /* 0xffffffef06067812 */ /* 0x000fc800078ec0ff */
[----:B------:R-:W-:Y:S02]  /*67050*/  @P1 LOP3.LUT R6, R6, 0x10, RZ, 0xfc, !PT ;  /* 0x0000001006061812 */ /* 0x000fe400078efcff */
[----:B--2---:R-:W-:Y:S01]  /*67060*/  ISETP.LT.AND P1, PT, R5, UR41, !P6 ;  /* 0x0000002905007c0c */ /* 0x004fe2000f721270 */
[----:B------:R-:W-:Y:S01]  /*67070*/  VIADD R25, R4, 0x1b ;  /* 0x0000001b04197836 */ /* 0x000fe20000000000 */
[----:B------:R-:W2:Y:S01]  /*67080*/  LDL.LU R5, [R1+0x1d34] ;  /* 0x001d340001057983 */ /* 0x000ea20000300800 */
[----:B-1----:R-:W-:Y:S01]  /*67090*/  ISETP.LT.AND P0, PT, R2, UR4, !P6 ;  /* 0x0000000402007c0c */ /* 0x002fe2000f701270 */
[----:B------:R-:W1:Y:S01]  /*670a0*/  LDCU UR4, c[0x0][0x39c] ;  /* 0x00007380ff0477ac */ /* 0x000e620008000800 */
[----:B------:R-:W-:Y:S01]  /*670b0*/  LOP3.LUT R6, R6, 0xfffffff7, RZ, 0xc0, !PT ;  /* 0xfffffff706067812 */ /* 0x000fe200078ec0ff */
[C---:B------:R-:W-:Y:S02]  /*670c0*/  VIADD R2, R4.reuse, 0x1a ;  /* 0x0000001a04027836 */ /* 0x040fe40000000000 */
[----:B------:R-:W-:Y:S01]  /*670d0*/  VIADD R24, R4, 0x17 ;  /* 0x0000001704187836 */ /* 0x000fe20000000000 */
[----:B------:R-:W4:Y:S07]  /*670e0*/  LDCU UR41, c[0x0][0x39c] ;  /* 0x00007380ff2977ac */ /* 0x000f2e0008000800 */
        /* <DEDUP_REMOVED lines=14> */
[----:B------:R-:W-:Y:S01]  /*671d0*/  VIADD R25, R4, 0x15 ;  /* 0x0000001504197836 */ /* 0x000fe20000000000 */
[----:B------:R-:W-:Y:S01]  /*671e0*/  LOP3.LUT R6, R6, 0xfffffffe, RZ, 0xc0, !PT ;  /* 0xfffffffe06067812 */ /* 0x000fe200078ec0ff */
[----:B------:R-:W-:Y:S01]  /*671f0*/  VIADD R2, R4, 0x14 ;  /* 0x0000001404027836 */ /* 0x000fe20000000000 */
[----:B------:R-:W3:Y:S02]  /*67200*/  LDCU UR40, c[0x0][0x39c] ;  /* 0x00007380ff2877ac */ /* 0x000ee40008000800 */
[----:B------:R-:W-:-:S02]  /*67210*/  @P1 LOP3.LUT R6, R6, 0x1, RZ, 0xfc, !PT ;  /* 0x0000000106061812 */ /* 0x000fc400078efcff */
[----:B----4-:R-:W-:Y:S01]  /*67220*/  ISETP.LT.AND P1, PT, R25, UR41, !P6 ;  /* 0x0000002919007c0c */ /* 0x010fe2000f721270 */
[----:B------:R-:W4:Y:S01]  /*67230*/  LDCU UR41, c[0x0][0x39c] ;  /* 0x00007380ff2977ac */ /* 0x000f220008000800 */
[C---:B------:R-:W-:Y:S02]  /*67240*/  VIADD R10, R4.reuse, 0xf ;  /* 0x0000000f040a7836 */ /* 0x040fe40000000000 */
[C---:B------:R-:W-:Y:S02]  /*67250*/  VIADD R12, R4.reuse, 0xd ;  /* 0x0000000d040c7836 */ /* 0x040fe40000000000 */
[C---:B------:R-:W-:Y:S02]  /*67260*/  VIADD R13, R4.reuse, 0xc ;  /* 0x0000000c040d7836 */ /* 0x040fe40000000000 */
[C---:B------:R-:W-:Y:S02]  /*67270*/  VIADD R14, R4.reuse, 0xb ;  /* 0x0000000b040e7836 */ /* 0x040fe40000000000 */
[----:B------:R-:W-:-:S02]  /*67280*/  VIADD R15, R4, 0xa ;  /* 0x0000000a040f7836 */ /* 0x000fc40000000000 */
[C---:B------:R-:W-:Y:S02]  /*67290*/  VIADD R16, R4.reuse, 0x9 ;  /* 0x0000000904107836 */ /* 0x040fe40000000000 */
[C---:B------:R-:W-:Y:S01]  /*672a0*/  VIADD R20, R4.reuse, 0x5 ;  /* 0x0000000504147836 */ /* 0x040fe20000000000 */
[----:B------:R0:W-:Y:S01]  /*672b0*/  STL [R1+0x1ce0], R6 ;  /* 0x001ce00601007387 */ /* 0x0001e20000100800 */
[C---:B------:R-:W-:Y:S02]  /*672c0*/  VIADD R17, R4.reuse, 0x8 ;  /* 0x0000000804117836 */ /* 0x040fe40000000000 */
[C---:B------:R-:W-:Y:S02]  /*672d0*/  VIADD R18, R4.reuse, 0x7 ;  /* 0x0000000704127836 */ /* 0x040fe40000000000 */
[C---:B------:R-:W-:Y:S02]  /*672e0*/  VIADD R19, R4.reuse, 0x6 ;  /* 0x0000000604137836 */ /* 0x040fe40000000000 */
[C---:B------:R-:W-:Y:S01]  /*672f0*/  VIADD R21, R4.reuse, 0x4 ;  /* 0x0000000404157836 */ /* 0x040fe20000000000 */
[----:B0-----:R-:W4:Y:S01]  /*67300*/  LDL.LU R6, [R1+0x274] ;  /* 0x0002740001067983 */ /* 0x001f220000300800 */
[----:B------:R-:W-:-:S02]  /*67310*/  VIADD R22, R4, 0x3 ;  /* 0x0000000304167836 */ /* 0x000fc40000000000 */
[C---:B------:R-:W-:Y:S02]  /*67320*/  VIADD R23, R4.reuse, 0x2 ;  /* 0x0000000204177836 */ /* 0x040fe40000000000 */
[C---:B------:R-:W-:Y:S02]  /*67330*/  VIADD R36, R4.reuse, 0x1 ;  /* 0x0000000104247836 */ /* 0x040fe40000000000 */
[C---:B------:R-:W-:Y:S02]  /*67340*/  VIADD R26, R4.reuse, 0xba ;  /* 0x000000ba041a7836 */ /* 0x040fe40000000000 */
[C---:B------:R-:W-:Y:S02]  /*67350*/  VIADD R27, R4.reuse, 0xda ;  /* 0x000000da041b7836 */ /* 0x040fe40000000000 */
[C---:B------:R-:W-:Y:S02]  /*67360*/  VIADD R28, R4.reuse, 0xfa ;  /* 0x000000fa041c7836 */ /* 0x040fe40000000000 */
[----:B------:R-:W-:-:S02]  /*67370*/  VIADD R29, R4, 0x11a ;  /* 0x0000011a041d7836 */ /* 0x000fc40000000000 */
[C---:B------:R-:W-:Y:S02]  /*67380*/  VIADD R30, R4.reuse, 0x139 ;  /* 0x00000139041e7836 */ /* 0x040fe40000000000 */
[C---:B------:R-:W-:Y:S02]  /*67390*/  VIADD R31, R4.reuse, 0x159 ;  /* 0x00000159041f7836 */ /* 0x040fe40000000000 */
[C---:B------:R-:W-:Y:S02]  /*673a0*/  VIADD R0, R4.reuse, 0x1fc ;  /* 0x000001fc04007836 */ /* 0x040fe40000000000 */
[C---:B------:R-:W-:Y:S02]  /*673b0*/  VIADD R35, R4.reuse, 0x1fd ;  /* 0x000001fd04237836 */ /* 0x040fe40000000000 */
[----:B------:R-:W-:Y:S01]  /*673c0*/  VIADD R3, R4, 0x1fe ;  /* 0x000001fe04037836 */ /* 0x000fe20000000000 */
[----:B--2---:R-:W-:-:S04]  /*673d0*/  LOP3.LUT R5, R5, 0x7fffffff, RZ, 0xc0, !PT ;  /* 0x7fffffff05057812 */ /* 0x004fc800078ec0ff */
[----:B------:R-:W-:Y:S02]  /*673e0*/  @P0 LOP3.LUT R5, R5, 0x80000000, RZ, 0xfc, !PT ;  /* 0x8000000005050812 */ /* 0x000fe400078efcff */
[----:B------:R-:W-:Y:S01]  /*673f0*/  ISETP.LT.AND P0, PT, R24, UR77, !P6 ;  /* 0x0000004d18007c0c */ /* 0x000fe2000f701270 */
[----:B------:R-:W0:Y:S01]  /*67400*/  LDCU UR77, c[0x0][0x39c] ;  /* 0x00007380ff4d77ac */ /* 0x000e220008000800 */
[----:B------:R-:W-:Y:S01]  /*67410*/  LOP3.LUT R5, R5, 0xbfffffff, RZ, 0xc0, !PT ;  /* 0xbfffffff05057812 */ /* 0x000fe200078ec0ff */
[----:B------:R-:W2:Y:S10]  /*67420*/  LDL.LU R24, [R1+0x278] ;  /* 0x0002780001187983 */ /* 0x000eb40000300800 */
        /* <DEDUP_REMOVED lines=11> */
[----:B------:R-:W0:Y:S01]  /*674e0*/  LDCU UR77, c[0x0][0x39c] ;  /* 0x00007380ff4d77ac */ /* 0x000e220008000800 */
[----:B---3--:R-:W-:Y:S02]  /*674f0*/  ISETP.LT.AND P2, PT, R37, UR40, !P6 ;  /* 0x0000002825007c0c */ /* 0x008fe4000f741270 */
[----:B------:R-:W-:Y:S01]  /*67500*/  LOP3.LUT R5, R5, 0xfbffffff, RZ, 0xc0, !PT ;  /* 0xfbffffff05057812 */ /* 0x000fe200078ec0ff */
[----:B------:R-:W3:Y:S01]  /*67510*/  LDCU UR40, c[0x0][0x39c] ;  /* 0x00007380ff2877ac */ /* 0x000ee20008000800 */
[----:B----4-:R-:W-:Y:S01]  /*67520*/  ISETP.LT.AND P1, PT, R8, UR41, !P6 ;  /* 0x0000002908007c0c */ /* 0x010fe2000f721270 */
[----:B------:R-:W4:Y:S01]  /*67530*/  LDL.LU R37, [R1+0x270] ;  /* 0x0002700001257983 */ /* 0x000f220000300800 */
[----:B------:R-:W0:Y:S05]  /*67540*/  LDCU UR41, c[0x0][0x39c] ;  /* 0x00007380ff2977ac */ /* 0x000e2a0008000800 */
[----:B------:R-:W-:-:S04]  /*67550*/  @P0 LOP3.LUT R5, R5, 0x4000000, RZ, 0xfc, !PT ;  /* 0x0400000005050812 */ /* 0x000fc800078efcff */
[----:B------:R-:W-:-:S04]  /*67560*/  LOP3.LUT R5, R5, 0xfdffffff, RZ, 0xc0, !PT ;  /* 0xfdffffff05057812 */ /* 0x000fc800078ec0ff */
[----:B------:R-:W-:Y:S02]  /*67570*/  @P2 LOP3.LUT R5, R5, 0x2000000, RZ, 0xfc, !PT ;  /* 0x0200000005052812 */ /* 0x000fe400078efcff */
[----:B-1----:R-:W-:Y:S01]  /*67580*/  ISETP.LT.AND P0, PT, R9, UR4, !P6 ;  /* 0x0000000409007c0c */ /* 0x002fe2000f701270 */
[----:B------:R-:W1:Y:S01]  /*67590*/  LDCU UR4, c[0x0][0x39c] ;  /* 0x00007380ff0477ac */ /* 0x000e620008000800 */
[----:B------:R-:W-:Y:S01]  /*675a0*/  LOP3.LUT R5, R5, 0xfeffffff, RZ, 0xc0, !PT ;  /* 0xfeffffff05057812 */ /* 0x000fe200078ec0ff */
[----:B------:R-:W2:Y:S03]  /*675b0*/  LDL.LU R9, [R1+0x26c] ;  /* 0x00026c0001097983 */ /* 0x000ea60000300800 */
        /* <DEDUP_REMOVED lines=8> */
[----:B------:R-:W-:Y:S01]  /*67640*/  ISETP.LT.AND P1, PT, R12, UR41, !P6 ;  /* 0x000000290c007c0c */ /* 0x000fe2000f721270 */
[----:B------:R-:W0:Y:S06]  /*67650*/  LDCU UR41, c[0x0][0x39c] ;  /* 0x00007380ff2977ac */ /* 0x000e2c0008000800 */
[----:B------:R-:W-:-:S04]  /*67660*/  @P0 LOP3.LUT R5, R5, 0x400000, RZ, 0xfc, !PT ;  /* 0x0040000005050812 */ /* 0x000fc800078efcff */
[----:B------:R-:W-:-:S04]  /*67670*/  LOP3.LUT R5, R5, 0xffdfffff, RZ, 0xc0, !PT ;  /* 0xffdfffff05057812 */ /* 0x000fc800078ec0ff */
[----:B------:R-:W-:Y:S02]  /*67680*/  @P2 LOP3.LUT R5, R5, 0x200000, RZ, 0xfc, !PT ;  /* 0x0020000005052812 */ /* 0x000fe400078efcff */
[----:B-1----:R-:W-:Y:S01]  /*67690*/  ISETP.LT.AND P0, PT, R13, UR4, !P6 ;  /* 0x000000040d007c0c */ /* 0x002fe2000f701270 */
[----:B------:R-:W1:Y:S01]  /*676a0*/  LDCU UR4, c[0x0][0x39c] ;  /* 0x00007380ff0477ac */ /* 0x000e620008000800 */
[----:B------:R-:W-:-:S04]  /*676b0*/  LOP3.LUT R5, R5, 0xffefffff, RZ, 0xc0, !PT ;  /* 0xffefffff05057812 */ /* 0x000fc800078ec0ff */
        /* <DEDUP_REMOVED lines=12> */
[----:B------:R-:W-:-:S04]  /*67780*/  @P2 LOP3.LUT R5, R5, 0x20000, RZ, 0xfc, !PT ;  /* 0x0002000005052812 */ /* 0x000fc800078efcff */
[----:B------:R-:W-:-:S04]  /*67790*/  LOP3.LUT R5, R5, 0xfffeffff, RZ, 0xc0, !PT ;  /* 0xfffeffff05057812 */ /* 0x000fc800078ec0ff */
[----:B------:R-:W-:Y:S02]  /*677a0*/  @P1 LOP3.LUT R5, R5, 0x10000, RZ, 0xfc, !PT ;  /* 0x0001000005051812 */ /* 0x000fe400078efcff */
[----:B0-----:R-:W-:Y:S01]  /*677b0*/  ISETP.LT.AND P1, PT, R20, UR41, !P6 ;  /* 0x0000002914007c0c */ /* 0x001fe2000f721270 */
[----:B------:R-:W0:Y:S02]  /*677c0*/  LDCU UR41, c[0x0][0x39c] ;  /* 0x00007380ff2977ac */ /* 0x000e240008000800 */
[----:B0-----:R-:W-:Y:S01]  /*677d0*/  ISETP.LT.AND P4, PT, R4, UR41, !P6 ;  /* 0x0000002904007c0c */ /* 0x001fe2000f781270 */
[----:B------:R-:W0:Y:S01]  /*677e0*/  LDCU UR41, c[0x0][0x39c] ;  /* 0x00007380ff2977ac */ /* 0x000e220008000800 */
[----:B------:R-:W2:Y:S04]  /*677f0*/  LDL.LU R4, [R1+0x1d30] ;  /* 0x001d300001047983 */ /* 0x000ea80000300800 */
[----:B------:R-:W2:Y:S04]  /*67800*/  LDL.LU R8, [R1+0x27c] ;  /* 0x00027c0001087983 */ /* 0x000ea80000300800 */
[----:B------:R-:W2:Y:S04]  /*67810*/  LDL.LU R7, [R1+0x280] ;  /* 0x0002800001077983 */ /* 0x000ea80000300800 */
[----:B------:R-:W2:Y:S04]  /*67820*/  LDL.LU R25, [R1+0x284] ;  /* 0x0002840001197983 */ /* 0x000ea80000300800 */
[----:B------:R-:W2:Y:S01]  /*67830*/  LDL.LU R2, [R1+0x288] ;  /* 0x0002880001027983 */ /* 0x000ea20000300800 */
[----:B-1----:R-:W-:Y:S01]  /*67840*/  ISETP.LT.AND P0, PT, R17, UR4, !P6 ;  /* 0x0000000411007c0c */ /* 0x002fe2000f701270 */
[----:B------:R-:W1:Y:S01]  /*67850*/  LDCU UR4, c[0x0][0x39c] ;  /* 0x00007380ff0477ac */ /* 0x000e620008000800 */
[----:B------:R-:W-:-:S02]  /*67860*/  LOP3.LUT R5, R5, 0xffff7fff, RZ, 0xc0, !PT ;  /* 0xffff7fff05057812 */ /* 0x000fc400078ec0ff */
[----:B---3--:R-:W-:Y:S01]  /*67870*/  ISETP.LT.AND P2, PT, R19, UR40, !P6 ;  /* 0x0000002813007c0c */ /* 0x008fe2000f741270 */
[----:B------:R-:W3:Y:S08]  /*67880*/  LDCU UR40, c[0x0][0x39c] ;  /* 0x00007380ff2877ac */ /* 0x000ef00008000800 */
[----:B------:R-:W-:Y:S02]  /*67890*/  @P0 LOP3.LUT R5, R5, 0x8000, RZ, 0xfc, !PT ;  /* 0x0000800005050812 */ /* 0x000fe400078efcff */
[----:B------:R-:W-:Y:S01]  /*678a0*/  ISETP.LT.AND P0, PT, R18, UR77, !P6 ;  /* 0x0000004d12007c0c */ /* 0x000fe2000f701270 */
[----:B------:R-:W0:Y:S01]  /*678b0*/  LDCU UR77, c[0x0][0x39c] ;  /* 0x00007380ff4d77ac */ /* 0x000e220008000800 */
[----:B------:R-:W-:-:S11]  /*678c0*/  LOP3.LUT R5, R5, 0xffffbfff, RZ, 0xc0, !PT ;  /* 0xffffbfff05057812 */ /* 0x000fd600078ec0ff */
        /* <DEDUP_REMOVED lines=11> */
[----:B------:R-:W-:Y:S02]  /*67980*/  LOP3.LUT R5, R5, 0xfffffbff, RZ, 0xc0, !PT ;  /* 0xfffffbff05057812 */ /* 0x000fe400078ec0ff */
[----:B---3--:R-:W-:Y:S01]  /*67990*/  ISETP.LT.AND P1, PT, R23, UR40, !P6 ;  /* 0x0000002817007c0c */ /* 0x008fe2000f721270 */
[----:B------:R-:W4:Y:S08]  /*679a0*/  LDCU UR40, c[0x0][0x39c] ;  /* 0x00007380ff2877ac */ /* 0x000f300008000800 */
[----:B------:R-:W-:-:S02]  /*679b0*/  @P0 LOP3.LUT R5, R5, 0x400, RZ, 0xfc, !PT ;  /* 0x0000040005050812 */ /* 0x000fc400078efcff */
[----:B-1----:R-:W-:Y:S01]  /*679c0*/  ISETP.LT.AND P0, PT, R36, UR4, !P6 ;  /* 0x0000000424007c0c */ /* 0x002fe2000f701270 */
[----:B------:R-:W1:Y:S01]  /*679d0*/  LDCU UR4, c[0x0][0x39c] ;  /* 0x00007380ff0477ac */ /* 0x000e620008000800 */
[----:B------:R-:W-:-:S04]  /*679e0*/  LOP3.LUT R5, R5, 0xfffffdff, RZ, 0xc0, !PT ;  /* 0xfffffdff05057812 */ /* 0x000fc800078ec0ff */
[----:B------:R-:W-:-:S04]  /*679f0*/  @P1 LOP3.LUT R5, R5, 0x200, RZ, 0xfc, !PT ;  /* 0x0000020005051812 */ /* 0x000fc800078efcff */
[----:B------:R-:W-:Y:S02]  /*67a00*/  LOP3.LUT R5, R5, 0xfffffeff, RZ, 0xc0, !PT ;  /* 0xfffffeff05057812 */ /* 0x000fe400078ec0ff */
[----:B------:R-:W-:Y:S01]  /*67a10*/  ISETP.LT.AND P1, PT, R6, UR41, !P6 ;  /* 0x0000002906007c0c */ /* 0x000fe2000f721270 */
[----:B------:R-:W3:Y:S01]  /*67a20*/  LDCU UR41, c[0x0][0x39c] ;  /* 0x00007380ff2977ac */ /* 0x000ee20008000800 */
[----:B----4-:R-:W-:Y:S01]  /*67a30*/  ISETP.LT.AND P2, PT, R37, UR40, !P6 ;  /* 0x0000002825007c0c */ /* 0x010fe2000f741270 */
[----:B------:R-:W4:Y:S01]  /*67a40*/  LDCU UR40, c[0x0][0x39c] ;  /* 0x00007380ff2877ac */ /* 0x000f220008000800 */
[----:B------:R-:W3:Y:S04]  /*67a50*/  LDL.LU R37, [R1+0x290] ;  /* 0x0002900001257983 */ /* 0x000ee80000300800 */
[----:B------:R-:W3:Y:S01]  /*67a60*/  LDL.LU R6, [R1+0x294] ;  /* 0x0002940001067983 */ /* 0x000ee20000300800 */
[----:B--2---:R-:W-:-:S04]  /*67a70*/  LOP3.LUT R4, R4, 0xfffffffe, RZ, 0xc0, !PT ;  /* 0xfffffffe04047812 */ /* 0x004fc800078ec0ff */
[----:B------:R-:W-:Y:S02]  /*67a80*/  @P0 LOP3.LUT R4, R4, 0x1, RZ, 0xfc, !PT ;  /* 0x0000000104040812 */ /* 0x000fe400078efcff */
[----:B0-----:R-:W-:Y:S01]  /*67a90*/  ISETP.LT.AND P0, PT, R9, UR77, !P6 ;  /* 0x0000004d09007c0c */ /* 0x001fe2000f701270 */
[----:B------:R-:W0:-:S12]  /*67aa0*/  LDCU UR77, c[0x0][0x39c] ;  /* 0x00007380ff4d77ac */ /* 0x000e180008000800 */
        /* <DEDUP_REMOVED lines=12> */
[----:B----4-:R-:W-:Y:S01]  /*67b70*/  ISETP.LT.AND P2, PT, R7, UR40, !P6 ;  /* 0x0000002807007c0c */ /* 0x010fe2000f741270 */
[----:B------:R-:W4:Y:S01]  /*67b80*/  LDL.LU R8, [R1+0x29c] ;  /* 0x00029c0001087983 */ /* 0x000f220000300800 */
[----:B------:R-:W-:Y:S01]  /*67b90*/  LOP3.LUT R5, R5, 0xffffffef, RZ, 0xc0, !PT ;  /* 0xffffffef05057812 */ /* 0x000fe200078ec0ff */
[----:B------:R-:W0:Y:S01]  /*67ba0*/  LDCU UR40, c[0x0][0x39c] ;  /* 0x00007380ff2877ac */ /* 0x000e220008000800 */
[----:B---3--:R-:W-:Y:S01]  /*67bb0*/  ISETP.LT.AND P1, PT, R25, UR41, !P6 ;  /* 0x0000002919007c0c */ /* 0x008fe2000f721270 */
[----:B------:R-:W3:Y:S01]  /*67bc0*/  LDL.LU R7, [R1+0x2a0] ;  /* 0x0002a00001077983 */ /* 0x000ee20000300800 */
[----:B------:R-:W0:Y:S03]  /*67bd0*/  LDCU UR41, c[0x0][0x39c] ;  /* 0x00007380ff2977ac */ /* 0x000e260008000800 */
[----:B------:R-:W3:Y:S02]  /*67be0*/  LDL.LU R25, [R1+0x2a4] ;  /* 0x0002a40001197983 */ /* 0x000ee40000300800 */
[----:B------:R-:W-:-:S04]  /*67bf0*/  @P0 LOP3.LUT R5, R5, 0x10, RZ, 0xfc, !PT ;  /* 0x0000001005050812 */ /* 0x000fc800078efcff */
[----:B------:R-:W-:-:S04]  /*67c00*/  LOP3.LUT R5, R5, 0xfffffff7, RZ, 0xc0, !PT ;  /* 0xfffffff705057812 */ /* 0x000fc800078ec0ff */
[----:B------:R-:W-:Y:S02]  /*67c10*/  @P2 LOP3.LUT R5, R5, 0x8, RZ, 0xfc, !PT ;  /* 0x0000000805052812 */ /* 0x000fe400078efcff */
[----:B-1----:R-:W-:Y:S01]  /*67c20*/  ISETP.LT.AND P0, PT, R2, UR4, !P6 ;  /* 0x0000000402007c0c */ /* 0x002fe2000f701270 */
[----:B------:R-:W2:Y:S01]  /*67c30*/  LDCU UR4, c[0x0][0x39c] ;  /* 0x00007380ff0477ac */ /* 0x000ea20008000800 */
[----:B------:R-:W-:Y:S01]  /*67c40*/  LOP3.LUT R5, R5, 0xfffffffb, RZ, 0xc0, !PT ;  /* 0xfffffffb05057812 */ /* 0x000fe200078ec0ff */
[----:B------:R-:W3:Y:S03]  /*67c50*/  LDL.LU R2, [R1+0x2a8] ;  /* 0x0002a80001027983 */ /* 0x000ee60000300800 */
[----:B------:R-:W-:-:S04]  /*67c60*/  @P1 LOP3.LUT R5, R5, 0x4, RZ, 0xfc, !PT ;  /* 0x0000000405051812 */ /* 0x000fc800078efcff */
[----:B------:R-:W-:-:S04]  /*67c70*/  LOP3.LUT R5, R5, 0xfffffffd, RZ, 0xc0, !PT ;  /* 0xfffffffd05057812 */ /* 0x000fc800078ec0ff */
[----:B------:R-:W-:Y:S02]  /*67c80*/  @P0 LOP3.LUT R5, R5, 0x2, RZ, 0xfc, !PT ;  /* 0x0000000205050812 */ /* 0x000fe400078efcff */
[----:B0-----:R-:W-:Y:S01]  /*67c90*/  ISETP.LT.AND P0, PT, R26, UR77, !P6 ;  /* 0x0000004d1a007c0c */ /* 0x001fe2000f701270 */
[----:B------:R-:W4:Y:S01]  /*67ca0*/  LDCU UR77, c[0x0][0x39c] ;  /* 0x00007380ff4d77ac */ /* 0x000f220008000800 */
[----:B------:R-:W3:Y:S01]  /*67cb0*/  LDL.LU R26, [R1+0x1d2c] ;  /* 0x001d2c00011a7983 */ /* 0x000ee20000300800 */
[----:B------:R-:W-:-:S10]  /*67cc0*/  LOP3.LUT R5, R5, 0xfffffffe, RZ, 0xc0, !PT ;  /* 0xfffffffe05057812 */ /* 0x000fd400078ec0ff */
[----:B------:R-:W-:-:S05]  /*67cd0*/  @P0 LOP3.LUT R5, R5, 0x1, RZ, 0xfc, !PT ;  /* 0x0000000105050812 */ /* 0x000fca00078efcff */
[----:B------:R-:W-:Y:S04]  /*67ce0*/  STL [R1+0x1ce4], R5 ;  /* 0x001ce40501007387 */ /* 0x000fe80000100800 */
[----:B------:R-:W4:Y:S01]  /*67cf0*/  LDL.LU R9, [R1+0x2ac] ;  /* 0x0002ac0001097983 */ /* 0x000f220000300800 */
[----:B------:R-:W-:Y:S01]  /*67d00*/  ISETP.LT.AND P2, PT, R37, UR40, !P6 ;  /* 0x0000002825007c0c */ /* 0x000fe2000f741270 */
[----:B------:R-:W0:Y:S02]  /*67d10*/  LDCU UR40, c[0x0][0x39c] ;  /* 0x00007380ff2877ac */ /* 0x000e240008000800 */
[----:B------:R-:W4:Y:S01]  /*67d20*/  LDL.LU R37, [R1+0x2b0] ;  /* 0x0002b00001257983 */ /* 0x000f220000300800 */
[----:B------:R-:W-:Y:S01]  /*67d30*/  ISETP.LT.AND P1, PT, R6, UR41, !P6 ;  /* 0x0000002906007c0c */ /* 0x000fe2000f721270 */
[----:B------:R-:W1:Y:S02]  /*67d40*/  LDCU UR41, c[0x0][0x39c] ;  /* 0x00007380ff2977ac */ /* 0x000e640008000800 */
[----:B------:R-:W4:Y:S01]  /*67d50*/  LDL.LU R6, [R1+0x2b4] ;  /* 0x0002b40001067983 */ /* 0x000f220000300800 */
[----:B--2---:R-:W-:Y:S01]  /*67d60*/  ISETP.LT.AND P0, PT, R24, UR4, !P6 ;  /* 0x0000000418007c0c */ /* 0x004fe2000f701270 */
[----:B------:R-:W2:Y:S02]  /*67d70*/  LDCU UR4, c[0x0][0x39c] ;  /* 0x00007380ff0477ac */ /* 0x000ea40008000800 */
[----:B------:R-:W4:Y:S01]  /*67d80*/  LDL.LU R24, [R1+0x2b8] ;  /* 0x0002b80001187983 */ /* 0x000f220000300800 */
[----:B---3--:R-:W-:-:S04]  /*67d90*/  LOP3.LUT R26, R26, 0x7fffffff, RZ, 0xc0, !PT ;  /* 0x7fffffff1a1a7812 */ /* 0x008fc800078ec0ff */
[----:B------:R-:W-:-:S04]  /*67da0*/  @P2 LOP3.LUT R26, R26, 0x80000000, RZ, 0xfc, !PT ;  /* 0x800000001a1a2812 */ /* 0x000fc800078efcff */
[----:B------:R-:W-:-:S04]  /*67db0*/  LOP3.LUT R26, R26, 0xbfffffff, RZ, 0xc0, !PT ;  /* 0xbfffffff1a1a7812 */ /* 0x000fc800078ec0ff */
[----:B------:R-:W-:-:S04]  /*67dc0*/  @P1 LOP3.LUT R26, R26, 0x40000000, RZ, 0xfc, !PT ;  /* 0x400000001a1a1812 */ /* 0x000fc800078efcff */
[----:B------:R-:W-:-:S04]  /*67dd0*/  LOP3.LUT R26, R26, 0xdfffffff, RZ, 0xc0, !PT ;  /* 0xdfffffff1a1a7812 */ /* 0x000fc800078ec0ff */
[----:B------:R-:W-:Y:S02]  /*67de0*/  @P0 LOP3.LUT R26, R26, 0x20000000, RZ, 0xfc, !PT ;  /* 0x200000001a1a0812 */ /* 0x000fe400078efcff */
[----:B----4-:R-:W-:Y:S01]  /*67df0*/  ISETP.LT.AND P0, PT, R8, UR77, !P6 ;  /* 0x0000004d08007c0c */ /* 0x010fe2000f701270 */
[----:B------:R-:W3:Y:S01]  /*67e00*/  LDCU UR77, c[0x0][0x39c] ;  /* 0x00007380ff4d77ac */ /* 0x000ee20008000800 */
[----:B------:R-:W4:Y:S01]  /*67e10*/  LDL.LU R8, [R1+0x2bc] ;  /* 0x0002bc0001087983 */ /* 0x000f220000300800 */
[----:B0-----:R-:W-:Y:S02]  /*67e20*/  ISETP.LT.AND P2, PT, R7, UR40, !P6 ;  /* 0x0000002807007c0c */ /* 0x001fe4000f741270 */
[----:B-1----:R-:W-:Y:S01]  /*67e30*/  ISETP.LT.AND P1, PT, R25, UR41, !P6 ;  /* 0x0000002919007c0c */ /* 0x002fe2000f721270 */
[----:B------:R-:W4:Y:S01]  /*67e40*/  LDL.LU R7, [R1+0x2c0] ;  /* 0x0002c00001077983 */ /* 0x000f220000300800 */
[----:B------:R-:W-:Y:S01]  /*67e50*/  LOP3.LUT R26, R26, 0xefffffff, RZ, 0xc0, !PT ;  /* 0xefffffff1a1a7812 */ /* 0x000fe200078ec0ff */
[----:B------:R-:W0:Y:S02]  /*67e60*/  LDCU UR40, c[0x0][0x39c] ;  /* 0x00007380ff2877ac */ /* 0x000e240008000800 */
[----:B------:R-:W4:Y:S01]  /*67e70*/  LDL.LU R25, [R1+0x2c4] ;  /* 0x0002c40001197983 */ /* 0x000f220000300800 */
[----:B------:R-:W1:Y:S02]  /*67e80*/  LDCU UR41, c[0x0][0x39c] ;  /* 0x00007380ff2977ac */ /* 0x000e640008000800 */
[----:B------:R-:W-:-:S02]  /*67e90*/  @P0 LOP3.LUT R26, R26, 0x10000000, RZ, 0xfc, !PT ;  /* 0x100000001a1a0812 */ /* 0x000fc400078efcff */
[----:B--2---:R-:W-:Y:S01]  /*67ea0*/  ISETP.LT.AND P0, PT, R2, UR4, !P6 ;  /* 0x0000000402007c0c */ /* 0x004fe2000f701270 */
[----:B------:R-:W2:Y:S01]  /*67eb0*/  LDCU UR4, c[0x0][0x39c] ;  /* 0x00007380ff0477ac */ /* 0x000ea20008000800 */
[----:B------:R-:W4:Y:S01]  /*67ec0*/  LDL.LU R2, [R1+0x2c8] ;  /* 0x0002c80001027983 */ /* 0x000f220000300800 */
[----:B------:R-:W-:-:S04]  /*67ed0*/  LOP3.LUT R26, R26, 0xf7ffffff, RZ, 0xc0, !PT ;  /* 0xf7ffffff1a1a7812 */ /* 0x000fc800078ec0ff */
[----:B------:R-:W-:-:S04]  /*67ee0*/  @P2 LOP3.LUT R26, R26, 0x8000000, RZ, 0xfc, !PT ;  /* 0x080000001a1a2812 */ /* 0x000fc800078efcff */
[----:B------:R-:W-:-:S04]  /*67ef0*/  LOP3.LUT R26, R26, 0xfbffffff, RZ, 0xc0, !PT ;  /* 0xfbffffff1a1a7812 */ /* 0x000fc800078ec0ff */
[----:B------:R-:W-:-:S04]  /*67f00*/  @P1 LOP3.LUT R26, R26, 0x4000000, RZ, 0xfc, !PT ;  /* 0x040000001a1a1812 */ /* 0x000fc800078efcff */
[----:B------:R-:W-:-:S04]  /*67f10*/  LOP3.LUT R26, R26, 0xfdffffff, RZ, 0xc0, !PT ;  /* 0xfdffffff1a1a7812 */ /* 0x000fc800078ec0ff */
[----:B------:R-:W-:Y:S02]  /*67f20*/  @P0 LOP3.LUT R26, R26, 0x2000000, RZ, 0xfc, !PT ;  /* 0x020000001a1a0812 */ /* 0x000fe400078efcff */
[----:B---3--:R-:W-:Y:S01]  /*67f30*/  ISETP.LT.AND P0, PT, R9, UR77, !P6 ;  /* 0x0000004d09007c0c */ /* 0x008fe2000f701270 */
[----:B------:R-:W4:Y:S01]  /*67f40*/  LDCU UR77, c[0x0][0x39c] ;  /* 0x00007380ff4d77ac */ /* 0x000f220008000800 */
[----:B------:R-:W3:Y:S01]  /*67f50*/  LDL.LU R9, [R1+0x2cc] ;  /* 0x0002cc0001097983 */ /* 0x000ee20000300800 */
[----:B------:R-:W-:-:S10]  /*67f60*/  LOP3.LUT R26, R26, 0xfeffffff, RZ, 0xc0, !PT ;  /* 0xfeffffff1a1a7812 */ /* 0x000fd400078ec0ff */
[----:B------:R-:W-:-:S04]  /*67f70*/  @P0 LOP3.LUT R26, R26, 0x1000000, RZ, 0xfc, !PT ;  /* 0x010000001a1a0812 */ /* 0x000fc800078efcff */
[----:B------:R-:W-:Y:S02]  /*67f80*/  LOP3.LUT R26, R26, 0xff7fffff, RZ, 0xc0, !PT ;  /* 0xff7fffff1a1a7812 */ /* 0x000fe400078ec0ff */
[----:B0-----:R-:W-:Y:S01]  /*67f90*/  ISETP.LT.AND P2, PT, R37, UR40, !P6 ;  /* 0x0000002825007c0c */ /* 0x001fe2000f741270 */
[----:B------:R-:W0:Y:S01]  /*67fa0*/  LDCU UR40, c[0x0][0x39c] ;  /* 0x00007380ff2877ac */ /* 0x000e220008000800 */
[----:B------:R-:W3:Y:S01]  /*67fb0*/  LDL.LU R37, [R1+0x2d0] ;  /* 0x0002d00001257983 */ /* 0x000ee20000300800 */
[----:B-1----:R-:W-:Y:S01]  /*67fc0*/  ISETP.LT.AND P1, PT, R6, UR41, !P6 ;  /* 0x0000002906007c0c */ /* 0x002fe2000f721270 */
[----:B------:R-:W1:Y:S02]  /*67fd0*/  LDCU UR41, c[0x0][0x39c] ;  /* 0x00007380ff2977ac */ /* 0x000e640008000800 */
[----:B------:R-:W3:Y:S07]  /*67fe0*/  LDL.LU R6, [R1+0x2d4] ;  /* 0x0002d40001067983 */ /* 0x000eee0000300800 */
[----:B------:R-:W-:-:S04]  /*67ff0*/  @P2 LOP3.LUT R26, R26, 0x800000, RZ, 0xfc, !PT ;  /* 0x008000001a1a2812 */ /* 0x000fc800078efcff */
[----:B------:R-:W-:-:S04]  /*68000*/  LOP3.LUT R26, R26, 0xffbfffff, RZ, 0xc0, !PT ;  /* 0xffbfffff1a1a7812 */ /* 0x000fc800078ec0ff */
[----:B------:R-:W-:-:S04]  /*68010*/  @P1 LOP3.LUT R26, R26, 0x400000, RZ, 0xfc, !PT ;  /* 0x004000001a1a1812 */ /* 0x000fc800078efcff */
[----:B------:R-:W-:Y:S02]  /*68020*/  LOP3.LUT R26, R26, 0xffdfffff, RZ, 0xc0, !PT ;  /* 0xffdfffff1a1a7812 */ /* 0x000fe400078ec0ff */
[----:B--2---:R-:W-:Y:S01]  /*68030*/  ISETP.LT.AND P0, PT, R24, UR4, !P6 ;  /* 0x0000000418007c0c */ /* 0x004fe2000f701270 */
[----:B------:R-:W2:Y:S01]  /*68040*/  LDCU UR4, c[0x0][0x39c] ;  /* 0x00007380ff0477ac */ /* 0x000ea20008000800 */
[----:B------:R-:W3:Y:S11]  /*68050*/  LDL.LU R24, [R1+0x2d8] ;  /* 0x0002d80001187983 */ /* 0x000ef60000300800 */
[----:B------:R-:W-:-:S04]  /*68060*/  @P0 LOP3.LUT R26, R26, 0x200000, RZ, 0xfc, !PT ;  /* 0x002000001a1a0812 */ /* 0x000fc800078efcff */
[----:B------:R-:W-:Y:S02]  /*68070*/  LOP3.LUT R26, R26, 0xffefffff, RZ, 0xc0, !PT ;  /* 0xffefffff1a1a7812 */ /* 0x000fe400078ec0ff */
[----:B----4-:R-:W-:Y:S01]  /*68080*/  ISETP.LT.AND P0, PT, R8, UR77, !P6 ;  /* 0x0000004d08007c0c */ /* 0x010fe2000f701270 */
[----:B------:R-:W3:Y:S01]  /*68090*/  LDCU UR77, c[0x0][0x39c] ;  /* 0x00007380ff4d77ac */ /* 0x000ee20008000800 */
[----:B------:R-:W4:Y:S01]  /*680a0*/  LDL.LU R8, [R1+0x2dc] ;  /* 0x0002dc0001087983 */ /* 0x000f220000300800 */
[----:B0-----:R-:W-:Y:S01]  /*680b0*/  ISETP.LT.AND P2, PT, R7, UR40, !P6 ;  /* 0x0000002807007c0c */ /* 0x001fe2000f741270 */
[----:B------:R-:W0:Y:S02]  /*680c0*/  LDCU UR40, c[0x0][0x39c] ;  /* 0x00007380ff2877ac */ /* 0x000e240008000800 */
[----:B------:R-:W4:Y:S01]  /*680d0*/  LDL.LU R7, [R1+0x2e0] ;  /* 0x0002e00001077983 */ /* 0x000f220000300800 */
[----:B-1----:R-:W-:Y:S01]  /*680e0*/  ISETP.LT.AND P1, PT, R25, UR41, !P6 ;  /* 0x0000002919007c0c */ /* 0x002fe2000f721270 */
[----:B------:R-:W1:Y:S02]  /*680f0*/  LDCU UR41, c[0x0][0x39c] ;  /* 0x00007380ff2977ac */ /* 0x000e640008000800 */
[----:B------:R-:W4:Y:S03]  /*68100*/  LDL.LU R25, [R1+0x2e4] ;  /* 0x0002e40001197983 */ /* 0x000f260000300800 */
        /* <DEDUP_REMOVED lines=52> */
[----:B------:R-:W-:-:S11]  /*68450*/  LOP3.LUT R26, R26, 0xfffffeff, RZ, 0xc0, !PT ;  /* 0xfffffeff1a1a7812 */ /* 0x000fd600078ec0ff */
        /* <DEDUP_REMOVED lines=18> */
[----:B------:R-:W4:Y:S01]  /*68580*/  LDCU UR77, c[0x0][0x39c] ;  /* 0x00007380ff4d77ac */ /* 0x000f220008000800 */
[----:B------:R-:W3:Y:S01]  /*68590*/  LDL.LU R8, [R1+0x31c] ;  /* 0x00031c0001087983 */ /* 0x000ee20000300800 */
[----:B0-----:R-:W-:Y:S01]  /*685a0*/  ISETP.LT.AND P2, PT, R7, UR40, !P6 ;  /* 0x0000002807007c0c */ /* 0x001fe2000f741270 */
[----:B------:R-:W3:Y:S02]  /*685b0*/  LDCU UR40, c[0x0][0x39c] ;  /* 0x00007380ff2877ac */ /* 0x000ee40008000800 */
[----:B------:R-:W3:Y:S01]  /*685c0*/  LDL.LU R7, [R1+0x320] ;  /* 0x0003200001077983 */ /* 0x000ee20000300800 */
[----:B-1----:R-:W-:Y:S01]  /*685d0*/  ISETP.LT.AND P1, PT, R25, UR41, !P6 ;  /* 0x0000002919007c0c */ /* 0x002fe2000f721270 */
[----:B------:R-:W0:Y:S02]  /*685e0*/  LDCU UR41, c[0x0][0x39c] ;  /* 0x00007380ff2977ac */ /* 0x000e240008000800 */
[----:B------:R-:W3:Y:S03]  /*685f0*/  LDL.LU R25, [R1+0x324] ;  /* 0x0003240001197983 */ /* 0x000ee60000300800 */
[----:B------:R-:W-:-:S04]  /*68600*/  @P0 LOP3.LUT R26, R26, 0x10, RZ, 0xfc, !PT ;  /* 0x000000101a1a0812 */ /* 0x000fc800078efcff */
[----:B------:R-:W-:-:S04]  /*68610*/  LOP3.LUT R26, R26, 0xfffffff7, RZ, 0xc0, !PT ;  /* 0xfffffff71a1a7812 */ /* 0x000fc800078ec0ff */
[----:B------:R-:W-:Y:S02]  /*68620*/  @P2 LOP3.LUT R26, R26, 0x8, RZ, 0xfc, !PT ;  /* 0x000000081a1a2812 */ /* 0x000fe400078efcff */
[----:B--2---:R-:W-:Y:S01]  /*68630*/  ISETP.LT.AND P0, PT, R2, UR4, !P6 ;  /* 0x0000000402007c0c */ /* 0x004fe2000f701270 */
[----:B------:R-:W1:Y:S01]  /*68640*/  LDCU UR4, c[0x0][0x39c] ;  /* 0x00007380ff0477ac */ /* 0x000e620008000800 */
[----:B------:R-:W-:Y:S01]  /*68650*/  LOP3.LUT R26, R26, 0xfffffffb, RZ, 0xc0, !PT ;  /* 0xfffffffb1a1a7812 */ /* 0x000fe200078ec0ff */
[----:B------:R-:W2:Y:S03]  /*68660*/  LDL.LU R2, [R1+0x328] ;  /* 0x0003280001027983 */ /* 0x000ea60000300800 */
[----:B------:R-:W-:-:S04]  /*68670*/  @P1 LOP3.LUT R26, R26, 0x4, RZ, 0xfc, !PT ;  /* 0x000000041a1a1812 */ /* 0x000fc800078efcff */
[----:B------:R-:W-:-:S04]  /*68680*/  LOP3.LUT R26, R26, 0xfffffffd, RZ, 0xc0, !PT ;  /* 0xfffffffd1a1a7812 */ /* 0x000fc800078ec0ff */
[----:B------:R-:W-:Y:S02]  /*68690*/  @P0 LOP3.LUT R26, R26, 0x2, RZ, 0xfc, !PT ;  /* 0x000000021a1a0812 */ /* 0x000fe400078efcff */
[----:B----4-:R-:W-:Y:S01]  /*686a0*/  ISETP.LT.AND P0, PT, R27, UR77, !P6 ;  /* 0x0000004d1b007c0c */ /* 0x010fe2000f701270 */
[----:B------:R-:W4:Y:S01]  /*686b0*/  LDCU UR77, c[0x0][0x39c] ;  /* 0x00007380ff4d77ac */ /* 0x000f220008000800 */
[----:B------:R-:W2:Y:S01]  /*686c0*/  LDL.LU R27, [R1+0x1d28] ;  /* 0x001d2800011b7983 */ /* 0x000ea20000300800 */
[----:B------:R-:W-:-:S10]  /*686d0*/  LOP3.LUT R26, R26, 0xfffffffe, RZ, 0xc0, !PT ;  /* 0xfffffffe1a1a7812 */ /* 0x000fd400078ec0ff */
[----:B------:R-:W-:-:S05]  /*686e0*/  @P0 LOP3.LUT R26, R26, 0x1, RZ, 0xfc, !PT ;  /* 0x000000011a1a0812 */ /* 0x000fca00078efcff */
[----:B------:R-:W-:Y:S04]  /*686f0*/  STL [R1+0x1ce8], R26 ;  /* 0x001ce81a01007387 */ /* 0x000fe80000100800 */
[----:B------:R-:W4:Y:S01]  /*68700*/  LDL.LU R9, [R1+0x32c] ;  /* 0x00032c0001097983 */ /* 0x000f220000300800 */
[----:B---3--:R-:W-:Y:S01]  /*68710*/  ISETP.LT.AND P2, PT, R37, UR40, !P6 ;  /* 0x0000002825007c0c */ /* 0x008fe2000f741270 */
[----:B------:R-:W3:Y:S02]  /*68720*/  LDCU UR40, c[0x0][0x39c] ;  /* 0x00007380ff2877ac */ /* 0x000ee40008000800 */
[----:B------:R-:W3:Y:S01]  /*68730*/  LDL.LU R37, [R1+0x330] ;  /* 0x0003300001257983 */ /* 0x000ee20000300800 */
[----:B0-----:R-:W-:Y:S01]  /*68740*/  ISETP.LT.AND P1, PT, R6, UR41, !P6 ;  /* 0x0000002906007c0c */ /* 0x001fe2000f721270 */
[----:B------:R-:W0:Y:S02]  /*68750*/  LDCU UR41, c[0x0][0x39c] ;  /* 0x00007380ff2977ac */ /* 0x000e240008000800 */
[----:B------:R-:W3:Y:S01]  /*68760*/  LDL.LU R6, [R1+0x334] ;  /* 0x0003340001067983 */ /* 0x000ee20000300800 */
[----:B-1----:R-:W-:Y:S01]  /*68770*/  ISETP.LT.AND P0, PT, R24, UR4, !P6 ;  /* 0x0000000418007c0c */ /* 0x002fe2000f701270 */
[----:B------:R-:W1:Y:S02]  /*68780*/  LDCU UR4, c[0x0][0x39c] ;  /* 0x00007380ff0477ac */ /* 0x000e640008000800 */
[----:B------:R-:W3:Y:S01]  /*68790*/  LDL.LU R24, [R1+0x338] ;  /* 0x0003380001187983 */ /* 0x000ee20000300800 */
[----:B--2---:R-:W-:-:S04]  /*687a0*/  LOP3.LUT R27, R27, 0x7fffffff, RZ, 0xc0, !PT ;  /* 0x7fffffff1b1b7812 */ /* 0x004fc800078ec0ff */
[----:B------:R-:W-:-:S04]  /*687b0*/  @P2 LOP3.LUT R27, R27, 0x80000000, RZ, 0xfc, !PT ;  /* 0x800000001b1b2812 */ /* 0x000fc800078efcff */
[----:B------:R-:W-:-:S04]  /*687c0*/  LOP3.LUT R27, R27, 0xbfffffff, RZ, 0xc0, !PT ;  /* 0xbfffffff1b1b7812 */ /* 0x000fc800078ec0ff */
[----:B------:R-:W-:-:S04]  /*687d0*/  @P1 LOP3.LUT R27, R27, 0x40000000, RZ, 0xfc, !PT ;  /* 0x400000001b1b1812 */ /* 0x000fc800078efcff */
[----:B------:R-:W-:-:S04]  /*687e0*/  LOP3.LUT R27, R27, 0xdfffffff, RZ, 0xc0, !PT ;  /* 0xdfffffff1b1b7812 */ /* 0x000fc800078ec0ff */
[----:B------:R-:W-:Y:S02]  /*687f0*/  @P0 LOP3.LUT R27, R27, 0x20000000, RZ, 0xfc, !PT ;  /* 0x200000001b1b0812 */ /* 0x000fe400078efcff */
[----:B----4-:R-:W-:Y:S01]  /*68800*/  ISETP.LT.AND P0, PT, R8, UR77, !P6 ;  /* 0x0000004d08007c0c */ /* 0x010fe2000f701270 */
[----:B------:R-:W2:Y:S01]  /*68810*/  LDCU UR77, c[0x0][0x39c] ;  /* 0x00007380ff4d77ac */ /* 0x000ea20008000800 */
[----:B------:R-:W4:Y:S01]  /*68820*/  LDL.LU R8, [R1+0x33c] ;  /* 0x00033c0001087983 */ /* 0x000f220000300800 */
[----:B---3--:R-:W-:Y:S02]  /*68830*/  ISETP.LT.AND P2, PT, R7, UR40, !P6 ;  /* 0x0000002807007c0c */ /* 0x008fe4000f741270 */
[----:B0-----:R-:W-:Y:S01]  /*68840*/  ISETP.LT.AND P1, PT, R25, UR41, !P6 ;  /* 0x0000002919007c0c */ /* 0x001fe2000f721270 */
[----:B------:R-:W3:Y:S01]  /*68850*/  LDL.LU R7, [R1+0x340] ;  /* 0x0003400001077983 */ /* 0x000ee20000300800 */
[----:B------:R-:W-:Y:S01]  /*68860*/  LOP3.LUT R27, R27, 0xefffffff, RZ, 0xc0, !PT ;  /* 0xefffffff1b1b7812 */ /* 0x000fe200078ec0ff */
[----:B------:R-:W0:Y:S02]  /*68870*/  LDCU UR40, c[0x0][0x39c] ;  /* 0x00007380ff2877ac */ /* 0x000e240008000800 */
[----:B------:R-:W3:Y:S01]  /*68880*/  LDL.LU R25, [R1+0x344] ;  /* 0x0003440001197983 */ /* 0x000ee20000300800 */
[----:B------:R-:W0:Y:S02]  /*68890*/  LDCU UR41, c[0x0][0x39c] ;  /* 0x00007380ff2977ac */ /* 0x000e240008000800 */
[----:B------:R-:W-:-:S02]  /*688a0*/  @P0 LOP3.LUT R27, R27, 0x10000000, RZ, 0xfc, !PT ;  /* 0x100000001b1b0812 */ /* 0x000fc400078efcff */
[----:B-1----:R-:W-:Y:S01]  /*688b0*/  ISETP.LT.AND P0, PT, R2, UR4, !P6 ;  /* 0x0000000402007c0c */ /* 0x002fe2000f701270 */
[----:B------:R-:W1:Y:S01]  /*688c0*/  LDCU UR4, c[0x0][0x39c] ;  /* 0x00007380ff0477ac */ /* 0x000e620008000800 */
[----:B------:R-:W3:Y:S01]  /*688d0*/  LDL.LU R2, [R1+0x348] ;  /* 0x0003480001027983 */ /* 0x000ee20000300800 */
[----:B------:R-:W-:-:S04]  /*688e0*/  LOP3.LUT R27, R27, 0xf7ffffff, RZ, 0xc0, !PT ;  /* 0xf7ffffff1b1b7812 */ /* 0x000fc800078ec0ff */
[----:B------:R-:W-:-:S04]  /*688f0*/  @P2 LOP3.LUT R27, R27, 0x8000000, RZ, 0xfc, !PT ;  /* 0x080000001b1b2812 */ /* 0x000fc800078efcff */
[----:B------:R-:W-:-:S04]  /*68900*/  LOP3.LUT R27, R27, 0xfbffffff, RZ, 0xc0, !PT ;  /* 0xfbffffff1b1b7812 */ /* 0x000fc800078ec0ff */
[----:B------:R-:W-:-:S04]  /*68910*/  @P1 LOP3.LUT R27, R27, 0x4000000, RZ, 0xfc, !PT ;  /* 0x040000001b1b1812 */ /* 0x000fc800078efcff */
[----:B------:R-:W-:-:S04]  /*68920*/  LOP3.LUT R27, R27, 0xfdffffff, RZ, 0xc0, !PT ;  /* 0xfdffffff1b1b7812 */ /* 0x000fc800078ec0ff */
[----:B------:R-:W-:Y:S02]  /*68930*/  @P0 LOP3.LUT R27, R27, 0x2000000, RZ, 0xfc, !PT ;  /* 0x020000001b1b0812 */ /* 0x000fe400078efcff */
[----:B--2---:R-:W-:Y:S01]  /*68940*/  ISETP.LT.AND P0, PT, R9, UR77, !P6 ;  /* 0x0000004d09007c0c */ /* 0x004fe2000f701270 */
[----:B------:R-:W4:Y:S01]  /*68950*/  LDCU UR77, c[0x0][0x39c] ;  /* 0x00007380ff4d77ac */ /* 0x000f220008000800 */
[----:B------:R-:W2:Y:S01]  /*68960*/  LDL.LU R9, [R1+0x34c] ;  /* 0x00034c0001097983 */ /* 0x000ea20000300800 */
[----:B0-----:R-:W-:Y:S02]  /*68970*/  ISETP.LT.AND P2, PT, R37, UR40, !P6 ;  /* 0x0000002825007c0c */ /* 0x001fe4000f741270 */
[----:B------:R-:W-:Y:S01]  /*68980*/  LOP3.LUT R27, R27, 0xfeffffff, RZ, 0xc0, !PT ;  /* 0xfeffffff1b1b7812 */ /* 0x000fe200078ec0ff */
[----:B------:R-:W2:Y:S01]  /*68990*/  LDL.LU R37, [R1+0x350] ;  /* 0x0003500001257983 */ /* 0x000ea20000300800 */
[----:B------:R-:W-:Y:S01]  /*689a0*/  ISETP.LT.AND P1, PT, R6, UR41, !P6 ;  /* 0x0000002906007c0c */ /* 0x000fe2000f721270 */
[----:B------:R-:W3:Y:S02]  /*689b0*/  LDCU UR40, c[0x0][0x39c] ;  /* 0x00007380ff2877ac */ /* 0x000ee40008000800 */
[----:B------:R-:W2:Y:S01]  /*689c0*/  LDL.LU R6, [R1+0x354] ;  /* 0x0003540001067983 */ /* 0x000ea20000300800 */
[----:B------:R-:W0:Y:S02]  /*689d0*/  LDCU UR41, c[0x0][0x39c] ;  /* 0x00007380ff2977ac */ /* 0x000e240008000800 */
[----:B------:R-:W-:-:S04]  /*689e0*/  @P0 LOP3.LUT R27, R27, 0x1000000, RZ, 0xfc, !PT ;  /* 0x010000001b1b0812 */ /* 0x000fc800078efcff */
[----:B------:R-:W-:-:S04]  /*689f0*/  LOP3.LUT R27, R27, 0xff7fffff, RZ, 0xc0, !PT ;  /* 0xff7fffff1b1b7812 */ /* 0x000fc800078ec0ff */
[----:B------:R-:W-:-:S04]  /*68a00*/  @P2 LOP3.LUT R27, R27, 0x800000, RZ, 0xfc, !PT ;  /* 0x008000001b1b2812 */ /* 0x000fc800078efcff */
[----:B------:R-:W-:-:S04]  /*68a10*/  LOP3.LUT R27, R27, 0xffbfffff, RZ, 0xc0, !PT ;  /* 0xffbfffff1b1b7812 */ /* 0x000fc800078ec0ff */
[----:B------:R-:W-:-:S04]  /*68a20*/  @P1 LOP3.LUT R27, R27, 0x400000, RZ, 0xfc, !PT ;  /* 0x004000001b1b1812 */ /* 0x000fc800078efcff */
[----:B------:R-:W-:Y:S02]  /*68a30*/  LOP3.LUT R27, R27, 0xffdfffff, RZ, 0xc0, !PT ;  /* 0xffdfffff1b1b7812 */ /* 0x000fe400078ec0ff */
[----:B-1----:R-:W-:Y:S01]  /*68a40*/  ISETP.LT.AND P0, PT, R24, UR4, !P6 ;  /* 0x0000000418007c0c */ /* 0x002fe2000f701270 */
[----:B------:R-:W1:Y:S01]  /*68a50*/  LDCU UR4, c[0x0][0x39c] ;  /* 0x00007380ff0477ac */ /* 0x000e620008000800 */
[----:B------:R-:W2:Y:S11]  /*68a60*/  LDL.LU R24, [R1+0x358] ;  /* 0x0003580001187983 */ /* 0x000eb60000300800 */
[----:B------:R-:W-:-:S04]  /*68a70*/  @P0 LOP3.LUT R27, R27, 0x200000, RZ, 0xfc, !PT ;  /* 0x002000001b1b0812 */ /* 0x000fc800078efcff */
[----:B------:R-:W-:Y:S02]  /*68a80*/  LOP3.LUT R27, R27, 0xffefffff, RZ, 0xc0, !PT ;  /* 0xffefffff1b1b7812 */ /* 0x000fe400078ec0ff */
[----:B----4-:R-:W-:Y:S01]  /*68a90*/  ISETP.LT.AND P0, PT, R8, UR77, !P6 ;  /* 0x0000004d08007c0c */ /* 0x010fe2000f701270 */
[----:B------:R-:W2:Y:S01]  /*68aa0*/  LDCU UR77, c[0x0][0x39c] ;  /* 0x00007380ff4d77ac */ /* 0x000ea20008000800 */
[----:B------:R-:W4:Y:S01]  /*68ab0*/  LDL.LU R8, [R1+0x35c] ;  /* 0x00035c0001087983 */ /* 0x000f220000300800 */
[----:B---3--:R-:W-:Y:S01]  /*68ac0*/  ISETP.LT.AND P2, PT, R7, UR40, !P6 ;  /* 0x0000002807007c0c */ /* 0x008fe2000f741270 */
[----:B------:R-:W3:Y:S02]  /*68ad0*/  LDCU UR40, c[0x0][0x39c] ;  /* 0x00007380ff2877ac */ /* 0x000ee40008000800 */
[----:B------:R-:W4:Y:S01]  /*68ae0*/  LDL.LU R7, [R1+0x360] ;  /* 0x0003600001077983 */ /* 0x000f220000300800 */
[----:B0-----:R-:W-:Y:S01]  /*68af0*/  ISETP.LT.AND P1, PT, R25, UR41, !P6 ;  /* 0x0000002919007c0c */ /* 0x001fe2000f721270 */
[----:B------:R-:W0:Y:S02]  /*68b00*/  LDCU UR41, c[0x0][0x39c] ;  /* 0x00007380ff2977ac */ /* 0x000e240008000800 */
[----:B------:R-:W4:Y:S03]  /*68b10*/  LDL.LU R25, [R1+0x364] ;  /* 0x0003640001197983 */ /* 0x000f260000300800 */
[----:B------:R-:W-:-:S02]  /*68b20*/  @P0 LOP3.LUT R27, R27, 0x100000, RZ, 0xfc, !PT ;  /* 0x001000001b1b0812 */ /* 0x000fc400078efcff */
[----:B-1----:R-:W-:Y:S01]  /*68b30*/  ISETP.LT.AND P0, PT, R2, UR4, !P6 ;  /* 0x0000000402007c0c */ /* 0x002fe2000f701270 */
[----:B------:R-:W1:Y:S01]  /*68b40*/  LDCU UR4, c[0x0][0x39c] ;  /* 0x00007380ff0477ac */ /* 0x000e620008000800 */
[----:B------:R-:W4:Y:S01]  /*68b50*/  LDL.LU R2, [R1+0x368] ;  /* 0x0003680001027983 */ /* 0x000f220000300800 */
        /* <DEDUP_REMOVED lines=9> */
[----:B------:R-:W-:Y:S02]  /*68bf0*/  LOP3.LUT R27, R27, 0xfffeffff, RZ, 0xc0, !PT ;  /* 0xfffeffff1b1b7812 */ /* 0x000fe400078ec0ff */
[----:B---3--:R-:W-:Y:S01]  /*68c00*/  ISETP.LT.AND P2, PT, R37, UR40, !P6 ;  /* 0x0000002825007c0c */ /* 0x008fe2000f741270 */
[----:B------:R-:W3:Y:S01]  /*68c10*/  LDCU UR40, c[0x0][0x39c] ;  /* 0x00007380ff2877ac */ /* 0x000ee20008000800 */
[----:B------:R-:W2:Y:S01]  /*68c20*/  LDL.LU R37, [R1+0x370] ;  /* 0x0003700001257983 */ /* 0x000ea20000300800 */
[----:B0-----:R-:W-:Y:S01]  /*68c30*/  ISETP.LT.AND P1, PT, R6, UR41, !P6 ;  /* 0x0000002906007c0c */ /* 0x001fe2000f721270 */
[----:B------:R-:W0:Y:S02]  /*68c40*/  LDCU UR41, c[0x0][0x39c] ;  /* 0x00007380ff2977ac */ /* 0x000e240008000800 */
[----:B------:R-:W2:Y:S02]  /*68c50*/  LDL.LU R6, [R1+0x374] ;  /* 0x0003740001067983 */ /* 0x000ea40000300800 */
        /* <DEDUP_REMOVED lines=32> */
[----:B------:R-:W-:Y:S02]  /*68e60*/  LOP3.LUT R27, R27, 0xfffffeff, RZ, 0xc0, !PT ;  /* 0xfffffeff1b1b7812 */ /* 0x000fe400078ec0ff */
[----:B---3--:R-:W-:Y:S01]  /*68e70*/  ISETP.LT.AND P2, PT, R37, UR40, !P6 ;  /* 0x0000002825007c0c */ /* 0x008fe2000f741270 */
[----:B------:R-:W2:Y:S01]  /*68e80*/  LDCU UR40, c[0x0][0x39c] ;  /* 0x00007380ff2877ac */ /* 0x000ea20008000800 */
[----:B------:R-:W3:Y:S01]  /*68e90*/  LDL.LU R37, [R1+0x390] ;  /* 0x0003900001257983 */ /* 0x000ee20000300800 */
[----:B0-----:R-:W-:Y:S01]  /*68ea0*/  ISETP.LT.AND P1, PT, R6, UR41, !P6 ;  /* 0x0000002906007c0c */ /* 0x001fe2000f721270 */
[----:B------:R-:W0:Y:S02]  /*68eb0*/  LDCU UR41, c[0x0][0x39c] ;  /* 0x00007380ff2977ac */ /* 0x000e240008000800 */
[----:B------:R-:W3:Y:S03]  /*68ec0*/  LDL.LU R6, [R1+0x394] ;  /* 0x0003940001067983 */ /* 0x000ee60000300800 */
        /* <DEDUP_REMOVED lines=8> */
[----:B------:R-:W3:Y:S11]  /*68f50*/  LDL.LU R24, [R1+0x398] ;  /* 0x0003980001187983 */ /* 0x000ef60000300800 */
[----:B------:R-:W-:-:S04]  /*68f60*/  @P0 LOP3.LUT R27, R27, 0x20, RZ, 0xfc, !PT ;  /* 0x000000201b1b0812 */ /* 0x000fc800078efcff */
[----:B------:R-:W-:Y:S02]  /*68f70*/  LOP3.LUT R27, R27, 0xffffffef, RZ, 0xc0, !PT ;  /* 0xffffffef1b1b7812 */ /* 0x000fe400078ec0ff */
[----:B----4-:R-:W-:Y:S01]  /*68f80*/  ISETP.LT.AND P0, PT, R8, UR77, !P6 ;  /* 0x0000004d08007c0c */ /* 0x010fe2000f701270 */
[----:B------:R-:W4:Y:S01]  /*68f90*/  LDCU UR77, c[0x0][0x39c] ;  /* 0x00007380ff4d77ac */ /* 0x000f220008000800 */
[----:B------:R-:W3:Y:S01]  /*68fa0*/  LDL.LU R8, [R1+0x39c] ;  /* 0x00039c0001087983 */ /* 0x000ee20000300800 */
[----:B--2---:R-:W-:Y:S01]  /*68fb0*/  ISETP.LT.AND P2, PT, R7, UR40, !P6 ;  /* 0x0000002807007c0c */ /* 0x004fe2000f741270 */
[----:B------:R-:W3:Y:S02]  /*68fc0*/  LDCU UR40, c[0x0][0x39c] ;  /* 0x00007380ff2877ac */ /* 0x000ee40008000800 */
[----:B------:R-:W2:Y:S01]  /*68fd0*/  LDL.LU R7, [R1+0x3a0] ;  /* 0x0003a00001077983 */ /* 0x000ea20000300800 */
[----:B0-----:R-:W-:Y:S01]  /*68fe0*/  ISETP.LT.AND P1, PT, R25, UR41, !P6 ;  /* 0x0000002919007c0c */ /* 0x001fe2000f721270 */
[----:B------:R-:W0:Y:S02]  /*68ff0*/  LDCU UR41, c[0x0][0x39c] ;  /* 0x00007380ff2977ac */ /* 0x000e240008000800 */
[----:B------:R-:W2:Y:S03]  /*69000*/  LDL.LU R25, [R1+0x3a4] ;  /* 0x0003a40001197983 */ /* 0x000ea60000300800 */
        /* <DEDUP_REMOVED lines=149> */
[----:B------:R-:W3:Y:S04]  /*69960*/  LDL.LU R24, [R1+0x418] ;  /* 0x0004180001187983 */ /* 0x000ee80000300800 */
[----:B------:R-:W3:Y:S07]  /*69970*/  LDL.LU R9, [R1+0x41c] ;  /* 0x00041c0001097983 */ /* 0x000eee0000300800 */
[----:B------:R-:W-:-:S04]  /*69980*/  @P0 LOP3.LUT R28, R28, 0x20, RZ, 0xfc, !PT ;  /* 0x000000201c1c0812 */ /* 0x000fc800078efcff */
[----:B------:R-:W-:Y:S02]  /*69990*/  LOP3.LUT R28, R28, 0xffffffef, RZ, 0xc0, !PT ;  /* 0xffffffef1c1c7812 */ /* 0x000fe400078ec0ff */
[----:B----4-:R-:W-:Y:S01]  /*699a0*/  ISETP.LT.AND P0, PT, R8, UR77, !P6 ;  /* 0x0000004d08007c0c */ /* 0x010fe2000f701270 */
[----:B------:R-:W4:Y:S01]  /*699b0*/  LDCU UR77, c[0x0][0x39c] ;  /* 0x00007380ff4d77ac */ /* 0x000f220008000800 */
[----:B--2---:R-:W-:Y:S01]  /*699c0*/  ISETP.LT.AND P2, PT, R7, UR40, !P6 ;  /* 0x0000002807007c0c */ /* 0x004fe2000f741270 */
[----:B------:R-:W3:Y:S01]  /*699d0*/  LDCU UR40, c[0x0][0x39c] ;  /* 0x00007380ff2877ac */ /* 0x000ee20008000800 */
[----:B------:R-:W2:Y:S01]  /*699e0*/  LDL.LU R7, [R1+0x420] ;  /* 0x0004200001077983 */ /* 0x000ea20000300800 */
[----:B0-----:R-:W-:Y:S01]  /*699f0*/  ISETP.LT.AND P1, PT, R25, UR41, !P6 ;  /* 0x0000002919007c0c */ /* 0x001fe2000f721270 */
[----:B------:R-:W0:Y:S02]  /*69a00*/  LDCU UR41, c[0x0][0x39c] ;  /* 0x00007380ff2977ac */ /* 0x000e240008000800 */
[----:B------:R-:W2:Y:S05]  /*69a10*/  LDL.LU R25, [R1+0x424] ;  /* 0x0004240001197983 */ /* 0x000eaa0000300800 */
        /* <DEDUP_REMOVED lines=19> */
[----:B------:R-:W4:Y:S01]  /*69b50*/  LDL.LU R37, [R1+0x430] ;  /* 0x0004300001257983 */ /* 0x000f220000300800 */
[----:B0-----:R-:W-:Y:S01]  /*69b60*/  ISETP.LT.AND P1, PT, R6, UR41, !P6 ;  /* 0x0000002906007c0c */ /* 0x001fe2000f721270 */
[----:B------:R-:W0:Y:S02]  /*69b70*/  LDCU UR41, c[0x0][0x39c] ;  /* 0x00007380ff2977ac */ /* 0x000e240008000800 */
[----:B------:R-:W4:Y:S01]  /*69b80*/  LDL.LU R6, [R1+0x434] ;  /* 0x0004340001067983 */ /* 0x000f220000300800 */
[----:B-1----:R-:W-:Y:S01]  /*69b90*/  ISETP.LT.AND P0, PT, R24, UR4, !P6 ;  /* 0x0000000418007c0c */ /* 0x002fe2000f701270 */
[----:B------:R-:W1:Y:S02]  /*69ba0*/  LDCU UR4, c[0x0][0x39c] ;  /* 0x00007380ff0477ac */ /* 0x000e640008000800 */
[----:B------:R-:W4:Y:S01]  /*69bb0*/  LDL.LU R24, [R1+0x438] ;  /* 0x0004380001187983 */ /* 0x000f220000300800 */
[----:B--2---:R-:W-:-:S04]  /*69bc0*/  LOP3.LUT R29, R29, 0x7fffffff, RZ, 0xc0, !PT ;  /* 0x7fffffff1d1d7812 */ /* 0x004fc800078ec0ff */
[----:B------:R-:W-:-:S04]  /*69bd0*/  @P2 LOP3.LUT R29, R29, 0x80000000, RZ, 0xfc, !PT ;  /* 0x800000001d1d2812 */ /* 0x000fc800078efcff */
[----:B------:R-:W-:-:S04]  /*69be0*/  LOP3.LUT R29, R29, 0xbfffffff, RZ, 0xc0, !PT ;  /* 0xbfffffff1d1d7812 */ /* 0x000fc800078ec0ff */
[----:B------:R-:W-:-:S04]  /*69bf0*/  @P1 LOP3.LUT R29, R29, 0x40000000, RZ, 0xfc, !PT ;  /* 0x400000001d1d1812 */ /* 0x000fc800078efcff */
[----:B------:R-:W-:Y:S02]  /*69c00*/  LOP3.LUT R29, R29, 0xdfffffff, RZ, 0xc0, !PT ;  /* 0xdfffffff1d1d7812 */ /* 0x000fe400078ec0ff */
[----:B---3--:R-:W-:Y:S01]  /*69c10*/  ISETP.LT.AND P2, PT, R7, UR40, !P6 ;  /* 0x0000002807007c0c */ /* 0x008fe2000f741270 */
[----:B------:R-:W2:Y:S01]  /*69c20*/  LDCU UR40, c[0x0][0x39c] ;  /* 0x00007380ff2877ac */ /* 0x000ea20008000800 */
[----:B------:R-:W-:Y:S02]  /*69c30*/  @P0 LOP3.LUT R29, R29, 0x20000000, RZ, 0xfc, !PT ;  /* 0x200000001d1d0812 */ /* 0x000fe400078efcff */
[----:B----4-:R-:W-:Y:S01]  /*69c40*/  ISETP.LT.AND P0, PT, R9, UR77, !P6 ;  /* 0x0000004d09007c0c */ /* 0x010fe2000f701270 */
[----:B------:R-:W3:Y:S01]  /*69c50*/  LDCU UR77, c[0x0][0x39c] ;  /* 0x00007380ff4d77ac */ /* 0x000ee20008000800 */
[----:B------:R-:W4:Y:S04]  /*69c60*/  LDL.LU R9, [R1+0x43c] ;  /* 0x00043c0001097983 */ /* 0x000f280000300800 */
[----:B------:R-:W4:Y:S01]  /*69c70*/  LDL.LU R7, [R1+0x440] ;  /* 0x0004400001077983 */ /* 0x000f220000300800 */
[----:B0-----:R-:W-:Y:S01]  /*69c80*/  ISETP.LT.AND P1, PT, R25, UR41, !P6 ;  /* 0x0000002919007c0c */ /* 0x001fe2000f721270 */
[----:B------:R-:W0:Y:S02]  /*69c90*/  LDCU UR41, c[0x0][0x39c] ;  /* 0x00007380ff2977ac */ /* 0x000e240008000800 */
[----:B------:R-:W4:Y:S01]  /*69ca0*/  LDL.LU R25, [R1+0x444] ;  /* 0x0004440001197983 */ /* 0x000f220000300800 */
[----:B------:R-:W-:-:S04]  /*69cb0*/  LOP3.LUT R29, R29, 0xefffffff, RZ, 0xc0, !PT ;  /* 0xefffffff1d1d7812 */ /* 0x000fc800078ec0ff */
[----:B------:R-:W-:-:S04]  /*69cc0*/  @P0 LOP3.LUT R29, R29, 0x10000000, RZ, 0xfc, !PT ;  /* 0x100000001d1d0812 */ /* 0x000fc800078efcff */
[----:B------:R-:W-:-:S04]  /*69cd0*/  LOP3.LUT R29, R29, 0xf7ffffff, RZ, 0xc0, !PT ;  /* 0xf7ffffff1d1d7812 */ /* 0x000fc800078ec0ff */
[----:B------:R-:W-:Y:S02]  /*69ce0*/  @P2 LOP3.LUT R29, R29, 0x8000000, RZ, 0xfc, !PT ;  /* 0x080000001d1d2812 */ /* 0x000fe400078efcff */
[----:B-1----:R-:W-:Y:S01]  /*69cf0*/  ISETP.LT.AND P0, PT, R2, UR4, !P6 ;  /* 0x0000000402007c0c */ /* 0x002fe2000f701270 */
[----:B------:R-:W1:Y:S01]  /*69d00*/  LDCU UR4, c[0x0][0x39c] ;  /* 0x00007380ff0477ac */ /* 0x000e620008000800 */
[----:B------:R-:W-:Y:S01]  /*69d10*/  LOP3.LUT R29, R29, 0xfbffffff, RZ, 0xc0, !PT ;  /* 0xfbffffff1d1d7812 */ /* 0x000fe200078ec0ff */
[----:B------:R-:W4:Y:S03]  /*69d20*/  LDL.LU R2, [R1+0x448] ;  /* 0x0004480001027983 */ /* 0x000f260000300800 */
[----:B------:R-:W-:-:S04]  /*69d30*/  @P1 LOP3.LUT R29, R29, 0x4000000, RZ, 0xfc, !PT ;  /* 0x040000001d1d1812 */ /* 0x000fc800078efcff */
[----:B------:R-:W-:-:S04]  /*69d40*/  LOP3.LUT R29, R29, 0xfdffffff, RZ, 0xc0, !PT ;  /* 0xfdffffff1d1d7812 */ /* 0x000fc800078ec0ff */
[----:B------:R-:W-:Y:S02]  /*69d50*/  @P0 LOP3.LUT R29, R29, 0x2000000, RZ, 0xfc, !PT ;  /* 0x020000001d1d0812 */ /* 0x000fe400078efcff */
[----:B---3--:R-:W-:Y:S01]  /*69d60*/  ISETP.LT.AND P0, PT, R8, UR77, !P6 ;  /* 0x0000004d08007c0c */ /* 0x008fe2000f701270 */
[----:B------:R-:W4:Y:S01]  /*69d70*/  LDCU UR77, c[0x0][0x39c] ;  /* 0x00007380ff4d77ac */ /* 0x000f220008000800 */
[----:B------:R-:W3:Y:S01]  /*69d80*/  LDL.LU R8, [R1+0x44c] ;  /* 0x00044c0001087983 */ /* 0x000ee20000300800 */
[----:B--2---:R-:W-:Y:S02]  /*69d90*/  ISETP.LT.AND P2, PT, R37, UR40, !P6 ;  /* 0x0000002825007c0c */ /* 0x004fe4000f741270 */
[----:B------:R-:W-:Y:S01]  /*69da0*/  LOP3.LUT R29, R29, 0xfeffffff, RZ, 0xc0, !PT ;  /* 0xfeffffff1d1d7812 */ /* 0x000fe200078ec0ff */
[----:B------:R-:W2:Y:S01]  /*69db0*/  LDL.LU R37, [R1+0x450] ;  /* 0x0004500001257983 */ /* 0x000ea20000300800 */
[----:B0-----:R-:W-:Y:S01]  /*69dc0*/  ISETP.LT.AND P1, PT, R6, UR41, !P6 ;  /* 0x0000002906007c0c */ /* 0x001fe2000f721270 */
[----:B------:R-:W0:Y:S02]  /*69dd0*/  LDCU UR40, c[0x0][0x39c] ;  /* 0x00007380ff2877ac */ /* 0x000e240008000800 */
[----:B------:R-:W2:Y:S01]  /*69de0*/  LDL.LU R6, [R1+0x454] ;  /* 0x0004540001067983 */ /* 0x000ea20000300800 */
[----:B------:R-:W0:Y:S02]  /*69df0*/  LDCU UR41, c[0x0][0x39c] ;  /* 0x00007380ff2977ac */ /* 0x000e240008000800 */
        /* <DEDUP_REMOVED lines=11> */
[----:B------:R-:W3:Y:S01]  /*69eb0*/  LDCU UR77, c[0x0][0x39c] ;  /* 0x00007380ff4d77ac */ /* 0x000ee20008000800 */
[----:B------:R-:W4:Y:S01]  /*69ec0*/  LDL.LU R9, [R1+0x45c] ;  /* 0x00045c0001097983 */ /* 0x000f220000300800 */
[----:B0-----:R-:W-:Y:S01]  /*69ed0*/  ISETP.LT.AND P2, PT, R7, UR40, !P6 ;  /* 0x0000002807007c0c */ /* 0x001fe2000f741270 */
[----:B------:R-:W2:Y:S02]  /*69ee0*/  LDCU UR40, c[0x0][0x39c] ;  /* 0x00007380ff2877ac */ /* 0x000ea40008000800 */
[----:B------:R-:W4:Y:S01]  /*69ef0*/  LDL.LU R7, [R1+0x460] ;  /* 0x0004600001077983 */ /* 0x000f220000300800 */
[----:B------:R-:W-:Y:S01]  /*69f00*/  ISETP.LT.AND P1, PT, R25, UR41, !P6 ;  /* 0x0000002919007c0c */ /* 0x000fe2000f721270 */
        /* <DEDUP_REMOVED lines=8> */
[----:B------:R-:W4:Y:S01]  /*69f90*/  LDL.LU R2, [R1+0x468] ;  /* 0x0004680001027983 */ /* 0x000f220000300800 */
[----:B------:R-:W-:-:S04]  /*69fa0*/  LOP3.LUT R29, R29, 0xfffbffff, RZ, 0xc0, !PT ;  /* 0xfffbffff1d1d7812 */ /* 0x000fc800078ec0ff */
[----:B------:R-:W-:-:S04]  /*69fb0*/  @P1 LOP3.LUT R29, R29, 0x40000, RZ, 0xfc, !PT ;  /* 0x000400001d1d1812 */ /* 0x000fc800078efcff */
[----:B------:R-:W-:-:S04]  /*69fc0*/  LOP3.LUT R29, R29, 0xfffdffff, RZ, 0xc0, !PT ;  /* 0xfffdffff1d1d7812 */ /* 0x000fc800078ec0ff */
[----:B------:R-:W-:Y:S02]  /*69fd0*/  @P0 LOP3.LUT R29, R29, 0x20000, RZ, 0xfc, !PT ;  /* 0x000200001d1d0812 */ /* 0x000fe400078efcff */
[----:B---3--:R-:W-:Y:S01]  /*69fe0*/  ISETP.LT.AND P0, PT, R8, UR77, !P6 ;  /* 0x0000004d08007c0c */ /* 0x008fe2000f701270 */
[----:B------:R-:W3:Y:S01]  /*69ff0*/  LDCU UR77, c[0x0][0x39c] ;  /* 0x00007380ff4d77ac */ /* 0x000ee20008000800 */
[----:B------:R-:W4:Y:S01]  /*6a000*/  LDL.LU R8, [R1+0x46c] ;  /* 0x00046c0001087983 */ /* 0x000f220000300800 */
[----:B--2---:R-:W-:Y:S02]  /*6a010*/  ISETP.LT.AND P2, PT, R37, UR40, !P6 ;  /* 0x0000002825007c0c */ /* 0x004fe4000f741270 */
[----:B0-----:R-:W-:Y:S01]  /*6a020*/  ISETP.LT.AND P1, PT, R6, UR41, !P6 ;  /* 0x0000002906007c0c */ /* 0x001fe2000f721270 */
[----:B------:R-:W2:Y:S01]  /*6a030*/  LDL.LU R37, [R1+0x470] ;  /* 0x0004700001257983 */ /* 0x000ea20000300800 */
[----:B------:R-:W-:Y:S01]  /*6a040*/  LOP3.LUT R29, R29, 0xfffeffff, RZ, 0xc0, !PT ;  /* 0xfffeffff1d1d7812 */ /* 0x000fe200078ec0ff */
[----:B------:R-:W4:Y:S02]  /*6a050*/  LDCU UR40, c[0x0][0x39c] ;  /* 0x00007380ff2877ac */ /* 0x000f240008000800 */
[----:B------:R-:W2:Y:S03]  /*6a060*/  LDL.LU R6, [R1+0x474] ;  /* 0x0004740001067983 */ /* 0x000ea60000300800 */
[----:B------:R-:W-:Y:S01]  /*6a070*/  @P0 LOP3.LUT R29, R29, 0x10000, RZ, 0xfc, !PT ;  /* 0x000100001d1d0812 */ /* 0x000fe200078efcff */
[----:B------:R-:W0:Y:S01]  /*6a080*/  LDCU UR41, c[0x0][0x39c] ;  /* 0x00007380ff2977ac */ /* 0x000e220008000800 */
[----:B-1----:R-:W-:Y:S01]  /*6a090*/  ISETP.LT.AND P0, PT, R24, UR4, !P6 ;  /* 0x0000000418007c0c */ /* 0x002fe2000f701270 */
[----:B------:R-:W1:Y:S01]  /*6a0a0*/  LDCU UR4, c[0x0][0x39c] ;  /* 0x00007380ff0477ac */ /* 0x000e620008000800 */
[----:B------:R-:W2:Y:S01]  /*6a0b0*/  LDL.LU R24, [R1+0x478] ;  /* 0x0004780001187983 */ /* 0x000ea20000300800 */
[----:B------:R-:W-:-:S04]  /*6a0c0*/  LOP3.LUT R29, R29, 0xffff7fff, RZ, 0xc0, !PT ;  /* 0xffff7fff1d1d7812 */ /* 0x000fc800078ec0ff */
[----:B------:R-:W-:-:S04]  /*6a0d0*/  @P2 LOP3.LUT R29, R29, 0x8000, RZ, 0xfc, !PT ;  /* 0x000080001d1d2812 */ /* 0x000fc800078efcff */
[----:B------:R-:W-:-:S04]  /*6a0e0*/  LOP3.LUT R29, R29, 0xffffbfff, RZ, 0xc0, !PT ;  /* 0xffffbfff1d1d7812 */ /* 0x000fc800078ec0ff */
[----:B------:R-:W-:-:S04]  /*6a0f0*/  @P1 LOP3.LUT R29, R29, 0x4000, RZ, 0xfc, !PT ;  /* 0x000040001d1d1812 */ /* 0x000fc800078efcff */
[----:B------:R-:W-:Y:S02]  /*6a100*/  LOP3.LUT R29, R29, 0xffffdfff, RZ, 0xc0, !PT ;  /* 0xffffdfff1d1d7812 */ /* 0x000fe400078ec0ff */
[----:B----4-:R-:W-:Y:S01]  /*6a110*/  ISETP.LT.AND P2, PT, R7, UR40, !P6 ;  /* 0x0000002807007c0c */ /* 0x010fe2000f741270 */
[----:B------:R-:W2:Y:S01]  /*6a120*/  LDCU UR40, c[0x0][0x39c] ;  /* 0x00007380ff2877ac */ /* 0x000ea20008000800 */
[----:B------:R-:W4:Y:S01]  /*6a130*/  LDL.LU R7, [R1+0x47c] ;  /* 0x00047c0001077983 */ /* 0x000f220000300800 */
[----:B0-----:R-:W-:Y:S01]  /*6a140*/  ISETP.LT.AND P1, PT, R25, UR41, !P6 ;  /* 0x0000002919007c0c */ /* 0x001fe2000f721270 */
[----:B------:R-:W0:Y:S02]  /*6a150*/  LDCU UR41, c[0x0][0x39c] ;  /* 0x00007380ff2977ac */ /* 0x000e240008000800 */
[----:B------:R-:W4:Y:S01]  /*6a160*/  LDL.LU R25, [R1+0x480] ;  /* 0x0004800001197983 */ /* 0x000f220000300800 */
[----:B------:R-:W-:Y:S02]  /*6a170*/  @P0 LOP3.LUT R29, R29, 0x2000, RZ, 0xfc, !PT ;  /* 0x000020001d1d0812 */ /* 0x000fe400078efcff */
[----:B---3--:R-:W-:Y:S01]  /*6a180*/  ISETP.LT.AND P0, PT, R9, UR77, !P6 ;  /* 0x0000004d09007c0c */ /* 0x008fe2000f701270 */
[----:B------:R-:W3:Y:S01]  /*6a190*/  LDCU UR77, c[0x0][0x39c] ;  /* 0x00007380ff4d77ac */ /* 0x000ee20008000800 */
[----:B------:R-:W-:-:S11]  /*6a1a0*/  LOP3.LUT R29, R29, 0xffffefff, RZ, 0xc0, !PT ;  /* 0xffffefff1d1d7812 */ /* 0x000fd600078ec0ff */
        /* <DEDUP_REMOVED lines=12> */
[----:B--2---:R-:W-:Y:S01]  /*6a270*/  ISETP.LT.AND P2, PT, R37, UR40, !P6 ;  /* 0x0000002825007c0c */ /* 0x004fe2000f741270 */
[----:B------:R-:W2:Y:S01]  /*6a280*/  LDL.LU R8, [R1+0x48c] ;  /* 0x00048c0001087983 */ /* 0x000ea20000300800 */
[----:B------:R-:W-:Y:S01]  /*6a290*/  LOP3.LUT R29, R29, 0xfffffeff, RZ, 0xc0, !PT ;  /* 0xfffffeff1d1d7812 */ /* 0x000fe200078ec0ff */
[----:B------:R-:W3:Y:S01]  /*6a2a0*/  LDCU UR40, c[0x0][0x39c] ;  /* 0x00007380ff2877ac */ /* 0x000ee20008000800 */
[----:B0-----:R-:W-:Y:S01]  /*6a2b0*/  ISETP.LT.AND P1, PT, R6, UR41, !P6 ;  /* 0x0000002906007c0c */ /* 0x001fe2000f721270 */
[----:B------:R-:W2:Y:S01]  /*6a2c0*/  LDL.LU R37, [R1+0x490] ;  /* 0x0004900001257983 */ /* 0x000ea20000300800 */
[----:B------:R-:W0:Y:S03]  /*6a2d0*/  LDCU UR41, c[0x0][0x39c] ;  /* 0x00007380ff2977ac */ /* 0x000e260008000800 */
[----:B------:R-:W2:Y:S02]  /*6a2e0*/  LDL.LU R6, [R1+0x494] ;  /* 0x0004940001067983 */ /* 0x000ea40000300800 */
        /* <DEDUP_REMOVED lines=9> */
[----:B------:R-:W-:-:S04]  /*6a380*/  @P0 LOP3.LUT R29, R29, 0x20, RZ, 0xfc, !PT ;  /* 0x000000201d1d0812 */ /* 0x000fc800078efcff */
[----:B------:R-:W-:Y:S02]  /*6a390*/  LOP3.LUT R29, R29, 0xffffffef, RZ, 0xc0, !PT ;  /* 0xffffffef1d1d7812 */ /* 0x000fe400078ec0ff */
[----:B----4-:R-:W-:Y:S01]  /*6a3a0*/  ISETP.LT.AND P0, PT, R7, UR77, !P6 ;  /* 0x0000004d07007c0c */ /* 0x010fe2000f701270 */
[----:B------:R-:W2:-:S12]  /*6a3b0*/  LDCU UR77, c[0x0][0x39c] ;  /* 0x00007380ff4d77ac */ /* 0x000e980008000800 */
[----:B------:R-:W-:Y:S02]  /*6a3c0*/  @P0 LOP3.LUT R29, R29, 0x10, RZ, 0xfc, !PT ;  /* 0x000000101d1d0812 */ /* 0x000fe400078efcff */
[----:B-1----:R-:W-:Y:S01]  /*6a3d0*/  ISETP.LT.AND P0, PT, R30, UR4, !P6 ;  /* 0x000000041e007c0c */ /* 0x002fe2000f701270 */
[----:B------:R-:W1:Y:S01]  /*6a3e0*/  LDCU UR4, c[0x0][0x39c] ;  /* 0x00007380ff0477ac */ /* 0x000e620008000800 */
[----:B------:R-:W4:Y:S04]  /*6a3f0*/  LDL.LU R30, [R1+0x1d1c] ;  /* 0x001d1c00011e7983 */ /* 0x000f280000300800 */
[----:B------:R-:W4:Y:S04]  /*6a400*/  LDL.LU R9, [R1+0x49c] ;  /* 0x00049c0001097983 */ /* 0x000f280000300800 */
[----:B------:R-:W4:Y:S01]  /*6a410*/  LDL.LU R7, [R1+0x4a0] ;  /* 0x0004a00001077983 */ /* 0x000f220000300800 */
[----:B---3--:R-:W-:Y:S01]  /*6a420*/  ISETP.LT.AND P2, PT, R25, UR40, !P6 ;  /* 0x0000002819007c0c */ /* 0x008fe2000f741270 */
[----:B------:R-:W3:Y:S02]  /*6a430*/  LDCU UR40, c[0x0][0x39c] ;  /* 0x00007380ff2877ac */ /* 0x000ee40008000800 */
[----:B------:R-:W4:Y:S01]  /*6a440*/  LDL.LU R25, [R1+0x4a4] ;  /* 0x0004a40001197983 */ /* 0x000f220000300800 */
[----:B------:R-:W-:-:S02]  /*6a450*/  LOP3.LUT R29, R29, 0xfffffff7, RZ, 0xc0, !PT ;  /* 0xfffffff71d1d7812 */ /* 0x000fc400078ec0ff */
[----:B0-----:R-:W-:Y:S01]  /*6a460*/  ISETP.LT.AND P1, PT, R2, UR41, !P6 ;  /* 0x0000002902007c0c */ /* 0x001fe2000f721270 */
[----:B------:R-:W0:Y:S01]  /*6a470*/  LDCU UR41, c[0x0][0x39c] ;  /* 0x00007380ff2977ac */ /* 0x000e220008000800 */
[----:B------:R-:W4:Y:S05]  /*6a480*/  LDL.LU R2, [R1+0x4a8] ;  /* 0x0004a80001027983 */ /* 0x000f2a0000300800 */
[----:B------:R-:W-:-:S04]  /*6a490*/  @P2 LOP3.LUT R29, R29, 0x8, RZ, 0xfc, !PT ;  /* 0x000000081d1d2812 */ /* 0x000fc800078efcff */
[----:B------:R-:W-:-:S04]  /*6a4a0*/  LOP3.LUT R29, R29, 0xfffffffb, RZ, 0xc0, !PT ;  /* 0xfffffffb1d1d7812 */ /* 0x000fc800078ec0ff */
[----:B------:R-:W-:-:S04]  /*6a4b0*/  @P1 LOP3.LUT R29, R29, 0x4, RZ, 0xfc, !PT ;  /* 0x000000041d1d1812 */ /* 0x000fc800078efcff */
[----:B------:R-:W-:-:S04]  /*6a4c0*/  LOP3.LUT R29, R29, 0xfffffffd, RZ, 0xc0, !PT ;  /* 0xfffffffd1d1d7812 */ /* 0x000fc800078ec0ff */
[----:B------:R-:W-:Y:S02]  /*6a4d0*/  @P0 LOP3.LUT R29, R29, 0x2, RZ, 0xfc, !PT ;  /* 0x000000021d1d0812 */ /* 0x000fe400078efcff */
[----:B--2---:R-:W-:Y:S01]  /*6a4e0*/  ISETP.LT.AND P0, PT, R8, UR77, !P6 ;  /* 0x0000004d08007c0c */ /* 0x004fe2000f701270 */
[----:B------:R-:W2:Y:S01]  /*6a4f0*/  LDCU UR77, c[0x0][0x39c] ;  /* 0x00007380ff4d77ac */ /* 0x000ea20008000800 */
[----:B------:R-:W2:Y:S01]  /*6a500*/  LDL.LU R8, [R1+0x4ac] ;  /* 0x0004ac0001087983 */ /* 0x000ea20000300800 */
        /* <DEDUP_REMOVED lines=11> */
[----:B----4-:R-:W-:-:S04]  /*6a5c0*/  LOP3.LUT R30, R30, 0x7fffffff, RZ, 0xc0, !PT ;  /* 0x7fffffff1e1e7812 */ /* 0x010fc800078ec0ff */
[----:B------:R-:W-:-:S04]  /*6a5d0*/  @P2 LOP3.LUT R30, R30, 0x80000000, RZ, 0xfc, !PT ;  /* 0x800000001e1e2812 */ /* 0x000fc800078efcff */
[----:B------:R-:W-:-:S04]  /*6a5e0*/  LOP3.LUT R30, R30, 0xbfffffff, RZ, 0xc0, !PT ;  /* 0xbfffffff1e1e7812 */ /* 0x000fc800078ec0ff */
[----:B------:R-:W-:-:S04]  /*6a5f0*/  @P1 LOP3.LUT R30, R30, 0x40000000, RZ, 0xfc, !PT ;  /* 0x400000001e1e1812 */ /* 0x000fc800078efcff */
[----:B------:R-:W-:Y:S02]  /*6a600*/  LOP3.LUT R30, R30, 0xdfffffff, RZ, 0xc0, !PT ;  /* 0xdfffffff1e1e7812 */ /* 0x000fe400078ec0ff */
[----:B0-----:R-:W-:Y:S01]  /*6a610*/  ISETP.LT.AND P2, PT, R7, UR40, !P6 ;  /* 0x0000002807007c0c */ /* 0x001fe2000f741270 */
[----:B------:R-:W3:Y:S01]  /*6a620*/  LDCU UR40, c[0x0][0x39c] ;  /* 0x00007380ff2877ac */ /* 0x000ee20008000800 */
[----:B------:R-:W-:Y:S02]  /*6a630*/  @P0 LOP3.LUT R30, R30, 0x20000000, RZ, 0xfc, !PT ;  /* 0x200000001e1e0812 */ /* 0x000fe400078efcff */
[----:B--2---:R-:W-:Y:S01]  /*6a640*/  ISETP.LT.AND P0, PT, R9, UR77, !P6 ;  /* 0x0000004d09007c0c */ /* 0x004fe2000f701270 */
[----:B------:R-:W0:Y:S01]  /*6a650*/  LDCU UR77, c[0x0][0x39c] ;  /* 0x00007380ff4d77ac */ /* 0x000e220008000800 */
[----:B------:R-:W2:Y:S04]  /*6a660*/  LDL.LU R9, [R1+0x4bc] ;  /* 0x0004bc0001097983 */ /* 0x000ea80000300800 */
        /* <DEDUP_REMOVED lines=15> */
[----:B0-----:R-:W-:Y:S01]  /*6a760*/  ISETP.LT.AND P0, PT, R8, UR77, !P6 ;  /* 0x0000004d08007c0c */ /* 0x001fe2000f701270 */
[----:B------:R-:W2:Y:S01]  /*6a770*/  LDCU UR77, c[0x0][0x39c] ;  /* 0x00007380ff4d77ac */ /* 0x000ea20008000800 */
[----:B------:R-:W4:Y:S01]  /*6a780*/  LDL.LU R8, [R1+0x4cc] ;  /* 0x0004cc0001087983 */ /* 0x000f220000300800 */
[----:B---3--:R-:W-:Y:S02]  /*6a790*/  ISETP.LT.AND P2, PT, R37, UR40, !P6 ;  /* 0x0000002825007c0c */ /* 0x008fe4000f741270 */
[----:B------:R-:W-:Y:S01]  /*6a7a0*/  LOP3.LUT R30, R30, 0xfeffffff, RZ, 0xc0, !PT ;  /* 0xfeffffff1e1e7812 */ /* 0x000fe200078ec0ff */
[----:B------:R-:W3:Y:S01]  /*6a7b0*/  LDL.LU R37, [R1+0x4d0] ;  /* 0x0004d00001257983 */ /* 0x000ee20000300800 */
[----:B------:R-:W-:Y:S01]  /*6a7c0*/  ISETP.LT.AND P1, PT, R6, UR41, !P6 ;  /* 0x0000002906007c0c */ /* 0x000fe2000f721270 */
[----:B------:R-:W4:Y:S02]  /*6a7d0*/  LDCU UR40, c[0x0][0x39c] ;  /* 0x00007380ff2877ac */ /* 0x000f240008000800 */
[----:B------:R-:W3:Y:S01]  /*6a7e0*/  LDL.LU R6, [R1+0x4d4] ;  /* 0x0004d40001067983 */ /* 0x000ee20000300800 */
[----:B------:R-:W0:Y:S02]  /*6a7f0*/  LDCU UR41, c[0x0][0x39c] ;  /* 0x00007380ff2977ac */ /* 0x000e240008000800 */
[----:B------:R-:W-:-:S04]  /*6a800*/  @P0 LOP3.LUT R30, R30, 0x1000000, RZ, 0xfc, !PT ;  /* 0x010000001e1e0812 */ /* 0x000fc800078efcff */
[----:B------:R-:W-:-:S04]  /*6a810*/  LOP3.LUT R30, R30, 0xff7fffff, RZ, 0xc0, !PT ;  /* 0xff7fffff1e1e7812 */ /* 0x000fc800078ec0ff */
[----:B------:R-:W-:Y:S02]  /*6a820*/  @P2 LOP3.LUT R30, R30, 0x800000, RZ, 0xfc, !PT ;  /* 0x008000001e1e2812 */ /* 0x000fe400078efcff */
[----:B-1----:R-:W-:Y:S01]  /*6a830*/  ISETP.LT.AND P0, PT, R24, UR4, !P6 ;  /* 0x0000000418007c0c */ /* 0x002fe2000f701270 */
[----:B------:R-:W1:Y:S01]  /*6a840*/  LDCU UR4, c[0x0][0x39c] ;  /* 0x00007380ff0477ac */ /* 0x000e620008000800 */
[----:B------:R-:W-:Y:S01]  /*6a850*/  LOP3.LUT R30, R30, 0xffbfffff, RZ, 0xc0, !PT ;  /* 0xffbfffff1e1e7812 */ /* 0x000fe200078ec0ff */
[----:B------:R-:W3:Y:S03]  /*6a860*/  LDL.LU R24, [R1+0x4d8] ;  /* 0x0004d80001187983 */ /* 0x000ee60000300800 */
[----:B------:R-:W-:-:S04]  /*6a870*/  @P1 LOP3.LUT R30, R30, 0x400000, RZ, 0xfc, !PT ;  /* 0x004000001e1e1812 */ /* 0x000fc800078efcff */
[----:B------:R-:W-:-:S04]  /*6a880*/  LOP3.LUT R30, R30, 0xffdfffff, RZ, 0xc0, !PT ;  /* 0xffdfffff1e1e7812 */ /* 0x000fc800078ec0ff */
[----:B------:R-:W-:Y:S02]  /*6a890*/  @P0 LOP3.LUT R30, R30, 0x200000, RZ, 0xfc, !PT ;  /* 0x002000001e1e0812 */ /* 0x000fe400078efcff */
[----:B--2---:R-:W-:Y:S01]  /*6a8a0*/  ISETP.LT.AND P0, PT, R9, UR77, !P6 ;  /* 0x0000004d09007c0c */ /* 0x004fe2000f701270 */
[----:B------:R-:W2:Y:S01]  /*6a8b0*/  LDCU UR77, c[0x0][0x39c] ;  /* 0x00007380ff4d77ac */ /* 0x000ea20008000800 */
[----:B------:R-:W3:Y:S01]  /*6a8c0*/  LDL.LU R9, [R1+0x4dc] ;  /* 0x0004dc0001097983 */ /* 0x000ee20000300800 */
[----:B----4-:R-:W-:Y:S01]  /*6a8d0*/  ISETP.LT.AND P2, PT, R7, UR40, !P6 ;  /* 0x0000002807007c0c */ /* 0x010fe2000f741270 */
[----:B------:R-:W3:Y:S02]  /*6a8e0*/  LDCU UR40, c[0x0][0x39c] ;  /* 0x00007380ff2877ac */ /* 0x000ee40008000800 */
        /* <DEDUP_REMOVED lines=15> */
[----:B--2---:R-:W-:Y:S01]  /*6a9e0*/  ISETP.LT.AND P0, PT, R8, UR77, !P6 ;  /* 0x0000004d08007c0c */ /* 0x004fe2000f701270 */
[----:B------:R-:W2:Y:S01]  /*6a9f0*/  LDCU UR77, c[0x0][0x39c] ;  /* 0x00007380ff4d77ac */ /* 0x000ea20008000800 */
[----:B------:R-:W4:Y:S01]  /*6aa00*/  LDL.LU R8, [R1+0x4ec] ;  /* 0x0004ec0001087983 */ /* 0x000f220000300800 */
[----:B---3--:R-:W-:Y:S02]  /*6aa10*/  ISETP.LT.AND P2, PT, R37, UR40, !P6 ;  /* 0x0000002825007c0c */ /* 0x008fe4000f741270 */
[----:B0-----:R-:W-:Y:S01]  /*6aa20*/  ISETP.LT.AND P1, PT, R6, UR41, !P6 ;  /* 0x0000002906007c0c */ /* 0x001fe2000f721270 */
[----:B------:R-:W3:Y:S01]  /*6aa30*/  LDL.LU R37, [R1+0x4f0] ;  /* 0x0004f00001257983 */ /* 0x000ee20000300800 */
[----:B------:R-:W-:Y:S01]  /*6aa40*/  LOP3.LUT R30, R30, 0xfffeffff, RZ, 0xc0, !PT ;  /* 0xfffeffff1e1e7812 */ /* 0x000fe200078ec0ff */
[----:B------:R-:W4:Y:S02]  /*6aa50*/  LDCU UR40, c[0x0][0x39c] ;  /* 0x00007380ff2877ac */ /* 0x000f240008000800 */
[----:B------:R-:W3:Y:S03]  /*6aa60*/  LDL.LU R6, [R1+0x4f4] ;  /* 0x0004f40001067983 */ /* 0x000ee60000300800 */
[----:B------:R-:W-:Y:S01]  /*6aa70*/  @P0 LOP3.LUT R30, R30, 0x10000, RZ, 0xfc, !PT ;  /* 0x000100001e1e0812 */ /* 0x000fe200078efcff */
[----:B------:R-:W0:Y:S01]  /*6aa80*/  LDCU UR41, c[0x0][0x39c] ;  /* 0x00007380ff2977ac */ /* 0x000e220008000800 */
[----:B-1----:R-:W-:Y:S01]  /*6aa90*/  ISETP.LT.AND P0, PT, R24, UR4, !P6 ;  /* 0x0000000418007c0c */ /* 0x002fe2000f701270 */
[----:B------:R-:W1:Y:S01]  /*6aaa0*/  LDCU UR4, c[0x0][0x39c] ;  /* 0x00007380ff0477ac */ /* 0x000e620008000800 */
[----:B------:R-:W3:Y:S01]  /*6aab0*/  LDL.LU R24, [R1+0x4f8] ;  /* 0x0004f80001187983 */ /* 0x000ee20000300800 */
[----:B------:R-:W-:-:S04]  /*6aac0*/  LOP3.LUT R30, R30, 0xffff7fff, RZ, 0xc0, !PT ;  /* 0xffff7fff1e1e7812 */ /* 0x000fc800078ec0ff */
[----:B------:R-:W-:-:S04]  /*6aad0*/  @P2 LOP3.LUT R30, R30, 0x8000, RZ, 0xfc, !PT ;  /* 0x000080001e1e2812 */ /* 0x000fc800078efcff */
[----:B------:R-:W-:-:S04]  /*6aae0*/  LOP3.LUT R30, R30, 0xffffbfff, RZ, 0xc0, !PT ;  /* 0xffffbfff1e1e7812 */ /* 0x000fc800078ec0ff */
        /* <DEDUP_REMOVED lines=8> */
[----:B------:R-:W-:Y:S02]  /*6ab70*/  @P0 LOP3.LUT R30, R30, 0x2000, RZ, 0xfc, !PT ;  /* 0x000020001e1e0812 */ /* 0x000fe400078efcff */
[----:B--2---:R-:W-:Y:S01]  /*6ab80*/  ISETP.LT.AND P0, PT, R9, UR77, !P6 ;  /* 0x0000004d09007c0c */ /* 0x004fe2000f701270 */
[----:B------:R-:W2:Y:S01]  /*6ab90*/  LDCU UR77, c[0x0][0x39c] ;  /* 0x00007380ff4d77ac */ /* 0x000ea20008000800 */
        /* <DEDUP_REMOVED lines=8> */
[----:B------:R-:W-:Y:S01]  /*6ac20*/  @P1 LOP3.LUT R30, R30, 0x400, RZ, 0xfc, !PT ;  /* 0x000004001e1e1812 */ /* 0x000fe200078efcff */
[----:B------:R-:W4:Y:S03]  /*6ac30*/  LDL.LU R9, [R1+0x50c] ;  /* 0x00050c0001097983 */ /* 0x000f260000300800 */
[----:B------:R-:W-:-:S04]  /*6ac40*/  LOP3.LUT R30, R30, 0xfffffdff, RZ, 0xc0, !PT ;  /* 0xfffffdff1e1e7812 */ /* 0x000fc800078ec0ff */
[----:B------:R-:W-:Y:S02]  /*6ac50*/  @P0 LOP3.LUT R30, R30, 0x200, RZ, 0xfc, !PT ;  /* 0x000002001e1e0812 */ /* 0x000fe400078efcff */
[----:B--2---:R-:W-:Y:S01]  /*6ac60*/  ISETP.LT.AND P0, PT, R8, UR77, !P6 ;  /* 0x0000004d08007c0c */ /* 0x004fe2000f701270 */
[----:B------:R-:W4:Y:S01]  /*6ac70*/  LDCU UR77, c[0x0][0x39c] ;  /* 0x00007380ff4d77ac */ /* 0x000f220008000800 */
[----:B---3--:R-:W-:Y:S01]  /*6ac80*/  ISETP.LT.AND P2, PT, R37, UR40, !P6 ;  /* 0x0000002825007c0c */ /* 0x008fe2000f741270 */
[----:B------:R-:W2:Y:S01]  /*6ac90*/  LDL.LU R8, [R1+0x510] ;  /* 0x0005100001087983 */ /* 0x000ea20000300800 */
[----:B------:R-:W-:Y:S01]  /*6aca0*/  LOP3.LUT R30, R30, 0xfffffeff, RZ, 0xc0, !PT ;  /* 0xfffffeff1e1e7812 */ /* 0x000fe200078ec0ff */
[----:B------:R-:W3:Y:S01]  /*6acb0*/  LDCU UR40, c[0x0][0x39c] ;  /* 0x00007380ff2877ac */ /* 0x000ee20008000800 */
[----:B0-----:R-:W-:Y:S02]  /*6acc0*/  ISETP.LT.AND P1, PT, R6, UR41, !P6 ;  /* 0x0000002906007c0c */ /* 0x001fe4000f721270 */
[----:B------:R-:W2:Y:S01]  /*6acd0*/  LDL.LU R6, [R1+0x514] ;  /* 0x0005140001067983 */ /* 0x000ea20000300800 */
[----:B------:R-:W0:Y:S04]  /*6ace0*/  LDCU UR41, c[0x0][0x39c] ;  /* 0x00007380ff2977ac */ /* 0x000e280008000800 */
        /* <DEDUP_REMOVED lines=12> */
[----:B------:R-:W4:-:S12]  /*6adb0*/  LDCU UR77, c[0x0][0x39c] ;  /* 0x00007380ff4d77ac */ /* 0x000f180008000800 */
[----:B------:R-:W-:Y:S02]  /*6adc0*/  @P0 LOP3.LUT R30, R30, 0x10, RZ, 0xfc, !PT ;  /* 0x000000101e1e0812 */ /* 0x000fe400078efcff */
[----:B-1----:R-:W-:Y:S01]  /*6add0*/  ISETP.LT.AND P0, PT, R31, UR4, !P6 ;  /* 0x000000041f007c0c */ /* 0x002fe2000f701270 */
[----:B------:R-:W1:Y:S01]  /*6ade0*/  LDCU UR4, c[0x0][0x39c] ;  /* 0x00007380ff0477ac */ /* 0x000e620008000800 */
[----:B------:R-:W2:Y:S01]  /*6adf0*/  LDL.LU R31, [R1+0x1d18] ;  /* 0x001d1800011f7983 */ /* 0x000ea20000300800 */
[----:B---3--:R-:W-:Y:S02]  /*6ae00*/  ISETP.LT.AND P2, PT, R25, UR40, !P6 ;  /* 0x0000002819007c0c */ /* 0x008fe4000f741270 */
[----:B------:R-:W-:Y:S01]  /*6ae10*/  LOP3.LUT R30, R30, 0xfffffff7, RZ, 0xc0, !PT ;  /* 0xfffffff71e1e7812 */ /* 0x000fe200078ec0ff */
[----:B------:R-:W3:Y:S01]  /*6ae20*/  LDL.LU R37, [R1+0x51c] ;  /* 0x00051c0001257983 */ /* 0x000ee20000300800 */
[----:B------:R-:W2:Y:S03]  /*6ae30*/  LDCU UR40, c[0x0][0x39c] ;  /* 0x00007380ff2877ac */ /* 0x000ea60008000800 */
[----:B------:R-:W3:Y:S04]  /*6ae40*/  LDL.LU R7, [R1+0x520] ;  /* 0x0005200001077983 */ /* 0x000ee80000300800 */
[----:B------:R-:W3:Y:S01]  /*6ae50*/  LDL.LU R25, [R1+0x524] ;  /* 0x0005240001197983 */ /* 0x000ee20000300800 */
[----:B0-----:R-:W-:Y:S01]  /*6ae60*/  ISETP.LT.AND P1, PT, R2, UR41, !P6 ;  /* 0x0000002902007c0c */ /* 0x001fe2000f721270 */
[----:B------:R-:W0:Y:S01]  /*6ae70*/  LDCU UR41, c[0x0][0x39c] ;  /* 0x00007380ff2977ac */ /* 0x000e220008000800 */
[----:B------:R-:W-:Y:S01]  /*6ae80*/  @P2 LOP3.LUT R30, R30, 0x8, RZ, 0xfc, !PT ;  /* 0x000000081e1e2812 */ /* 0x000fe200078efcff */
[----:B------:R-:W3:Y:S03]  /*6ae90*/  LDL.LU R2, [R1+0x528] ;  /* 0x0005280001027983 */ /* 0x000ee60000300800 */
[----:B------:R-:W-:-:S07]  /*6aea0*/  LOP3.LUT R30, R30, 0xfffffffb, RZ, 0xc0, !PT ;  /* 0xfffffffb1e1e7812 */ /* 0x000fce00078ec0ff */
[----:B------:R-:W-:-:S04]  /*6aeb0*/  @P1 LOP3.LUT R30, R30, 0x4, RZ, 0xfc, !PT ;  /* 0x000000041e1e1812 */ /* 0x000fc800078efcff */
[----:B------:R-:W-:Y:S02]  /*6aec0*/  LOP3.LUT R30, R30, 0xfffffffd, RZ, 0xc0, !PT ;  /* 0xfffffffd1e1e7812 */ /* 0x000fe400078ec0ff */
[----:B--2---:R-:W-:Y:S01]  /*6aed0*/  ISETP.LT.AND P2, PT, R8, UR40, !P6 ;  /* 0x0000002808007c0c */ /* 0x004fe2000f741270 */
[----:B------:R-:W3:Y:S01]  /*6aee0*/  LDCU UR40, c[0x0][0x39c] ;  /* 0x00007380ff2877ac */ /* 0x000ee20008000800 */
[----:B------:R-:W-:Y:S02]  /*6aef0*/  @P0 LOP3.LUT R30, R30, 0x2, RZ, 0xfc, !PT ;  /* 0x000000021e1e0812 */ /* 0x000fe400078efcff */
[----:B----4-:R-:W-:Y:S01]  /*6af00*/  ISETP.LT.AND P0, PT, R9, UR77, !P6 ;  /* 0x0000004d09007c0c */ /* 0x010fe2000f701270 */
[----:B------:R-:W2:Y:S01]  /*6af10*/  LDCU UR77, c[0x0][0x39c] ;  /* 0x00007380ff4d77ac */ /* 0x000ea20008000800 */
[----:B------:R-:W4:Y:S01]  /*6af20*/  LDL.LU R9, [R1+0x52c] ;  /* 0x00052c0001097983 */ /* 0x000f220000300800 */
[----:B0-----:R-:W-:Y:S02]  /*6af30*/  ISETP.LT.AND P1, PT, R6, UR41, !P6 ;  /* 0x0000002906007c0c */ /* 0x001fe4000f721270 */
[----:B------:R-:W-:Y:S01]  /*6af40*/  LOP3.LUT R30, R30, 0xfffffffe, RZ, 0xc0, !PT ;  /* 0xfffffffe1e1e7812 */ /* 0x000fe200078ec0ff */
[----:B------:R-:W4:Y:S01]  /*6af50*/  LDL.LU R8, [R1+0x530] ;  /* 0x0005300001087983 */ /* 0x000f220000300800 */
[----:B------:R-:W0:Y:S03]  /*6af60*/  LDCU UR41, c[0x0][0x39c] ;  /* 0x00007380ff2977ac */ /* 0x000e260008000800 */
        /* <DEDUP_REMOVED lines=9> */
[----:B------:R-:W-:Y:S02]  /*6b000*/  LOP3.LUT R31, R31, 0xdfffffff, RZ, 0xc0, !PT ;  /* 0xdfffffff1f1f7812 */ /* 0x000fe400078ec0ff */
[----:B---3--:R-:W-:Y:S01]  /*6b010*/  ISETP.LT.AND P2, PT, R7, UR40, !P6 ;  /* 0x0000002807007c0c */ /* 0x008fe2000f741270 */
[----:B------:R-:W3:Y:S01]  /*6b020*/  LDCU UR40, c[0x0][0x39c] ;  /* 0x00007380ff2877ac */ /* 0x000ee20008000800 */
[----:B------:R-:W-:Y:S02]  /*6b030*/  @P0 LOP3.LUT R31, R31, 0x20000000, RZ, 0xfc, !PT ;  /* 0x200000001f1f0812 */ /* 0x000fe400078efcff */
[----:B--2---:R-:W-:Y:S01]  /*6b040*/  ISETP.LT.AND P0, PT, R37, UR77, !P6 ;  /* 0x0000004d25007c0c */ /* 0x004fe2000f701270 */
[----:B------:R-:W2:Y:S01]  /*6b050*/  LDCU UR77, c[0x0][0x39c] ;  /* 0x00007380ff4d77ac */ /* 0x000ea20008000800 */
[----:B------:R-:W3:Y:S01]  /*6b060*/  LDL.LU R37, [R1+0x53c] ;  /* 0x00053c0001257983 */ /* 0x000ee20000300800 */
[----:B0-----:R-:W-:Y:S02]  /*6b070*/  ISETP.LT.AND P1, PT, R25, UR41, !P6 ;  /* 0x0000002919007c0c */ /* 0x001fe4000f721270 */
[----:B------:R-:W-:Y:S01]  /*6b080*/  LOP3.LUT R31, R31, 0xefffffff, RZ, 0xc0, !PT ;  /* 0xefffffff1f1f7812 */ /* 0x000fe200078ec0ff */
[----:B------:R-:W3:Y:S01]  /*6b090*/  LDL.LU R7, [R1+0x540] ;  /* 0x0005400001077983 */ /* 0x000ee20000300800 */
[----:B------:R-:W4:Y:S03]  /*6b0a0*/  LDCU UR41, c[0x0][0x39c] ;  /* 0x00007380ff2977ac */ /* 0x000f260008000800 */
[----:B------:R-:W3:Y:S03]  /*6b0b0*/  LDL.LU R25, [R1+0x544] ;  /* 0x0005440001197983 */ /* 0x000ee60000300800 */
[----:B------:R-:W-:-:S04]  /*6b0c0*/  @P0 LOP3.LUT R31, R31, 0x10000000, RZ, 0xfc, !PT ;  /* 0x100000001f1f0812 */ /* 0x000fc800078efcff */
[----:B------:R-:W-:Y:S02]  /*6b0d0*/  LOP3.LUT R31, R31, 0xf7ffffff, RZ, 0xc0, !PT ;  /* 0xf7ffffff1f1f7812 */ /* 0x000fe400078ec0ff */
[----:B-1----:R-:W-:Y:S01]  /*6b0e0*/  ISETP.LT.AND P0, PT, R2, UR4, !P6 ;  /* 0x0000000402007c0c */ /* 0x002fe2000f701270 */
[----:B------:R-:W0:Y:S01]  /*6b0f0*/  LDCU UR4, c[0x0][0x39c] ;  /* 0x00007380ff0477ac */ /* 0x000e220008000800 */
[----:B------:R-:W-:Y:S01]  /*6b100*/  @P2 LOP3.LUT R31, R31, 0x8000000, RZ, 0xfc, !PT ;  /* 0x080000001f1f2812 */ /* 0x000fe200078efcff */
[----:B------:R-:W3:Y:S03]  /*6b110*/  LDL.LU R2, [R1+0x548] ;  /* 0x0005480001027983 */ /* 0x000ee60000300800 */
[----:B------:R-:W-:-:S04]  /*6b120*/  LOP3.LUT R31, R31, 0xfbffffff, RZ, 0xc0, !PT ;  /* 0xfbffffff1f1f7812 */ /* 0x000fc800078ec0ff */
[----:B------:R-:W-:-:S04]  /*6b130*/  @P1 LOP3.LUT R31, R31, 0x4000000, RZ, 0xfc, !PT ;  /* 0x040000001f1f1812 */ /* 0x000fc800078efcff */
[----:B------:R-:W-:Y:S02]  /*6b140*/  LOP3.LUT R31, R31, 0xfdffffff, RZ, 0xc0, !PT ;  /* 0xfdffffff1f1f7812 */ /* 0x000fe400078ec0ff */
[----:B----4-:R-:W-:Y:S01]  /*6b150*/  ISETP.LT.AND P1, PT, R6, UR41, !P6 ;  /* 0x0000002906007c0c */ /* 0x010fe2000f721270 */
[----:B------:R-:W1:Y:S01]  /*6b160*/  LDCU UR41, c[0x0][0x39c] ;  /* 0x00007380ff2977ac */ /* 0x000e620008000800 */
[----:B------:R-:W-:Y:S02]  /*6b170*/  @P0 LOP3.LUT R31, R31, 0x2000000, RZ, 0xfc, !PT ;  /* 0x020000001f1f0812 */ /* 0x000fe400078efcff */
[----:B--2---:R-:W-:Y:S01]  /*6b180*/  ISETP.LT.AND P0, PT, R9, UR77, !P6 ;  /* 0x0000004d09007c0c */ /* 0x004fe2000f701270 */
[----:B------:R-:W2:Y:S01]  /*6b190*/  LDCU UR77, c[0x0][0x39c] ;  /* 0x00007380ff4d77ac */ /* 0x000ea20008000800 */
[----:B------:R-:W4:Y:S04]  /*6b1a0*/  LDL.LU R9, [R1+0x54c] ;  /* 0x00054c0001097983 */ /* 0x000f280000300800 */
[----:B------:R-:W4:Y:S01]  /*6b1b0*/  LDL.LU R6, [R1+0x7ac] ;  /* 0x0007ac0001067983 */ /* 0x000f220000300800 */
[----:B---3--:R-:W-:Y:S01]  /*6b1c0*/  ISETP.LT.AND P2, PT, R8, UR40, !P6 ;  /* 0x0000002808007c0c */ /* 0x008fe2000f741270 */
[----:B------:R-:W3:Y:S01]  /*6b1d0*/  LDCU UR40, c[0x0][0x39c] ;  /* 0x00007380ff2877ac */ /* 0x000ee20008000800 */
[----:B------:R-:W-:-:S04]  /*6b1e0*/  LOP3.LUT R31, R31, 0xfeffffff, RZ, 0xc0, !PT ;  /* 0xfeffffff1f1f7812 */ /* 0x000fc800078ec0ff */
[----:B------:R-:W-:Y:S02]  /*6b1f0*/  @P0 LOP3.LUT R31, R31, 0x1000000, RZ, 0xfc, !PT ;  /* 0x010000001f1f0812 */ /* 0x000fe400078efcff */
[----:B0-----:R-:W-:Y:S01]  /*6b200*/  ISETP.LT.AND P0, PT, R24, UR4, !P6 ;  /* 0x0000000418007c0c */ /* 0x001fe2000f701270 */
[----:B------:R-:W0:Y:S01]  /*6b210*/  LDCU UR4, c[0x0][0x39c] ;  /* 0x00007380ff0477ac */ /* 0x000e220008000800 */
[----:B------:R-:W4:Y:S01]  /*6b220*/  LDL.LU R24, [R1+0x550] ;  /* 0x0005500001187983 */ /* 0x000f220000300800 */
[----:B------:R-:W-:-:S03]  /*6b230*/  LOP3.LUT R31, R31, 0xff7fffff, RZ, 0xc0, !PT ;  /* 0xff7fffff1f1f7812 */ /* 0x000fc600078ec0ff */
[----:B------:R-:W4:Y:S01]  /*6b240*/  LDL.LU R8, [R1+0x554] ;  /* 0x0005540001087983 */ /* 0x000f220000300800 */
        /* <DEDUP_REMOVED lines=8> */
[----:B------:R-:W4:Y:S01]  /*6b2d0*/  LDL.LU R25, [R1+0x558] ;  /* 0x0005580001197983 */ /* 0x000f220000300800 */
[----:B---3--:R-:W-:Y:S02]  /*6b2e0*/  ISETP.LT.AND P2, PT, R7, UR40, !P6 ;  /* 0x0000002807007c0c */ /* 0x008fe4000f741270 */
[----:B--2---:R-:W-:Y:S01]  /*6b2f0*/  ISETP.LT.AND P0, PT, R37, UR77, !P6 ;  /* 0x0000004d25007c0c */ /* 0x004fe2000f701270 */
[----:B------:R-:W2:Y:S01]  /*6b300*/  LDL.LU R7, [R1+0x55c] ;  /* 0x00055c0001077983 */ /* 0x000ea20000300800 */
[----:B------:R-:W4:Y:S03]  /*6b310*/  LDCU UR77, c[0x0][0x39c] ;  /* 0x00007380ff4d77ac */ /* 0x000f260008000800 */
[----:B------:R-:W3:Y:S01]  /*6b320*/  LDL.LU R11, [R1+0x7b0] ;  /* 0x0007b000010b7983 */ /* 0x000ee20000300800 */
[----:B------:R-:W1:Y:S07]  /*6b330*/  LDCU UR40, c[0x0][0x39c] ;  /* 0x00007380ff2877ac */ /* 0x000e6e0008000800 */
[----:B------:R-:W-:-:S02]  /*6b340*/  @P0 LOP3.LUT R31, R31, 0x100000, RZ, 0xfc, !PT ;  /* 0x001000001f1f0812 */ /* 0x000fc400078efcff */
[----:B0-----:R-:W-:Y:S01]  /*6b350*/  ISETP.LT.AND P0, PT, R2, UR4, !P6 ;  /* 0x0000000402007c0c */ /* 0x001fe2000f701270 */
[----:B------:R-:W0:Y:S01]  /*6b360*/  LDCU UR4, c[0x0][0x39c] ;  /* 0x00007380ff0477ac */ /* 0x000e220008000800 */
[----:B------:R-:W3:Y:S01]  /*6b370*/  LDL.LU R2, [R1+0x560] ;  /* 0x0005600001027983 */ /* 0x000ee20000300800 */
[----:B------:R-:W-:-:S03]  /*6b380*/  LOP3.LUT R31, R31, 0xfff7ffff, RZ, 0xc0, !PT ;  /* 0xfff7ffff1f1f7812 */ /* 0x000fc600078ec0ff */
[----:B------:R-:W3:Y:S01]  /*6b390*/  LDL.LU R10, [R1+0x1050] ;  /* 0x00105000010a7983 */ /* 0x000ee20000300800 */
[----:B------:R-:W-:-:S03]  /*6b3a0*/  @P2 LOP3.LUT R31, R31, 0x80000, RZ, 0xfc, !PT ;  /* 0x000800001f1f2812 */ /* 0x000fc600078efcff */
[----:B------:R-:W3:Y:S01]  /*6b3b0*/  LDL.LU R37, [R1+0x564] ;  /* 0x0005640001257983 */ /* 0x000ee20000300800 */
[----:B------:R-:W-:-:S04]  /*6b3c0*/  LOP3.LUT R31, R31, 0xfffbffff, RZ, 0xc0, !PT ;  /* 0xfffbffff1f1f7812 */ /* 0x000fc800078ec0ff */
[----:B------:R-:W-:Y:S02]  /*6b3d0*/  @P1 LOP3.LUT R31, R31, 0x40000, RZ, 0xfc, !PT ;  /* 0x000400001f1f1812 */ /* 0x000fe400078efcff */
[----:B----4-:R-:W-:Y:S02]  /*6b3e0*/  ISETP.LT.AND P1, PT, R9, UR77, !P6 ;  /* 0x0000004d09007c0c */ /* 0x010fe4000f721270 */
[----:B------:R-:W-:Y:S01]  /*6b3f0*/  R2UR.FILL UR77, R6 ;  /* 0x00000000064d72ca */ /* 0x000fe200004e0000 */
[----:B------:R-:W4:Y:S04]  /*6b400*/  LDL.LU R9, [R1+0x104c] ;  /* 0x00104c0001097983 */ /* 0x000f280000300800 */
[----:B------:R-:W4:Y:S01]  /*6b410*/  LDL.LU R6, [R1+0x568] ;  /* 0x0005680001067983 */ /* 0x000f220000300800 */
[----:B------:R-:W-:-:S04]  /*6b420*/  LOP3.LUT R31, R31, 0xfffdffff, RZ, 0xc0, !PT ;  /* 0xfffdffff1f1f7812 */ /* 0x000fc800078ec0ff */
[----:B------:R-:W-:Y:S02]  /*6b430*/  @P0 LOP3.LUT R31, R31, 0x20000, RZ, 0xfc, !PT ;  /* 0x000200001f1f0812 */ /* 0x000fe400078efcff */
[----:B-1----:R-:W-:Y:S02]  /*6b440*/  ISETP.LT.AND P0, PT, R24, UR40, !P6 ;  /* 0x0000002818007c0c */ /* 0x002fe4000f701270 */
[----:B------:R-:W-:Y:S02]  /*6b450*/  LOP3.LUT R31, R31, 0xfffeffff, RZ, 0xc0, !PT ;  /* 0xfffeffff1f1f7812 */ /* 0x000fe400078ec0ff */
[----:B------:R-:W-:Y:S02]  /*6b460*/  R2UR.FILL UR40, R34 ;  /* 0x00000000222872ca */ /* 0x000fe400004e0000 */
[----:B------:R-:W-:Y:S01]  /*6b470*/  @P1 LOP3.LUT R31, R31, 0x10000, RZ, 0xfc, !PT ;  /* 0x000100001f1f1812 */ /* 0x000fe200078efcff */
[----:B------:R-:W4:Y:S04]  /*6b480*/  LDL.LU R34, [R1+0x1d14] ;  /* 0x001d140001227983 */ /* 0x000f280000300800 */
[----:B------:R-:W4:Y:S01]  /*6b490*/  LDL.LU R24, [R1+0x56c] ;  /* 0x00056c0001187983 */ /* 0x000f220000300800 */
[----:B------:R-:W-:-:S02]  /*6b4a0*/  LOP3.LUT R31, R31, 0xffff7fff, RZ, 0xc0, !PT ;  /* 0xffff7fff1f1f7812 */ /* 0x000fc400078ec0ff */
[----:B------:R-:W-:Y:S02]  /*6b4b0*/  ISETP.LT.AND P1, PT, R8, UR41, !P6 ;  /* 0x0000002908007c0c */ /* 0x000fe4000f721270 */
[----:B------:R-:W-:Y:S02]  /*6b4c0*/  @P0 LOP3.LUT R31, R31, 0x8000, RZ, 0xfc, !PT ;  /* 0x000080001f1f0812 */ /* 0x000fe400078efcff */
[----:B------:R-:W-:Y:S02]  /*6b4d0*/  R2UR.FILL UR41, R33 ;  /* 0x00000000212972ca */ /* 0x000fe400004e0000 */
[----:B------:R-:W4:Y:S04]  /*6b4e0*/  LDL.LU R33, [R1+0x1d10] ;  /* 0x001d100001217983 */ /* 0x000f280000300800 */
[----:B------:R-:W4:Y:S01]  /*6b4f0*/  LDL.LU R8, [R1+0x570] ;  /* 0x0005700001087983 */ /* 0x000f220000300800 */
[----:B------:R-:W-:-:S04]  /*6b500*/  LOP3.LUT R31, R31, 0xffffbfff, RZ, 0xc0, !PT ;  /* 0xffffbfff1f1f7812 */ /* 0x000fc800078ec0ff */
[----:B------:R-:W-:Y:S02]  /*6b510*/  @P1 LOP3.LUT R31, R31, 0x4000, RZ, 0xfc, !PT ;  /* 0x000040001f1f1812 */ /* 0x000fe400078efcff */
[----:B0-----:R-:W-:Y:S02]  /*6b520*/  ISETP.LT.AND P0, PT, R25, UR4, !P6 ;  /* 0x0000000419007c0c */ /* 0x001fe4000f701270 */
[----:B------:R-:W-:Y:S01]  /*6b530*/  R2UR.FILL UR4, R32 ;  /* 0x00000000200472ca */ /* 0x000fe200004e0000 */
[----:B------:R-:W4:Y:S04]  /*6b540*/  LDL.LU R25, [R1+0x574] ;  /* 0x0005740001197983 */ /* 0x000f280000300800 */
[----:B------:R-:W4:Y:S08]  /*6b550*/  LDL.LU R32, [R1+0x1d0c] ;  /* 0x001d0c0001207983 */ /* 0x000f300000300800 */
[----:B--2---:R-:W-:-:S02]  /*6b560*/  ISETP.LT.AND P1, PT, R7, UR4, !P6 ;  /* 0x0000000407007c0c */ /* 0x004fc4000f721270 */
[----:B------:R-:W2:Y:S01]  /*6b570*/  LDL.LU R7, [R1+0x578] ;  /* 0x0005780001077983 */ /* 0x000ea20000300800 */
[----:B------:R-:W-:-:S04]  /*6b580*/  LOP3.LUT R31, R31, 0xffffdfff, RZ, 0xc0, !PT ;  /* 0xffffdfff1f1f7812 */ /* 0x000fc800078ec0ff */
[----:B------:R-:W-:Y:S02]  /*6b590*/  @P0 LOP3.LUT R31, R31, 0x2000, RZ, 0xfc, !PT ;  /* 0x000020001f1f0812 */ /* 0x000fe400078efcff */
[----:B---3--:R-:W-:Y:S02]  /*6b5a0*/  ISETP.LT.AND P0, PT, R2, UR41, !P6 ;  /* 0x0000002902007c0c */ /* 0x008fe4000f701270 */
[----:B------:R-:W3:Y:S01]  /*6b5b0*/  LDL.LU R2, [R1+0x57c] ;  /* 0x00057c0001027983 */ /* 0x000ee20000300800 */
[----:B------:R-:W-:-:S04]  /*6b5c0*/  LOP3.LUT R31, R31, 0xffffefff, RZ, 0xc0, !PT ;  /* 0xffffefff1f1f7812 */ /* 0x000fc800078ec0ff */
[----:B------:R-:W-:Y:S02]  /*6b5d0*/  @P1 LOP3.LUT R31, R31, 0x1000, RZ, 0xfc, !PT ;  /* 0x000010001f1f1812 */ /* 0x000fe400078efcff */
[----:B------:R-:W-:Y:S02]  /*6b5e0*/  ISETP.LT.AND P1, PT, R37, UR40, !P6 ;  /* 0x0000002825007c0c */ /* 0x000fe4000f721270 */
[----:B------:R-:W3:Y:S01]  /*6b5f0*/  LDL.LU R37, [R1+0x580] ;  /* 0x0005800001257983 */ /* 0x000ee20000300800 */
[----:B------:R-:W-:-:S04]  /*6b600*/  LOP3.LUT R31, R31, 0xfffff7ff, RZ, 0xc0, !PT ;  /* 0xfffff7ff1f1f7812 */ /* 0x000fc800078ec0ff */
[----:B------:R-:W-:Y:S02]  /*6b610*/  @P0 LOP3.LUT R31, R31, 0x800, RZ, 0xfc, !PT ;  /* 0x000008001f1f0812 */ /* 0x000fe400078efcff */
[----:B----4-:R-:W-:Y:S01]  /*6b620*/  ISETP.LT.AND P0, PT, R6, UR77, !P6 ;  /* 0x0000004d06007c0c */ /* 0x010fe2000f701270 */
[----:B------:R-:W0:Y:S01]  /*6b630*/  LDCU UR77, c[0x0][0x39c] ;  /* 0x00007380ff4d77ac */ /* 0x000e220008000800 */
[----:B------:R-:W4:Y:S01]  /*6b640*/  LDL.LU R6, [R1+0x584] ;  /* 0x0005840001067983 */ /* 0x000f220000300800 */
[----:B------:R-:W-:-:S04]  /*6b650*/  LOP3.LUT R31, R31, 0xfffffbff, RZ, 0xc0, !PT ;  /* 0xfffffbff1f1f7812 */ /* 0x000fc800078ec0ff */
[----:B------:R-:W-:-:S04]  /*6b660*/  @P1 LOP3.LUT R31, R31, 0x400, RZ, 0xfc, !PT ;  /* 0x000004001f1f1812 */ /* 0x000fc800078efcff */
[----:B------:R-:W-:Y:S02]  /*6b670*/  LOP3.LUT R31, R31, 0xfffffdff, RZ, 0xc0, !PT ;  /* 0xfffffdff1f1f7812 */ /* 0x000fe400078ec0ff */
[----:B------:R-:W-:Y:S01]  /*6b680*/  ISETP.LT.AND P1, PT, R24, UR76, !P6 ;  /* 0x0000004c18007c0c */ /* 0x000fe2000f721270 */
[----:B------:R-:W1:Y:S01]  /*6b690*/  LDCU UR76, c[0x0][0x39c] ;  /* 0x00007380ff4c77ac */ /* 0x000e620008000800 */
[----:B------:R-:W4:Y:S01]  /*6b6a0*/  LDL.LU R24, [R1+0x588] ;  /* 0x0005880001187983 */ /* 0x000f220000300800 */
[----:B------:R-:W-:-:S04]  /*6b6b0*/  @P0 LOP3.LUT R31, R31, 0x200, RZ, 0xfc, !PT ;  /* 0x000002001f1f0812 */ /* 0x000fc800078efcff */
[----:B------:R-:W-:Y:S02]  /*6b6c0*/  LOP3.LUT R31, R31, 0xfffffeff, RZ, 0xc0, !PT ;  /* 0xfffffeff1f1f7812 */ /* 0x000fe400078ec0ff */
[----:B------:R-:W-:Y:S01]  /*6b6d0*/  ISETP.LT.AND P0, PT, R8, UR75, !P6 ;  /* 0x0000004b08007c0c */ /* 0x000fe2000f701270 */
[----:B------:R-:W0:Y:S03]  /*6b6e0*/  LDCU UR75, c[0x0][0x39c] ;  /* 0x00007380ff4b77ac */ /* 0x000e260008000800 */
[----:B------:R-:W-:-:S04]  /*6b6f0*/  @P1 LOP3.LUT R31, R31, 0x100, RZ, 0xfc, !PT ;  /* 0x000001001f1f1812 */ /* 0x000fc800078efcff */
[----:B------:R-:W-:-:S05]  /*6b700*/  LOP3.LUT R31, R31, 0xffffff7f, RZ, 0xc0, !PT ;  /* 0xffffff7f1f1f7812 */ /* 0x000fca00078ec0ff */
[----:B------:R-:W-:Y:S02]  /*6b710*/  @P0 LOP3.LUT R31, R31, 0x80, RZ, 0xfc, !PT ;  /* 0x000000801f1f0812 */ /* 0x000fe400078efcff */
[----:B------:R-:W-:Y:S01]  /*6b720*/  ISETP.LT.AND P1, PT, R25, UR74, !P6 ;  /* 0x0000004a19007c0c */ /* 0x000fe2000f721270 */
[----:B------:R-:W0:Y:S01]  /*6b730*/  LDCU UR74, c[0x0][0x39c] ;  /* 0x00007380ff4a77ac */ /* 0x000e220008000800 */
[----:B------:R-:W4:Y:S01]  /*6b740*/  LDL.LU R25, [R1+0x590] ;  /* 0x0005900001197983 */ /* 0x000f220000300800 */
[----:B--2---:R-:W-:Y:S01]  /*6b750*/  ISETP.LT.AND P0, PT, R7, UR73, !P6 ;  /* 0x0000004907007c0c */ /* 0x004fe2000f701270 */
[----:B------:R-:W2:Y:S02]  /*6b760*/  LDCU UR73, c[0x0][0x39c] ;  /* 0x00007380ff4977ac */ /* 0x000ea40008000800 */
[----:B------:R-:W2:Y:S01]  /*6b770*/  LDL.LU R7, [R1+0x594] ;  /* 0x0005940001077983 */ /* 0x000ea20000300800 */
[----:B------:R-:W-:-:S06]  /*6b780*/  LOP3.LUT R31, R31, 0xffffffbf, RZ, 0xc0, !PT ;  /* 0xffffffbf1f1f7812 */ /* 0x000fcc00078ec0ff */
[----:B------:R-:W-:Y:S02]  /*6b790*/  @P1 LOP3.LUT R31, R31, 0x40, RZ, 0xfc, !PT ;  /* 0x000000401f1f1812 */ /* 0x000fe400078efcff */
[----:B---3--:R-:W-:Y:S01]  /*6b7a0*/  ISETP.LT.AND P1, PT, R2, UR72, !P6 ;  /* 0x0000004802007c0c */ /* 0x008fe2000f721270 */
[----:B------:R-:W3:Y:S01]  /*6b7b0*/  LDCU UR72, c[0x0][0x39c] ;  /* 0x00007380ff4877ac */ /* 0x000ee20008000800 */
[----:B------:R-:W-:Y:S01]  /*6b7c0*/  LOP3.LUT R31, R31, 0xffffffdf, RZ, 0xc0, !PT ;  /* 0xffffffdf1f1f7812 */ /* 0x000fe200078ec0ff */
[----:B------:R-:W3:Y:S03]  /*6b7d0*/  LDL.LU R2, [R1+0x598] ;  /* 0x0005980001027983 */ /* 0x000ee60000300800 */
[----:B------:R-:W-:Y:S01]  /*6b7e0*/  @P0 LOP3.LUT R31, R31, 0x20, RZ, 0xfc, !PT ;  /* 0x000000201f1f0812 */ /* 0x000fe200078efcff */
[----:B------:R-:W3:Y:S01]  /*6b7f0*/  LDL.LU R8, [R1+0x59c] ;  /* 0x00059c0001087983 */ /* 0x000ee20000300800 */
[----:B------:R-:W-:Y:S01]  /*6b800*/  ISETP.LT.AND P0, PT, R37, UR71, !P6 ;  /* 0x0000004725007c0c */ /* 0x000fe2000f701270 */
[----:B------:R-:W0:Y:S01]  /*6b810*/  LDCU UR71, c[0x0][0x39c] ;  /* 0x00007380ff4777ac */ /* 0x000e220008000800 */
[----:B------:R-:W-:Y:S01]  /*6b820*/  LOP3.LUT R31, R31, 0xffffffef, RZ, 0xc0, !PT ;  /* 0xffffffef1f1f7812 */ /* 0x000fe200078ec0ff */
[----:B------:R-:W3:Y:S03]  /*6b830*/  LDL.LU R37, [R1+0x5a0] ;  /* 0x0005a00001257983 */ /* 0x000ee60000300800 */
[----:B------:R-:W-:-:S02]  /*6b840*/  @P1 LOP3.LUT R31, R31, 0x10, RZ, 0xfc, !PT ;  /* 0x000000101f1f1812 */ /* 0x000fc400078efcff */
[----:B----4-:R-:W-:Y:S01]  /*6b850*/  ISETP.LT.AND P1, PT, R6, UR70, !P6 ;  /* 0x0000004606007c0c */ /* 0x010fe2000f721270 */
[----:B------:R-:W4:Y:S01]  /*6b860*/  LDCU UR70, c[0x0][0x39c] ;  /* 0x00007380ff4677ac */ /* 0x000f220008000800 */
[----:B------:R-:W-:Y:S01]  /*6b870*/  LOP3.LUT R31, R31, 0xfffffff7, RZ, 0xc0, !PT ;  /* 0xfffffff71f1f7812 */ /* 0x000fe200078ec0ff */
[----:B------:R-:W3:Y:S03]  /*6b880*/  LDL.LU R6, [R1+0x5a4] ;  /* 0x0005a40001067983 */ /* 0x000ee60000300800 */
[----:B------:R-:W-:-:S04]  /*6b890*/  @P0 LOP3.LUT R31, R31, 0x8, RZ, 0xfc, !PT ;  /* 0x000000081f1f0812 */ /* 0x000fc800078efcff */
[----:B------:R-:W-:-:S04]  /*6b8a0*/  LOP3.LUT R31, R31, 0xfffffffb, RZ, 0xc0, !PT ;  /* 0xfffffffb1f1f7812 */ /* 0x000fc800078ec0ff */
[----:B------:R-:W-:Y:S02]  /*6b8b0*/  @P1 LOP3.LUT R31, R31, 0x4, RZ, 0xfc, !PT ;  /* 0x000000041f1f1812 */ /* 0x000fe400078efcff */
[----:B------:R-:W-:Y:S01]  /*6b8c0*/  ISETP.LT.AND P1, PT, R32, UR68, !P6 ;  /* 0x0000004420007c0c */ /* 0x000fe2000f721270 */
[----:B------:R-:W0:Y:S01]  /*6b8d0*/  LDCU UR68, c[0x0][0x39c] ;  /* 0x00007380ff4477ac */ /* 0x000e220008000800 */
[----:B------:R-:W3:Y:S01]  /*6b8e0*/  LDL.LU R32, [R1+0x1d08] ;  /* 0x001d080001207983 */ /* 0x000ee20000300800 */
[----:B------:R-:W-:Y:S02]  /*6b8f0*/  ISETP.LT.AND P0, PT, R24, UR69, !P6 ;  /* 0x0000004518007c0c */ /* 0x000fe4000f701270 */
[----:B------:R-:W-:Y:S01]  /*6b900*/  LOP3.LUT R31, R31, 0xfffffffd, RZ, 0xc0, !PT ;  /* 0xfffffffd1f1f7812 */ /* 0x000fe200078ec0ff */
[----:B------:R-:W4:Y:S01]  /*6b910*/  LDL.LU R24, [R1+0x5a8] ;  /* 0x0005a80001187983 */ /* 0x000f220000300800 */
[----:B------:R-:W-:Y:S01]  /*6b920*/  R2UR.FILL UR40, R9 ;  /* 0x00000000092872ca */ /* 0x000fe200004e0000 */
[----:B------:R-:W0:Y:S08]  /*6b930*/  LDCU UR69, c[0x0][0x39c] ;  /* 0x00007380ff4577ac */ /* 0x000e300008000800 */
[----:B------:R-:W-:-:S04]  /*6b940*/  @P0 LOP3.LUT R31, R31, 0x2, RZ, 0xfc, !PT ;  /* 0x000000021f1f0812 */ /* 0x000fc800078efcff */
[----:B------:R-:W-:-:S04]  /*6b950*/  LOP3.LUT R31, R31, 0xfffffffe, RZ, 0xc0, !PT ;  /* 0xfffffffe1f1f7812 */ /* 0x000fc800078ec0ff */
[----:B------:R-:W-:Y:S02]  /*6b960*/  @P1 LOP3.LUT R31, R31, 0x1, RZ, 0xfc, !PT ;  /* 0x000000011f1f1812 */ /* 0x000fe400078efcff */
[----:B------:R-:W-:Y:S01]  /*6b970*/  ISETP.LT.AND P0, PT, R25, UR67, !P6 ;  /* 0x0000004319007c0c */ /* 0x000fe2000f701270 */
[----:B------:R-:W0:Y:S01]  /*6b980*/  LDCU UR67, c[0x0][0x39c] ;  /* 0x00007380ff4377ac */ /* 0x000e220008000800 */
[----:B------:R-:W4:Y:S01]  /*6b990*/  LDL.LU R25, [R1+0x5ac] ;  /* 0x0005ac0001197983 */ /* 0x000f220000300800 */
[----:B--2---:R-:W-:Y:S01]  /*6b9a0*/  ISETP.LT.AND P1, PT, R7, UR66, !P6 ;  /* 0x0000004207007c0c */ /* 0x004fe2000f721270 */
[----:B------:R-:W2:Y:S02]  /*6b9b0*/  LDCU UR66, c[0x0][0x39c] ;  /* 0x00007380ff4277ac */ /* 0x000ea40008000800 */
[----:B------:R-:W2:Y:S01]  /*6b9c0*/  LDL.LU R7, [R1+0x5b0] ;  /* 0x0005b00001077983 */ /* 0x000ea20000300800 */
[----:B---3--:R-:W-:-:S06]  /*6b9d0*/  LOP3.LUT R32, R32, 0x7fffffff, RZ, 0xc0, !PT ;  /* 0x7fffffff20207812 */ /* 0x008fcc00078ec0ff */
[----:B------:R-:W-:Y:S02]  /*6b9e0*/  @P0 LOP3.LUT R32, R32, 0x80000000, RZ, 0xfc, !PT ;  /* 0x8000000020200812 */ /* 0x000fe400078efcff */
[----:B------:R-:W-:Y:S01]  /*6b9f0*/  ISETP.LT.AND P0, PT, R2, UR65, !P6 ;  /* 0x0000004102007c0c */ /* 0x000fe2000f701270 */
[----:B------:R-:W3:Y:S01]  /*6ba00*/  LDCU UR65, c[0x0][0x39c] ;  /* 0x00007380ff4177ac */ /* 0x000ee20008000800 */
[----:B------:R-:W3:Y:S01]  /*6ba10*/  LDL.LU R2, [R1+0x5b4] ;  /* 0x0005b40001027983 */ /* 0x000ee20000300800 */
[----:B------:R-:W-:-:S04]  /*6ba20*/  LOP3.LUT R32, R32, 0xbfffffff, RZ, 0xc0, !PT ;  /* 0xbfffffff20207812 */ /* 0x000fc800078ec0ff */
[----:B------:R-:W-:Y:S02]  /*6ba30*/  @P1 LOP3.LUT R32, R32, 0x40000000, RZ, 0xfc, !PT ;  /* 0x4000000020201812 */ /* 0x000fe400078efcff */
[----:B------:R-:W-:Y:S01]  /*6ba40*/  ISETP.LT.AND P1, PT, R8, UR64, !P6 ;  /* 0x0000004008007c0c */ /* 0x000fe2000f721270 */
[----:B------:R-:W0:Y:S01]  /*6ba50*/  LDCU UR64, c[0x0][0x39c] ;  /* 0x00007380ff4077ac */ /* 0x000e220008000800 */
        /* <DEDUP_REMOVED lines=13> */
[----:B----4-:R-:W-:Y:S01]  /*6bb30*/  ISETP.LT.AND P0, PT, R24, UR61, !P6 ;  /* 0x0000003d18007c0c */ /* 0x010fe2000f701270 */
[----:B------:R-:W4:Y:S01]  /*6bb40*/  LDCU UR61, c[0x0][0x39c] ;  /* 0x00007380ff3d77ac */ /* 0x000f220008000800 */
[----:B------:R-:W4:Y:S01]  /*6bb50*/  LDL.LU R24, [R1+0x5c4] ;  /* 0x0005c40001187983 */ /* 0x000f220000300800 */
[----:B------:R-:W-:-:S04]  /*6bb60*/  LOP3.LUT R32, R32, 0xfbffffff, RZ, 0xc0, !PT ;  /* 0xfbffffff20207812 */ /* 0x000fc800078ec0ff */
        /* <DEDUP_REMOVED lines=10> */
[----:B------:R-:W-:-:S04]  /*6bc10*/  @P1 LOP3.LUT R32, R32, 0x1000000, RZ, 0xfc, !PT ;  /* 0x0100000020201812 */ /* 0x000fc800078efcff */
[----:B------:R-:W-:-:S04]  /*6bc20*/  LOP3.LUT R32, R32, 0xff7fffff, RZ, 0xc0, !PT ;  /* 0xff7fffff20207812 */ /* 0x000fc800078ec0ff */
[----:B------:R-:W-:-:S04]  /*6bc30*/  @P0 LOP3.LUT R32, R32, 0x800000, RZ, 0xfc, !PT ;  /* 0x0080000020200812 */ /* 0x000fc800078efcff */
[----:B------:R-:W-:Y:S02]  /*6bc40*/  LOP3.LUT R32, R32, 0xffbfffff, RZ, 0xc0, !PT ;  /* 0xffbfffff20207812 */ /* 0x000fe400078ec0ff */
[----:B---3--:R-:W-:Y:S01]  /*6bc50*/  ISETP.LT.AND P1, PT, R2, UR58, !P6 ;  /* 0x0000003a02007c0c */ /* 0x008fe2000f721270 */
[----:B------:R-:W3:Y:S01]  /*6bc60*/  LDCU UR58, c[0x0][0x39c] ;  /* 0x00007380ff3a77ac */ /* 0x000ee20008000800 */
[----:B------:R-:W3:Y:S01]  /*6bc70*/  LDL.LU R2, [R1+0x5d0] ;  /* 0x0005d00001027983 */ /* 0x000ee20000300800 */
[----:B------:R-:W-:Y:S01]  /*6bc80*/  ISETP.LT.AND P0, PT, R8, UR57, !P6 ;  /* 0x0000003908007c0c */ /* 0x000fe2000f701270 */
[----:B------:R-:W0:Y:S02]  /*6bc90*/  LDCU UR57, c[0x0][0x39c] ;  /* 0x00007380ff3977ac */ /* 0x000e240008000800 */
[----:B------:R-:W3:Y:S07]  /*6bca0*/  LDL.LU R8, [R1+0x5d4] ;  /* 0x0005d40001087983 */ /* 0x000eee0000300800 */
[----:B------:R-:W-:-:S02]  /*6bcb0*/  @P1 LOP3.LUT R32, R32, 0x400000, RZ, 0xfc, !PT ;  /* 0x0040000020201812 */ /* 0x000fc400078efcff */
        /* <DEDUP_REMOVED lines=69> */
[----:B------:R-:W-:-:S04]  /*6c110*/  @P1 LOP3.LUT R32, R32, 0x100, RZ, 0xfc, !PT ;  /* 0x0000010020201812 */ /* 0x000fc800078efcff */
[----:B------:R-:W-:Y:S02]  /*6c120*/  LOP3.LUT R32, R32, 0xffffff7f, RZ, 0xc0, !PT ;  /* 0xffffff7f20207812 */ /* 0x000fe400078ec0ff */
[----:B------:R-:W-:Y:S01]  /*6c130*/  ISETP.LT.AND P1, PT, R37, UR42, !P6 ;  /* 0x0000002a25007c0c */ /* 0x000fe2000f721270 */
[----:B------:R-:W0:Y:S01]  /*6c140*/  LDCU UR42, c[0x0][0x39c] ;  /* 0x00007380ff2a77ac */ /* 0x000e220008000800 */
[----:B------:R-:W3:Y:S01]  /*6c150*/  LDL.LU R37, [R1+0x614] ;  /* 0x0006140001257983 */ /* 0x000ee20000300800 */
[----:B------:R-:W-:-:S04]  /*6c160*/  @P0 LOP3.LUT R32, R32, 0x80, RZ, 0xfc, !PT ;  /* 0x0000008020200812 */ /* 0x000fc800078efcff */
[----:B------:R-:W-:Y:S02]  /*6c170*/  LOP3.LUT R32, R32, 0xffffffbf, RZ, 0xc0, !PT ;  /* 0xffffffbf20207812 */ /* 0x000fe400078ec0ff */
[----:B------:R-:W-:Y:S01]  /*6c180*/  ISETP.LT.AND P0, PT, R6, UR39, !P6 ;  /* 0x0000002706007c0c */ /* 0x000fe2000f701270 */
[----:B------:R-:W0:Y:S03]  /*6c190*/  LDCU UR39, c[0x0][0x39c] ;  /* 0x00007380ff2777ac */ /* 0x000e260008000800 */
[----:B------:R-:W-:Y:S02]  /*6c1a0*/  @P1 LOP3.LUT R32, R32, 0x40, RZ, 0xfc, !PT ;  /* 0x0000004020201812 */ /* 0x000fe400078efcff */
[----:B----4-:R-:W-:Y:S01]  /*6c1b0*/  ISETP.LT.AND P1, PT, R24, UR38, !P6 ;  /* 0x0000002618007c0c */ /* 0x010fe2000f721270 */
[----:B------:R-:W4:Y:S01]  /*6c1c0*/  LDCU UR38, c[0x0][0x39c] ;  /* 0x00007380ff2677ac */ /* 0x000f220008000800 */
[----:B------:R-:W-:Y:S01]  /*6c1d0*/  LOP3.LUT R32, R32, 0xffffffdf, RZ, 0xc0, !PT ;  /* 0xffffffdf20207812 */ /* 0x000fe200078ec0ff */
[----:B------:R-:W4:Y:S04]  /*6c1e0*/  LDL.LU R24, [R1+0x618] ;  /* 0x0006180001187983 */ /* 0x000f280000300800 */
[----:B------:R-:W-:-:S04]  /*6c1f0*/  @P0 LOP3.LUT R32, R32, 0x20, RZ, 0xfc, !PT ;  /* 0x0000002020200812 */ /* 0x000fc800078efcff */
[----:B------:R-:W-:-:S04]  /*6c200*/  LOP3.LUT R32, R32, 0xffffffef, RZ, 0xc0, !PT ;  /* 0xffffffef20207812 */ /* 0x000fc800078ec0ff */
[----:B------:R-:W-:-:S04]  /*6c210*/  @P1 LOP3.LUT R32, R32, 0x10, RZ, 0xfc, !PT ;  /* 0x0000001020201812 */ /* 0x000fc800078efcff */
[----:B------:R-:W-:Y:S02]  /*6c220*/  LOP3.LUT R32, R32, 0xfffffff7, RZ, 0xc0, !PT ;  /* 0xfffffff720207812 */ /* 0x000fe400078ec0ff */
[----:B------:R-:W-:Y:S01]  /*6c230*/  ISETP.LT.AND P0, PT, R25, UR37, !P6 ;  /* 0x0000002519007c0c */ /* 0x000fe2000f701270 */
[----:B------:R-:W0:Y:S01]  /*6c240*/  LDCU UR37, c[0x0][0x39c] ;  /* 0x00007380ff2577ac */ /* 0x000e220008000800 */
[----:B------:R-:W4:Y:S04]  /*6c250*/  LDL.LU R25, [R1+0x61c] ;  /* 0x00061c0001197983 */ /* 0x000f280000300800 */
[----:B------:R-:W4:Y:S01]  /*6c260*/  LDL.LU R6, [R1+0x620] ;  /* 0x0006200001067983 */ /* 0x000f220000300800 */
[----:B--2---:R-:W-:Y:S01]  /*6c270*/  ISETP.LT.AND P1, PT, R7, UR36, !P6 ;  /* 0x0000002407007c0c */ /* 0x004fe2000f721270 */
[----:B------:R-:W2:Y:S05]  /*6c280*/  LDCU UR36, c[0x0][0x39c] ;  /* 0x00007380ff2477ac */ /* 0x000eaa0008000800 */
[----:B------:R-:W-:Y:S01]  /*6c290*/  @P0 LOP3.LUT R32, R32, 0x8, RZ, 0xfc, !PT ;  /* 0x0000000820200812 */ /* 0x000fe200078efcff */
[----:B------:R-:W2:Y:S03]  /*6c2a0*/  LDL.LU R7, [R1+0x624] ;  /* 0x0006240001077983 */ /* 0x000ea60000300800 */
[----:B------:R-:W-:-:S04]  /*6c2b0*/  LOP3.LUT R32, R32, 0xfffffffb, RZ, 0xc0, !PT ;  /* 0xfffffffb20207812 */ /* 0x000fc800078ec0ff */
[----:B------:R-:W-:Y:S02]  /*6c2c0*/  @P1 LOP3.LUT R32, R32, 0x4, RZ, 0xfc, !PT ;  /* 0x0000000420201812 */ /* 0x000fe400078efcff */
[----:B------:R-:W-:Y:S01]  /*6c2d0*/  ISETP.LT.AND P1, PT, R33, UR34, !P6 ;  /* 0x0000002221007c0c */ /* 0x000fe2000f721270 */
[----:B------:R-:W0:Y:S01]  /*6c2e0*/  LDCU UR34, c[0x0][0x39c] ;  /* 0x00007380ff2277ac */ /* 0x000e220008000800 */
[----:B------:R-:W2:Y:S01]  /*6c2f0*/  LDL.LU R33, [R1+0x1d04] ;  /* 0x001d040001217983 */ /* 0x000ea20000300800 */
[----:B------:R-:W-:Y:S02]  /*6c300*/  LOP3.LUT R32, R32, 0xfffffffd, RZ, 0xc0, !PT ;  /* 0xfffffffd20207812 */ /* 0x000fe400078ec0ff */
[----:B---3--:R-:W-:Y:S01]  /*6c310*/  ISETP.LT.AND P0, PT, R2, UR35, !P6 ;  /* 0x0000002302007c0c */ /* 0x008fe2000f701270 */
[----:B------:R-:W3:Y:S01]  /*6c320*/  LDCU UR35, c[0x0][0x39c] ;  /* 0x00007380ff2377ac */ /* 0x000ee20008000800 */
[----:B------:R-:W3:Y:S11]  /*6c330*/  LDL.LU R2, [R1+0x628] ;  /* 0x0006280001027983 */ /* 0x000ef60000300800 */
        /* <DEDUP_REMOVED lines=9> */
[----:B--2---:R-:W-:-:S04]  /*6c3d0*/  LOP3.LUT R33, R33, 0x7fffffff, RZ, 0xc0, !PT ;  /* 0x7fffffff21217812 */ /* 0x004fc800078ec0ff */
[----:B------:R-:W-:Y:S02]  /*6c3e0*/  @P0 LOP3.LUT R33, R33, 0x80000000, RZ, 0xfc, !PT ;  /* 0x8000000021210812 */ /* 0x000fe400078efcff */
[----:B----4-:R-:W-:Y:S01]  /*6c3f0*/  ISETP.LT.AND P0, PT, R24, UR31, !P6 ;  /* 0x0000001f18007c0c */ /* 0x010fe2000f701270 */
[----:B------:R-:W2:Y:S01]  /*6c400*/  LDCU UR31, c[0x0][0x39c] ;  /* 0x00007380ff1f77ac */ /* 0x000ea20008000800 */
[----:B------:R-:W4:Y:S01]  /*6c410*/  LDL.LU R24, [R1+0x634] ;  /* 0x0006340001187983 */ /* 0x000f220000300800 */
[----:B------:R-:W-:-:S04]  /*6c420*/  LOP3.LUT R33, R33, 0xbfffffff, RZ, 0xc0, !PT ;  /* 0xbfffffff21217812 */ /* 0x000fc800078ec0ff */
[----:B------:R-:W-:Y:S02]  /*6c430*/  @P1 LOP3.LUT R33, R33, 0x40000000, RZ, 0xfc, !PT ;  /* 0x4000000021211812 */ /* 0x000fe400078efcff */
[----:B------:R-:W-:Y:S01]  /*6c440*/  ISETP.LT.AND P1, PT, R25, UR30, !P6 ;  /* 0x0000001e19007c0c */ /* 0x000fe2000f721270 */
[----:B------:R-:W0:Y:S01]  /*6c450*/  LDCU UR30, c[0x0][0x39c] ;  /* 0x00007380ff1e77ac */ /* 0x000e220008000800 */
[----:B------:R-:W2:Y:S01]  /*6c460*/  LDL.LU R25, [R1+0x638] ;  /* 0x0006380001197983 */ /* 0x000ea20000300800 */
        /* <DEDUP_REMOVED lines=12> */
[----:B---3--:R-:W-:Y:S01]  /*6c530*/  ISETP.LT.AND P0, PT, R2, UR27, !P6 ;  /* 0x0000001b02007c0c */ /* 0x008fe2000f701270 */
        /* <DEDUP_REMOVED lines=8> */
[----:B------:R-:W-:-:S04]  /*6c5c0*/  @P0 LOP3.LUT R33, R33, 0x2000000, RZ, 0xfc, !PT ;  /* 0x0200000021210812 */ /* 0x000fc800078efcff */
[----:B------:R-:W-:Y:S02]  /*6c5d0*/  LOP3.LUT R33, R33, 0xfeffffff, RZ, 0xc0, !PT ;  /* 0xfeffffff21217812 */ /* 0x000fe400078ec0ff */
[----:B------:R-:W-:Y:S01]  /*6c5e0*/  ISETP.LT.AND P0, PT, R37, UR25, !P6 ;  /* 0x0000001925007c0c */ /* 0x000fe2000f701270 */
[----:B------:R-:W0:Y:S01]  /*6c5f0*/  LDCU UR25, c[0x0][0x39c] ;  /* 0x00007380ff1977ac */ /* 0x000e220008000800 */
[----:B------:R-:W-:Y:S01]  /*6c600*/  @P1 LOP3.LUT R33, R33, 0x1000000, RZ, 0xfc, !PT ;  /* 0x0100000021211812 */ /* 0x000fe200078efcff */
[----:B------:R-:W3:Y:S03]  /*6c610*/  LDL.LU R37, [R1+0x64c] ;  /* 0x00064c0001257983 */ /* 0x000ee60000300800 */
[----:B------:R-:W-:-:S07]  /*6c620*/  LOP3.LUT R33, R33, 0xff7fffff, RZ, 0xc0, !PT ;  /* 0xff7fffff21217812 */ /* 0x000fce00078ec0ff */
[----:B------:R-:W-:Y:S02]  /*6c630*/  @P0 LOP3.LUT R33, R33, 0x800000, RZ, 0xfc, !PT ;  /* 0x0080000021210812 */ /* 0x000fe400078efcff */
[----:B----4-:R-:W-:Y:S01]  /*6c640*/  ISETP.LT.AND P1, PT, R24, UR24, !P6 ;  /* 0x0000001818007c0c */ /* 0x010fe2000f721270 */
[----:B------:R-:W4:Y:S01]  /*6c650*/  LDCU UR24, c[0x0][0x39c] ;  /* 0x00007380ff1877ac */ /* 0x000f220008000800 */
[----:B------:R-:W4:Y:S01]  /*6c660*/  LDL.LU R24, [R1+0x650] ;  /* 0x0006500001187983 */ /* 0x000f220000300800 */
[----:B--2---:R-:W-:Y:S01]  /*6c670*/  ISETP.LT.AND P0, PT, R25, UR23, !P6 ;  /* 0x0000001719007c0c */ /* 0x004fe2000f701270 */
[----:B------:R-:W2:Y:S02]  /*6c680*/  LDCU UR23, c[0x0][0x39c] ;  /* 0x00007380ff1777ac */ /* 0x000ea40008000800 */
[----:B------:R-:W2:Y:S01]  /*6c690*/  LDL.LU R25, [R1+0x654] ;  /* 0x0006540001197983 */ /* 0x000ea20000300800 */
[----:B------:R-:W-:-:S06]  /*6c6a0*/  LOP3.LUT R33, R33, 0xffbfffff, RZ, 0xc0, !PT ;  /* 0xffbfffff21217812 */ /* 0x000fcc00078ec0ff */
        /* <DEDUP_REMOVED lines=54> */
[----:B------:R-:W-:-:S04]  /*6ca10*/  LOP3.LUT R33, R33, 0xfffff7ff, RZ, 0xc0, !PT ;  /* 0xfffff7ff21217812 */ /* 0x000fc800078ec0ff */
[----:B------:R-:W-:-:S04]  /*6ca20*/  @P0 LOP3.LUT R33, R33, 0x800, RZ, 0xfc, !PT ;  /* 0x0000080021210812 */ /* 0x000fc800078efcff */
[----:B------:R-:W-:-:S04]  /*6ca30*/  LOP3.LUT R33, R33, 0xfffffbff, RZ, 0xc0, !PT ;  /* 0xfffffbff21217812 */ /* 0x000fc800078ec0ff */
[----:B------:R-:W-:Y:S02]  /*6ca40*/  @P1 LOP3.LUT R33, R33, 0x400, RZ, 0xfc, !PT ;  /* 0x0000040021211812 */ /* 0x000fe400078efcff */
[----:B------:R-:W-:Y:S01]  /*6ca50*/  ISETP.LT.AND P0, PT, R37, UR11, !P6 ;  /* 0x0000000b25007c0c */ /* 0x000fe2000f701270 */
[----:B------:R-:W0:Y:S01]  /*6ca60*/  LDCU UR11, c[0x0][0x39c] ;  /* 0x00007380ff0b77ac */ /* 0x000e220008000800 */
[----:B------:R-:W-:-:S11]  /*6ca70*/  LOP3.LUT R33, R33, 0xfffffdff, RZ, 0xc0, !PT ;  /* 0xfffffdff21217812 */ /* 0x000fd600078ec0ff */
[----:B------:R-:W-:Y:S02]  /*6ca80*/  @P0 LOP3.LUT R33, R33, 0x200, RZ, 0xfc, !PT ;  /* 0x0000020021210812 */ /* 0x000fe400078efcff */
[----:B----4-:R-:W-:Y:S01]  /*6ca90*/  ISETP.LT.AND P1, PT, R24, UR10, !P6 ;  /* 0x0000000a18007c0c */ /* 0x010fe2000f721270 */
[----:B------:R-:W4:Y:S01]  /*6caa0*/  LDCU UR10, c[0x0][0x39c] ;  /* 0x00007380ff0a77ac */ /* 0x000f220008000800 */
[----:B------:R-:W4:Y:S04]  /*6cab0*/  LDL.LU R24, [R1+0x684] ;  /* 0x0006840001187983 */ /* 0x000f280000300800 */
[----:B------:R-:W4:Y:S01]  /*6cac0*/  LDL.LU R8, [R1+0x688] ;  /* 0x0006880001087983 */ /* 0x000f220000300800 */
[----:B--2---:R-:W-:Y:S01]  /*6cad0*/  ISETP.LT.AND P0, PT, R25, UR9, !P6 ;  /* 0x0000000919007c0c */ /* 0x004fe2000f701270 */
[----:B------:R-:W2:Y:S02]  /*6cae0*/  LDCU UR9, c[0x0][0x39c] ;  /* 0x00007380ff0977ac */ /* 0x000ea40008000800 */
[----:B------:R-:W2:Y:S01]  /*6caf0*/  LDL.LU R25, [R1+0x690] ;  /* 0x0006900001197983 */ /* 0x000ea20000300800 */
[----:B------:R-:W-:-:S03]  /*6cb00*/  LOP3.LUT R33, R33, 0xfffffeff, RZ, 0xc0, !PT ;  /* 0xfffffeff21217812 */ /* 0x000fc600078ec0ff */
[----:B------:R-:W2:Y:S01]  /*6cb10*/  LDL.LU R37, [R1+0x694] ;  /* 0x0006940001257983 */ /* 0x000ea20000300800 */
[----:B------:R-:W-:Y:S02]  /*6cb20*/  @P1 LOP3.LUT R33, R33, 0x100, RZ, 0xfc, !PT ;  /* 0x0000010021211812 */ /* 0x000fe400078efcff */
[----:B------:R-:W-:Y:S01]  /*6cb30*/  ISETP.LT.AND P1, PT, R6, UR8, !P6 ;  /* 0x0000000806007c0c */ /* 0x000fe2000f721270 */
[----:B------:R-:W2:Y:S01]  /*6cb40*/  LDCU UR8, c[0x0][0x39c] ;  /* 0x00007380ff0877ac */ /* 0x000ea20008000800 */
[----:B------:R-:W-:Y:S01]  /*6cb50*/  LOP3.LUT R33, R33, 0xffffff7f, RZ, 0xc0, !PT ;  /* 0xffffff7f21217812 */ /* 0x000fe200078ec0ff */
[----:B------:R-:W2:Y:S03]  /*6cb60*/  LDL.LU R6, [R1+0x698] ;  /* 0x0006980001067983 */ /* 0x000ea60000300800 */
[----:B------:R-:W-:Y:S02]  /*6cb70*/  @P0 LOP3.LUT R33, R33, 0x80, RZ, 0xfc, !PT ;  /* 0x0000008021210812 */ /* 0x000fe400078efcff */
[----:B------:R-:W-:Y:S01]  /*6cb80*/  ISETP.LT.AND P0, PT, R7, UR7, !P6 ;  /* 0x0000000707007c0c */ /* 0x000fe2000f701270 */
[----:B------:R-:W0:Y:S01]  /*6cb90*/  LDCU UR7, c[0x0][0x39c] ;  /* 0x00007380ff0777ac */ /* 0x000e220008000800 */
[----:B------:R-:W-:Y:S01]  /*6cba0*/  LOP3.LUT R33, R33, 0xffffffbf, RZ, 0xc0, !PT ;  /* 0xffffffbf21217812 */ /* 0x000fe200078ec0ff */
[----:B------:R-:W2:Y:S03]  /*6cbb0*/  LDL.LU R7, [R1+0x69c] ;  /* 0x00069c0001077983 */ /* 0x000ea60000300800 */
[----:B------:R-:W-:-:S04]  /*6cbc0*/  @P1 LOP3.LUT R33, R33, 0x40, RZ, 0xfc, !PT ;  /* 0x0000004021211812 */ /* 0x000fc800078efcff */
[----:B------:R-:W-:Y:S02]  /*6cbd0*/  LOP3.LUT R33, R33, 0xffffffdf, RZ, 0xc0, !PT ;  /* 0xffffffdf21217812 */ /* 0x000fe400078ec0ff */
[----:B---3--:R-:W-:Y:S01]  /*6cbe0*/  ISETP.LT.AND P1, PT, R2, UR6, !P6 ;  /* 0x0000000602007c0c */ /* 0x008fe2000f721270 */
[----:B------:R-:W3:Y:S01]  /*6cbf0*/  LDCU UR6, c[0x0][0x39c] ;  /* 0x00007380ff0677ac */ /* 0x000ee20008000800 */
[----:B------:R-:W-:Y:S01]  /*6cc00*/  @P0 LOP3.LUT R33, R33, 0x20, RZ, 0xfc, !PT ;  /* 0x0000002021210812 */ /* 0x000fe200078efcff */
[----:B------:R-:W2:Y:S01]  /*6cc10*/  LDL.LU R2, [R1+0x6a0] ;  /* 0x0006a00001027983 */ /* 0x000ea20000300800 */
[----:B------:R-:W-:Y:S01]  /*6cc20*/  ISETP.LT.AND P0, PT, R9, UR5, !P6 ;  /* 0x0000000509007c0c */ /* 0x000fe2000f701270 */
[----:B------:R-:W4:Y:S01]  /*6cc30*/  LDCU UR5, c[0x0][0x39c] ;  /* 0x00007380ff0577ac */ /* 0x000f220008000800 */
[----:B------:R-:W-:Y:S01]  /*6cc40*/  LOP3.LUT R33, R33, 0xffffffef, RZ, 0xc0, !PT ;  /* 0xffffffef21217812 */ /* 0x000fe200078ec0ff */
[----:B------:R-:W2:Y:S06]  /*6cc50*/  LDL.LU R9, [R1+0x6a4] ;  /* 0x0006a40001097983 */ /* 0x000eac0000300800 */
[----:B------:R-:W-:-:S04]  /*6cc60*/  @P1 LOP3.LUT R33, R33, 0x10, RZ, 0xfc, !PT ;  /* 0x0000001021211812 */ /* 0x000fc800078efcff */
[----:B------:R-:W-:-:S04]  /*6cc70*/  LOP3.LUT R33, R33, 0xfffffff7, RZ, 0xc0, !PT ;  /* 0xfffffff721217812 */ /* 0x000fc800078ec0ff */
[----:B------:R-:W-:Y:S02]  /*6cc80*/  @P0 LOP3.LUT R33, R33, 0x8, RZ, 0xfc, !PT ;  /* 0x0000000821210812 */ /* 0x000fe400078efcff */
[----:B0-----:R-:W-:Y:S01]  /*6cc90*/  ISETP.LT.AND P0, PT, R34, UR7, !P6 ;  /* 0x0000000722007c0c */ /* 0x001fe2000f701270 */
[----:B------:R-:W0:Y:S01]  /*6cca0*/  LDCU UR7, c[0x0][0x3b8] ;  /* 0x00007700ff0777ac */ /* 0x000e220008000800 */
[----:B------:R-:W-:Y:S02]  /*6ccb0*/  LOP3.LUT R33, R33, 0xfffffffb, RZ, 0xc0, !PT ;  /* 0xfffffffb21217812 */ /* 0x000fe400078ec0ff */
[----:B----4-:R-:W-:Y:S01]  /*6ccc0*/  ISETP.LT.AND P2, PT, R24, UR5, !P6 ;  /* 0x0000000518007c0c */ /* 0x010fe2000f741270 */
[----:B------:R-:W4:Y:S01]  /*6ccd0*/  LDCU UR5, c[0x0][0x3b8] ;  /* 0x00007700ff0577ac */ /* 0x000f220008000800 */
[----:B------:R-:W4:Y:S04]  /*6cce0*/  LDL.LU R24, [R1+0x6a8] ;  /* 0x0006a80001187983 */ /* 0x000f280000300800 */
[----:B------:R-:W4:Y:S01]  /*6ccf0*/  LDL.LU R34, [R1+0x1d00] ;  /* 0x001d000001227983 */ /* 0x000f220000300800 */
[----:B---3--:R-:W-:Y:S01]  /*6cd00*/  ISETP.LT.AND P1, PT, R8, UR6, !P6 ;  /* 0x0000000608007c0c */ /* 0x008fe2000f721270 */
[----:B------:R-:W3:Y:S02]  /*6cd10*/  LDCU UR6, c[0x0][0x3b8] ;  /* 0x00007700ff0677ac */ /* 0x000ee40008000800 */
[----:B------:R-:W3:Y:S03]  /*6cd20*/  LDL.LU R8, [R1+0x6ac] ;  /* 0x0006ac0001087983 */ /* 0x000ee60000300800 */
[----:B------:R-:W-:-:S02]  /*6cd30*/  @P2 LOP3.LUT R33, R33, 0x4, RZ, 0xfc, !PT ;  /* 0x0000000421212812 */ /* 0x000fc400078efcff */
[----:B--2---:R-:W-:Y:S01]  /*6cd40*/  ISETP.LT.AND P2, PT, R25, UR8, !P6 ;  /* 0x0000000819007c0c */ /* 0x004fe2000f741270 */
[----:B------:R-:W2:Y:S01]  /*6cd50*/  LDCU UR8, c[0x0][0x3b8] ;  /* 0x00007700ff0877ac */ /* 0x000ea20008000800 */
        /* <DEDUP_REMOVED lines=11> */
[----:B----4-:R-:W-:-:S04]  /*6ce10*/  LOP3.LUT R34, R34, 0x7fffffff, RZ, 0xc0, !PT ;  /* 0x7fffffff22227812 */ /* 0x010fc800078ec0ff */
[----:B------:R-:W-:Y:S02]  /*6ce20*/  @P2 LOP3.LUT R34, R34, 0x80000000, RZ, 0xfc, !PT ;  /* 0x8000000022222812 */ /* 0x000fe400078efcff */
[----:B------:R-:W-:Y:S01]  /*6ce30*/  ISETP.LT.AND P2, PT, R7, UR11, !P6 ;  /* 0x0000000b07007c0c */ /* 0x000fe2000f741270 */
[----:B------:R-:W4:Y:S01]  /*6ce40*/  LDCU UR11, c[0x0][0x3b8] ;  /* 0x00007700ff0b77ac */ /* 0x000f220008000800 */
[----:B------:R-:W4:Y:S01]  /*6ce50*/  LDL.LU R7, [R1+0x6bc] ;  /* 0x0006bc0001077983 */ /* 0x000f220000300800 */
[----:B------:R-:W-:-:S04]  /*6ce60*/  LOP3.LUT R34, R34, 0xbfffffff, RZ, 0xc0, !PT ;  /* 0xbfffffff22227812 */ /* 0x000fc800078ec0ff */
[----:B------:R-:W-:Y:S02]  /*6ce70*/  @P1 LOP3.LUT R34, R34, 0x40000000, RZ, 0xfc, !PT ;  /* 0x4000000022221812 */ /* 0x000fe400078efcff */
[----:B------:R-:W-:Y:S01]  /*6ce80*/  ISETP.LT.AND P1, PT, R2, UR12, !P6 ;  /* 0x0000000c02007c0c */ /* 0x000fe2000f721270 */
[----:B------:R-:W0:Y:S01]  /*6ce90*/  LDCU UR12, c[0x0][0x3b8] ;  /* 0x00007700ff0c77ac */ /* 0x000e220008000800 */
        /* <DEDUP_REMOVED lines=8> */
[----:B------:R-:W-:-:S04]  /*6cf20*/  LOP3.LUT R34, R34, 0xf7ffffff, RZ, 0xc0, !PT ;  /* 0xf7ffffff22227812 */ /* 0x000fc800078ec0ff */
[----:B------:R-:W-:-:S04]  /*6cf30*/  @P1 LOP3.LUT R34, R34, 0x8000000, RZ, 0xfc, !PT ;  /* 0x0800000022221812 */ /* 0x000fc800078efcff */
[----:B------:R-:W-:Y:S02]  /*6cf40*/  LOP3.LUT R34, R34, 0xfbffffff, RZ, 0xc0, !PT ;  /* 0xfbffffff22227812 */ /* 0x000fe400078ec0ff */
[----:B------:R-:W-:Y:S01]  /*6cf50*/  ISETP.LT.AND P2, PT, R24, UR14, !P6 ;  /* 0x0000000e18007c0c */ /* 0x000fe2000f741270 */
[----:B------:R-:W0:Y:S01]  /*6cf60*/  LDCU UR14, c[0x0][0x3b8] ;  /* 0x00007700ff0e77ac */ /* 0x000e220008000800 */
[----:B------:R-:W4:Y:S01]  /*6cf70*/  LDL.LU R24, [R1+0x6c8] ;  /* 0x0006c80001187983 */ /* 0x000f220000300800 */
[----:B---3--:R-:W-:Y:S02]  /*6cf80*/  ISETP.LT.AND P1, PT, R8, UR15, !P6 ;  /* 0x0000000f08007c0c */ /* 0x008fe4000f721270 */
[----:B------:R-:W-:Y:S01]  /*6cf90*/  @P0 LOP3.LUT R34, R34, 0x4000000, RZ, 0xfc, !PT ;  /* 0x0400000022220812 */ /* 0x000fe200078efcff */
[----:B------:R-:W3:Y:S01]  /*6cfa0*/  LDL.LU R8, [R1+0x6cc] ;  /* 0x0006cc0001087983 */ /* 0x000ee20000300800 */
[----:B--2---:R-:W-:Y:S01]  /*6cfb0*/  ISETP.LT.AND P0, PT, R25, UR16, !P6 ;  /* 0x0000001019007c0c */ /* 0x004fe2000f701270 */
[----:B------:R-:W2:Y:S02]  /*6cfc0*/  LDCU UR15, c[0x0][0x3b8] ;  /* 0x00007700ff0f77ac */ /* 0x000ea40008000800 */
[----:B------:R-:W2:Y:S01]  /*6cfd0*/  LDL.LU R25, [R1+0x6d0] ;  /* 0x0006d00001197983 */ /* 0x000ea20000300800 */
[----:B------:R-:W-:Y:S01]  /*6cfe0*/  LOP3.LUT R34, R34, 0xfdffffff, RZ, 0xc0, !PT ;  /* 0xfdffffff22227812 */ /* 0x000fe200078ec0ff */
[----:B------:R-:W0:Y:S03]  /*6cff0*/  LDCU UR16, c[0x0][0x3b8] ;  /* 0x00007700ff1077ac */ /* 0x000e260008000800 */
[----:B------:R-:W-:-:S02]  /*6d000*/  @P2 LOP3.LUT R34, R34, 0x2000000, RZ, 0xfc, !PT ;  /* 0x0200000022222812 */ /* 0x000fc400078efcff */
        /* <DEDUP_REMOVED lines=9> */
[----:B------:R-:W-:-:S04]  /*6d0a0*/  @P0 LOP3.LUT R34, R34, 0x800000, RZ, 0xfc, !PT ;  /* 0x0080000022220812 */ /* 0x000fc800078efcff */
[----:B------:R-:W-:-:S04]  /*6d0b0*/  LOP3.LUT R34, R34, 0xffbfffff, RZ, 0xc0, !PT ;  /* 0xffbfffff22227812 */ /* 0x000fc800078ec0ff */
[----:B------:R-:W-:-:S04]  /*6d0c0*/  @P2 LOP3.LUT R34, R34, 0x400000, RZ, 0xfc, !PT ;  /* 0x0040000022222812 */ /* 0x000fc800078efcff */
[----:B------:R-:W-:-:S04]  /*6d0d0*/  LOP3.LUT R34, R34, 0xffdfffff, RZ, 0xc0, !PT ;  /* 0xffdfffff22227812 */ /* 0x000fc800078ec0ff */
[----:B------:R-:W-:-:S04]  /*6d0e0*/  @P1 LOP3.LUT R34, R34, 0x200000, RZ, 0xfc, !PT ;  /* 0x0020000022221812 */ /* 0x000fc800078efcff */
[----:B------:R-:W-:Y:S02]  /*6d0f0*/  LOP3.LUT R34, R34, 0xffefffff, RZ, 0xc0, !PT ;  /* 0xffefffff22227812 */ /* 0x000fe400078ec0ff */
[----:B----4-:R-:W-:Y:S02]  /*6d100*/  ISETP.LT.AND P0, PT, R7, UR19, !P6 ;  /* 0x0000001307007c0c */ /* 0x010fe4000f701270 */
[----:B------:R-:W4:Y:S01]  /*6d110*/  LDL.LU R7, [R1+0x6dc] ;  /* 0x0006dc0001077983 */ /* 0x000f220000300800 */
[----:B------:R-:W-:-:S03]  /*6d120*/  ISETP.LT.AND P2, PT, R2, UR20, !P6 ;  /* 0x0000001402007c0c */ /* 0x000fc6000f741270 */
[----:B------:R-:W4:Y:S07]  /*6d130*/  LDL.LU R2, [R1+0x6e0] ;  /* 0x0006e00001027983 */ /* 0x000f2e0000300800 */
[----:B------:R-:W-:-:S04]  /*6d140*/  @P0 LOP3.LUT R34, R34, 0x100000, RZ, 0xfc, !PT ;  /* 0x0010000022220812 */ /* 0x000fc800078efcff */
[----:B------:R-:W-:Y:S02]  /*6d150*/  LOP3.LUT R34, R34, 0xfff7ffff, RZ, 0xc0, !PT ;  /* 0xfff7ffff22227812 */ /* 0x000fe400078ec0ff */
[----:B------:R-:W-:Y:S02]  /*6d160*/  ISETP.LT.AND P1, PT, R9, UR21, !P6 ;  /* 0x0000001509007c0c */ /* 0x000fe4000f721270 */
[----:B------:R-:W4:Y:S01]  /*6d170*/  LDL.LU R9, [R1+0x6e4] ;  /* 0x0006e40001097983 */ /* 0x000f220000300800 */
[----:B------:R-:W-:-:S04]  /*6d180*/  @P2 LOP3.LUT R34, R34, 0x80000, RZ, 0xfc, !PT ;  /* 0x0008000022222812 */ /* 0x000fc800078efcff */
[----:B------:R-:W-:Y:S02]  /*6d190*/  LOP3.LUT R34, R34, 0xfffbffff, RZ, 0xc0, !PT ;  /* 0xfffbffff22227812 */ /* 0x000fe400078ec0ff */
[----:B------:R-:W-:Y:S02]  /*6d1a0*/  ISETP.LT.AND P0, PT, R24, UR22, !P6 ;  /* 0x0000001618007c0c */ /* 0x000fe4000f701270 */
[----:B------:R-:W4:Y:S02]  /*6d1b0*/  LDL.LU R24, [R1+0x6e8] ;  /* 0x0006e80001187983 */ /* 0x000f240000300800 */
[----:B------:R-:W-:Y:S02]  /*6d1c0*/  @P1 LOP3.LUT R34, R34, 0x40000, RZ, 0xfc, !PT ;  /* 0x0004000022221812 */ /* 0x000fe400078efcff */
[----:B---3--:R-:W-:Y:S02]  /*6d1d0*/  ISETP.LT.AND P2, PT, R8, UR23, !P6 ;  /* 0x0000001708007c0c */ /* 0x008fe4000f741270 */
[----:B------:R-:W3:Y:S01]  /*6d1e0*/  LDL.LU R8, [R1+0x6ec] ;  /* 0x0006ec0001087983 */ /* 0x000ee20000300800 */
[----:B--2---:R-:W-:-:S03]  /*6d1f0*/  ISETP.LT.AND P1, PT, R25, UR24, !P6 ;  /* 0x0000001819007c0c */ /* 0x004fc6000f721270 */
[----:B------:R-:W2:Y:S01]  /*6d200*/  LDL.LU R25, [R1+0x6f0] ;  /* 0x0006f00001197983 */ /* 0x000ea20000300800 */
[----:B------:R-:W-:-:S04]  /*6d210*/  LOP3.LUT R34, R34, 0xfffdffff, RZ, 0xc0, !PT ;  /* 0xfffdffff22227812 */ /* 0x000fc800078ec0ff */
[----:B------:R-:W-:Y:S02]  /*6d220*/  @P0 LOP3.LUT R34, R34, 0x20000, RZ, 0xfc, !PT ;  /* 0x0002000022220812 */ /* 0x000fe400078efcff */
[----:B------:R-:W-:Y:S02]  /*6d230*/  ISETP.LT.AND P0, PT, R37, UR25, !P6 ;  /* 0x0000001925007c0c */ /* 0x000fe4000f701270 */
[----:B------:R-:W2:Y:S01]  /*6d240*/  LDL.LU R37, [R1+0x6f4] ;  /* 0x0006f40001257983 */ /* 0x000ea20000300800 */
[----:B------:R-:W-:-:S04]  /*6d250*/  LOP3.LUT R34, R34, 0xfffeffff, RZ, 0xc0, !PT ;  /* 0xfffeffff22227812 */ /* 0x000fc800078ec0ff */
[----:B------:R-:W-:Y:S02]  /*6d260*/  @P2 LOP3.LUT R34, R34, 0x10000, RZ, 0xfc, !PT ;  /* 0x0001000022222812 */ /* 0x000fe400078efcff */
[----:B------:R-:W-:Y:S02]  /*6d270*/  ISETP.LT.AND P2, PT, R6, UR26, !P6 ;  /* 0x0000001a06007c0c */ /* 0x000fe4000f741270 */
        /* <DEDUP_REMOVED lines=92> */
[----:B------:R-:W3:Y:S01]  /*6d840*/  LDL.LU R37, [R1+0x754] ;  /* 0x0007540001257983 */ /* 0x000ee20000300800 */
[----:B------:R-:W-:-:S04]  /*6d850*/  LOP3.LUT R4, R4, 0xfeffffff, RZ, 0xc0, !PT ;  /* 0xfeffffff04047812 */ /* 0x000fc800078ec0ff */
[----:B------:R-:W-:Y:S02]  /*6d860*/  @P2 LOP3.LUT R4, R4, 0x1000000, RZ, 0xfc, !PT ;  /* 0x0100000004042812 */ /* 0x000fe400078efcff */
[----:B------:R-:W-:Y:S02]  /*6d870*/  ISETP.LT.AND P2, PT, R6, UR52, !P6 ;  /* 0x0000003406007c0c */ /* 0x000fe4000f741270 */
[----:B------:R-:W3:Y:S01]  /*6d880*/  LDL.LU R6, [R1+0x758] ;  /* 0x0007580001067983 */ /* 0x000ee20000300800 */
[----:B------:R-:W-:-:S04]  /*6d890*/  LOP3.LUT R4, R4, 0xff7fffff, RZ, 0xc0, !PT ;  /* 0xff7fffff04047812 */ /* 0x000fc800078ec0ff */
[----:B------:R-:W-:-:S04]  /*6d8a0*/  @P1 LOP3.LUT R4, R4, 0x800000, RZ, 0xfc, !PT ;  /* 0x0080000004041812 */ /* 0x000fc800078efcff */
[----:B------:R-:W-:-:S04]  /*6d8b0*/  LOP3.LUT R4, R4, 0xffbfffff, RZ, 0xc0, !PT ;  /* 0xffbfffff04047812 */ /* 0x000fc800078ec0ff */
[----:B------:R-:W-:-:S04]  /*6d8c0*/  @P0 LOP3.LUT R4, R4, 0x400000, RZ, 0xfc, !PT ;  /* 0x0040000004040812 */ /* 0x000fc800078efcff */
[----:B------:R-:W-:-:S04]  /*6d8d0*/  LOP3.LUT R4, R4, 0xffdfffff, RZ, 0xc0, !PT ;  /* 0xffdfffff04047812 */ /* 0x000fc800078ec0ff */
[----:B------:R-:W-:-:S04]  /*6d8e0*/  @P2 LOP3.LUT R4, R4, 0x200000, RZ, 0xfc, !PT ;  /* 0x0020000004042812 */ /* 0x000fc800078efcff */
[----:B------:R-:W-:Y:S02]  /*6d8f0*/  LOP3.LUT R4, R4, 0xffefffff, RZ, 0xc0, !PT ;  /* 0xffefffff04047812 */ /* 0x000fe400078ec0ff */
[----:B------:R-:W-:Y:S02]  /*6d900*/  R2UR.FILL UR41, R10 ;  /* 0x000000000a2972ca */ /* 0x000fe400004e0000 */
[----:B----4-:R-:W-:Y:S02]  /*6d910*/  ISETP.LT.AND P1, PT, R7, UR53, !P6 ;  /* 0x0000003507007c0c */ /* 0x010fe4000f721270 */
[----:B------:R-:W4:Y:S01]  /*6d920*/  LDL.LU R7, [R1+0x75c] ;  /* 0x00075c0001077983 */ /* 0x000f220000300800 */
[----:B------:R-:W-:-:S03]  /*6d930*/  ISETP.LT.AND P0, PT, R2, UR54, !P6 ;  /* 0x0000003602007c0c */ /* 0x000fc6000f701270 */
[----:B------:R-:W4:Y:S07]  /*6d940*/  LDL.LU R2, [R1+0x760] ;  /* 0x0007600001027983 */ /* 0x000f2e0000300800 */
[----:B------:R-:W-:Y:S01]  /*6d950*/  @P1 LOP3.LUT R4, R4, 0x100000, RZ, 0xfc, !PT ;  /* 0x0010000004041812 */ /* 0x000fe200078efcff */
[----:B------:R-:W4:Y:S03]  /*6d960*/  LDL.LU R10, [R1+0x764] ;  /* 0x00076400010a7983 */ /* 0x000f260000300800 */
[----:B------:R-:W-:-:S02]  /*6d970*/  LOP3.LUT R4, R4, 0xfff7ffff, RZ, 0xc0, !PT ;  /* 0xfff7ffff04047812 */ /* 0x000fc400078ec0ff */
[----:B------:R-:W-:Y:S02]  /*6d980*/  ISETP.LT.AND P2, PT, R9, UR55, !P6 ;  /* 0x0000003709007c0c */ /* 0x000fe4000f741270 */
[----:B------:R-:W-:Y:S01]  /*6d990*/  @P0 LOP3.LUT R4, R4, 0x80000, RZ, 0xfc, !PT ;  /* 0x0008000004040812 */ /* 0x000fe200078efcff */
[----:B------:R-:W4:Y:S03]  /*6d9a0*/  LDL.LU R9, [R1+0x768] ;  /* 0x0007680001097983 */ /* 0x000f260000300800 */
[----:B------:R-:W-:Y:S02]  /*6d9b0*/  LOP3.LUT R4, R4, 0xfffbffff, RZ, 0xc0, !PT ;  /* 0xfffbffff04047812 */ /* 0x000fe400078ec0ff */
[----:B------:R-:W-:-:S05]  /*6d9c0*/  ISETP.LT.AND P1, PT, R24, UR56, !P6 ;  /* 0x0000003818007c0c */ /* 0x000fca000f721270 */
[----:B------:R-:W-:Y:S01]  /*6d9d0*/  @P2 LOP3.LUT R4, R4, 0x40000, RZ, 0xfc, !PT ;  /* 0x0004000004042812 */ /* 0x000fe200078efcff */
[----:B------:R-:W4:Y:S01]  /*6d9e0*/  LDL.LU R24, [R1+0x76c] ;  /* 0x00076c0001187983 */ /* 0x000f220000300800 */
[----:B--2---:R-:W-:-:S03]  /*6d9f0*/  ISETP.LT.AND P2, PT, R25, UR58, !P6 ;  /* 0x0000003a19007c0c */ /* 0x004fc6000f741270 */
[----:B------:R-:W2:Y:S01]  /*6da00*/  LDL.LU R25, [R1+0x770] ;  /* 0x0007700001197983 */ /* 0x000ea20000300800 */
[----:B---3--:R-:W-:-:S03]  /*6da10*/  ISETP.LT.AND P0, PT, R8, UR57, !P6 ;  /* 0x0000003908007c0c */ /* 0x008fc6000f701270 */
[----:B------:R-:W3:Y:S01]  /*6da20*/  LDL.LU R8, [R1+0x774] ;  /* 0x0007740001087983 */ /* 0x000ee20000300800 */
        /* <DEDUP_REMOVED lines=19> */
[----:B------:R-:W-:Y:S02]  /*6db60*/  @P2 LOP3.LUT R4, R4, 0x1000, RZ, 0xfc, !PT ;  /* 0x0000100004042812 */ /* 0x000fe400078efcff */
[----:B------:R-:W-:Y:S01]  /*6db70*/  ISETP.LT.AND P0, PT, R10, UR63, !P6 ;  /* 0x0000003f0a007c0c */ /* 0x000fe2000f701270 */
[----:B------:R-:W4:Y:S01]  /*6db80*/  LDL.LU R12, [R1+0x788] ;  /* 0x00078800010c7983 */ /* 0x000f220000300800 */
[----:B------:R-:W-:-:S04]  /*6db90*/  LOP3.LUT R4, R4, 0xfffff7ff, RZ, 0xc0, !PT ;  /* 0xfffff7ff04047812 */ /* 0x000fc800078ec0ff */
[----:B------:R-:W-:-:S04]  /*6dba0*/  @P1 LOP3.LUT R4, R4, 0x800, RZ, 0xfc, !PT ;  /* 0x0000080004041812 */ /* 0x000fc800078efcff */
[----:B------:R-:W-:-:S04]  /*6dbb0*/  LOP3.LUT R4, R4, 0xfffffbff, RZ, 0xc0, !PT ;  /* 0xfffffbff04047812 */ /* 0x000fc800078ec0ff */
[----:B------:R-:W-:Y:S02]  /*6dbc0*/  @P0 LOP3.LUT R4, R4, 0x400, RZ, 0xfc, !PT ;  /* 0x0000040004040812 */ /* 0x000fe400078efcff */
[----:B------:R-:W-:Y:S02]  /*6dbd0*/  ISETP.LT.AND P1, PT, R24, UR65, !P6 ;  /* 0x0000004118007c0c */ /* 0x000fe4000f721270 */
[----:B------:R-:W4:Y:S01]  /*6dbe0*/  LDL.LU R24, [R1+0x78c] ;  /* 0x00078c0001187983 */ /* 0x000f220000300800 */
[----:B--2---:R-:W-:-:S03]  /*6dbf0*/  ISETP.LT.AND P0, PT, R25, UR66, !P6 ;  /* 0x0000004219007c0c */ /* 0x004fc6000f701270 */
[----:B------:R-:W2:Y:S01]  /*6dc00*/  LDL.LU R25, [R1+0x790] ;  /* 0x0007900001197983 */ /* 0x000ea20000300800 */
[----:B------:R-:W-:Y:S02]  /*6dc10*/  ISETP.LT.AND P2, PT, R9, UR64, !P6 ;  /* 0x0000004009007c0c */ /* 0x000fe4000f741270 */
[----:B------:R-:W-:-:S11]  /*6dc20*/  LOP3.LUT R4, R4, 0xfffffdff, RZ, 0xc0, !PT ;  /* 0xfffffdff04047812 */ /* 0x000fd600078ec0ff */
[----:B------:R-:W-:-:S04]  /*6dc30*/  @P2 LOP3.LUT R4, R4, 0x200, RZ, 0xfc, !PT ;  /* 0x0000020004042812 */ /* 0x000fc800078efcff */
[----:B------:R-:W-:-:S04]  /*6dc40*/  LOP3.LUT R4, R4, 0xfffffeff, RZ, 0xc0, !PT ;  /* 0xfffffeff04047812 */ /* 0x000fc800078ec0ff */
[----:B------:R-:W-:Y:S02]  /*6dc50*/  @P1 LOP3.LUT R4, R4, 0x100, RZ, 0xfc, !PT ;  /* 0x0000010004041812 */ /* 0x000fe400078efcff */
[----:B---3--:R-:W-:Y:S02]  /*6dc60*/  ISETP.LT.AND P2, PT, R8, UR67, !P6 ;  /* 0x0000004308007c0c */ /* 0x008fe4000f741270 */
[----:B------:R-:W-:-:S04]  /*6dc70*/  LOP3.LUT R4, R4, 0xffffff7f, RZ, 0xc0, !PT ;  /* 0xffffff7f04047812 */ /* 0x000fc800078ec0ff */
[----:B------:R-:W-:Y:S02]  /*6dc80*/  @P0 LOP3.LUT R4, R4, 0x80, RZ, 0xfc, !PT ;  /* 0x0000008004040812 */ /* 0x000fe400078efcff */
[----:B------:R-:W-:Y:S02]  /*6dc90*/  ISETP.LT.AND P1, PT, R37, UR68, !P6 ;  /* 0x0000004425007c0c */ /* 0x000fe4000f721270 */
[----:B------:R-:W-:-:S04]  /*6dca0*/  LOP3.LUT R4, R4, 0xffffffbf, RZ, 0xc0, !PT ;  /* 0xffffffbf04047812 */ /* 0x000fc800078ec0ff */
[----:B------:R-:W-:Y:S02]  /*6dcb0*/  @P2 LOP3.LUT R4, R4, 0x40, RZ, 0xfc, !PT ;  /* 0x0000004004042812 */ /* 0x000fe400078efcff */
[----:B------:R-:W-:Y:S02]  /*6dcc0*/  ISETP.LT.AND P0, PT, R6, UR69, !P6 ;  /* 0x0000004506007c0c */ /* 0x000fe4000f701270 */
[----:B------:R-:W-:-:S04]  /*6dcd0*/  LOP3.LUT R4, R4, 0xffffffdf, RZ, 0xc0, !PT ;  /* 0xffffffdf04047812 */ /* 0x000fc800078ec0ff */
[----:B------:R-:W-:-:S04]  /*6dce0*/  @P1 LOP3.LUT R4, R4, 0x20, RZ, 0xfc, !PT ;  /* 0x0000002004041812 */ /* 0x000fc800078efcff */
[----:B------:R-:W-:-:S04]  /*6dcf0*/  LOP3.LUT R4, R4, 0xffffffef, RZ, 0xc0, !PT ;  /* 0xffffffef04047812 */ /* 0x000fc800078ec0ff */
[----:B------:R-:W-:-:S04]  /*6dd00*/  @P0 LOP3.LUT R4, R4, 0x10, RZ, 0xfc, !PT ;  /* 0x0000001004040812 */ /* 0x000fc800078efcff */
[----:B------:R-:W-:Y:S02]  /*6dd10*/  LOP3.LUT R4, R4, 0xfffffff7, RZ, 0xc0, !PT ;  /* 0xfffffff704047812 */ /* 0x000fe400078ec0ff */
[----:B------:R-:W-:Y:S02]  /*6dd20*/  R2UR.FILL UR4, R11 ;  /* 0x000000000b0472ca */ /* 0x000fe400004e0000 */
[----:B------:R-:W3:Y:S04]  /*6dd30*/  LDL.LU R11, [R1+0xfcc] ;  /* 0x000fcc00010b7983 */ /* 0x000ee80000300800 */
[----:B------:R-:W3:Y:S04]  /*6dd40*/  LDL.LU R8, [R1+0x1048] ;  /* 0x0010480001087983 */ /* 0x000ee80000300800 */
[----:B------:R-:W3:Y:S04]  /*6dd50*/  LDL.LU R10, [R1+0xfc8] ;  /* 0x000fc800010a7983 */ /* 0x000ee80000300800 */
[----:B------:R-:W3:Y:S04]  /*6dd60*/  LDL.LU R9, [R1+0xff4] ;  /* 0x000ff40001097983 */ /* 0x000ee80000300800 */
[----:B------:R-:W3:Y:S04]  /*6dd70*/  LDL.LU R37, [R1+0xcf4] ;  /* 0x000cf40001257983 */ /* 0x000ee80000300800 */
[----:B------:R-:W3:Y:S01]  /*6dd80*/  LDL.LU R6, [R1+0xf84] ;  /* 0x000f840001067983 */ /* 0x000ee20000300800 */
[----:B----4-:R-:W-:-:S03]  /*6dd90*/  ISETP.LT.AND P2, PT, R7, UR70, !P6 ;  /* 0x0000004607007c0c */ /* 0x010fc6000f741270 */
[----:B------:R-:W4:Y:S01]  /*6dda0*/  LDL.LU R7, [R1+0xd34] ;  /* 0x000d340001077983 */ /* 0x000f220000300800 */
[----:B------:R-:W-:-:S03]  /*6ddb0*/  ISETP.LT.AND P1, PT, R2, UR71, !P6 ;  /* 0x0000004702007c0c */ /* 0x000fc6000f721270 */
[----:B------:R-:W4:Y:S06]  /*6ddc0*/  LDL.LU R2, [R1+0xf80] ;  /* 0x000f800001027983 */ /* 0x000f2c0000300800 */
[----:B------:R-:W-:-:S04]  /*6ddd0*/  @P2 LOP3.LUT R4, R4, 0x8, RZ, 0xfc, !PT ;  /* 0x0000000804042812 */ /* 0x000fc800078efcff */
[----:B------:R-:W-:-:S04]  /*6dde0*/  LOP3.LUT R4, R4, 0xfffffffb, RZ, 0xc0, !PT ;  /* 0xfffffffb04047812 */ /* 0x000fc800078ec0ff */
[----:B------:R-:W-:Y:S02]  /*6ddf0*/  @P1 LOP3.LUT R4, R4, 0x4, RZ, 0xfc, !PT ;  /* 0x0000000404041812 */ /* 0x000fe400078efcff */
[----:B------:R-:W-:Y:S02]  /*6de00*/  ISETP.LT.AND P1, PT, R0, UR75, !P6 ;  /* 0x0000004b00007c0c */ /* 0x000fe4000f721270 */
[----:B------:R-:W4:Y:S01]  /*6de10*/  LDL.LU R0, [R1+0x1cfc] ;  /* 0x001cfc0001007983 */ /* 0x000f220000300800 */
[----:B------:R-:W-:Y:S02]  /*6de20*/  ISETP.LT.AND P0, PT, R12, UR72, !P6 ;  /* 0x000000480c007c0c */ /* 0x000fe4000f701270 */
[----:B------:R-:W-:Y:S01]  /*6de30*/  LOP3.LUT R4, R4, 0xfffffffd, RZ, 0xc0, !PT ;  /* 0xfffffffd04047812 */ /* 0x000fe200078ec0ff */
[----:B------:R-:W4:Y:S04]  /*6de40*/  LDL.LU R17, [R1+0xcf0] ;  /* 0x000cf00001117983 */ /* 0x000f280000300800 */
[----:B------:R-:W4:Y:S01]  /*6de50*/  LDL.LU R16, [R1+0xf7c] ;  /* 0x000f7c0001107983 */ /* 0x000f220000300800 */
[----:B------:R-:W-:-:S05]  /*6de60*/  ISETP.LT.AND P3, PT, R24, UR73, !P6 ;  /* 0x0000004918007c0c */ /* 0x000fca000f761270 */
[----:B------:R-:W-:Y:S01]  /*6de70*/  @P0 LOP3.LUT R4, R4, 0x2, RZ, 0xfc, !PT ;  /* 0x0000000204040812 */ /* 0x000fe200078efcff */
[----:B------:R-:W4:Y:S01]  /*6de80*/  LDL.LU R24, [R1+0xd5c] ;  /* 0x000d5c0001187983 */ /* 0x000f220000300800 */
[----:B-1----:R-:W-:Y:S02]  /*6de90*/  ISETP.LT.AND P0, PT, R35, UR76, !P6 ;  /* 0x0000004c23007c0c */ /* 0x002fe4000f701270 */
[----:B--2---:R-:W-:Y:S02]  /*6dea0*/  ISETP.LT.AND P2, PT, R25, UR74, !P6 ;  /* 0x0000004a19007c0c */ /* 0x004fe4000f741270 */
[----:B------:R-:W2:Y:S04]  /*6deb0*/  LDL.LU R25, [R1+0xf78] ;  /* 0x000f780001197983 */ /* 0x000ea80000300800 */
[----:B------:R-:W2:Y:S01]  /*6dec0*/  LDL.LU R35, [R1+0x1cf8] ;  /* 0x001cf80001237983 */ /* 0x000ea20000300800 */
[----:B------:R-:W-:-:S03]  /*6ded0*/  ISETP.LT.AND P6, PT, R3, UR77, !P6 ;  /* 0x0000004d03007c0c */ /* 0x000fc6000f7c1270 */
[----:B------:R-:W2:Y:S04]  /*6dee0*/  LDL.LU R3, [R1+0x1cf4] ;  /* 0x001cf40001037983 */ /* 0x000ea80000300800 */
[----:B------:R-:W2:Y:S04]  /*6def0*/  LDL.LU R15, [R1+0xd18] ;  /* 0x000d1800010f7983 */ /* 0x000ea80000300800 */
[----:B------:R-:W2:Y:S04]  /*6df00*/  LDL.LU R14, [R1+0xd30] ;  /* 0x000d3000010e7983 */ /* 0x000ea80000300800 */
[----:B------:R-:W2:Y:S04]  /*6df10*/  LDL.LU R13, [R1+0xcc4] ;  /* 0x000cc400010d7983 */ /* 0x000ea80000300800 */
[----:B------:R-:W2:Y:S01]  /*6df20*/  LDL.LU R12, [R1+0xd1c] ;  /* 0x000d1c00010c7983 */ /* 0x000ea20000300800 */
[----:B---3--:R-:W-:-:S02]  /*6df30*/  PRMT R8, R8, 0x5410, R11 ;  /* 0x0000541008087816 */ /* 0x008fc4000000000b */
[----:B------:R-:W-:Y:S02]  /*6df40*/  PRMT R9, R9, 0x5410, R10 ;  /* 0x0000541009097816 */ /* 0x000fe4000000000a */
[----:B------:R-:W-:Y:S02]  /*6df50*/  PRMT R10, R6, 0x5410, R37 ;  /* 0x00005410060a7816 */ /* 0x000fe40000000025 */
[----:B----4-:R-:W-:Y:S01]  /*6df60*/  PRMT R11, R2, 0x5410, R7 ;  /* 0x00005410020b7816 */ /* 0x010fe20000000007 */
[----:B------:R-:W-:Y:S01]  /*6df70*/  VIADD R0, R0, UR6 ;  /* 0x0000000600007c36 */ /* 0x000fe20008000000 */
[----:B------:R-:W1:Y:S04]  /*6df80*/  LDCU UR6, c[0x0][0x3b8] ;  /* 0x00007700ff0677ac */ /* 0x000e680008000800 */
[----:B------:R0:W-:Y:S02]  /*6df90*/  STL [R1+0xcc0], R0 ;  /* 0x000cc00001007387 */ /* 0x0001e40000100800 */
[----:B0-----:R-:W-:Y:S01]  /*6dfa0*/  VIADD R0, R0, UR7 ;  /* 0x0000000700007c36 */ /* 0x001fe20008000000 */
[----:B------:R-:W0:Y:S04]  /*6dfb0*/  LDCU UR7, c[0x0][0x3b8] ;  /* 0x00007700ff0777ac */ /* 0x000e280008000800 */
[----:B------:R3:W-:Y:S04]  /*6dfc0*/  STL [R1+0xcf4], R0 ;  /* 0x000cf40001007387 */ /* 0x0007e80000100800 */
[----:B------:R-:W4:Y:S04]  /*6dfd0*/  LDL.LU R37, [R1+0x904] ;  /* 0x0009040001257983 */ /* 0x000f280000300800 */
[----:B------:R-:W4:Y:S01]  /*6dfe0*/  LDL.LU R6, [R1+0x90c] ;  /* 0x00090c0001067983 */ /* 0x000f220000300800 */
[----:B---3--:R-:W-:Y:S01]  /*6dff0*/  VIADD R0, R0, UR8 ;  /* 0x0000000800007c36 */ /* 0x008fe20008000000 */
[----:B------:R-:W3:Y:S02]  /*6e000*/  LDCU UR8, c[0x0][0x3b8] ;  /* 0x00007700ff0877ac */ /* 0x000ee40008000800 */
[----:B------:R-:W3:Y:S04]  /*6e010*/  LDL.LU R7, [R1+0x900] ;  /* 0x0009000001077983 */ /* 0x000ee80000300800 */
[----:B------:R0:W-:Y:S04]  /*6e020*/  STL [R1+0xd34], R0 ;  /* 0x000d340001007387 */ /* 0x0001e80000100800 */
[----:B------:R-:W3:Y:S04]  /*6e030*/  LDL.LU R2, [R1+0x908] ;  /* 0x0009080001027983 */ /* 0x000ee80000300800 */
[----:B------:R-:W3:Y:S01]  /*6e040*/  LDL.LU R23, [R1+0x8e4] ;  /* 0x0008e40001177983 */ /* 0x000ee20000300800 */
[----:B0-----:R-:W-:Y:S01]  /*6e050*/  VIADD R0, R0, UR9 ;  /* 0x0000000900007c36 */ /* 0x001fe20008000000 */
[----:B------:R-:W0:Y:S02]  /*6e060*/  LDCU UR9, c[0x0][0x3b8] ;  /* 0x00007700ff0977ac */ /* 0x000e240008000800 */
[----:B--2---:R2:W-:Y:S04]  /*6e070*/  STSM.16.M88.4 [R35], R8 ;  /* 0x0000000823007844 */ /* 0x0045e80000000200 */
[----:B------:R0:W-:Y:S04]  /*6e080*/  STL [R1+0xcf0], R0 ;  /* 0x000cf00001007387 */ /* 0x0001e80000100800 */
[----:B------:R-:W3:Y:S01]  /*6e090*/  LDL.LU R22, [R1+0x8ec] ;  /* 0x0008ec0001167983 */ /* 0x000ee20000300800 */
[----:B--2---:R-:W-:-:S03]  /*6e0a0*/  PRMT R9, R25, 0x5410, R24 ;  /* 0x0000541019097816 */ /* 0x004fc60000000018 */
[----:B------:R-:W2:Y:S04]  /*6e0b0*/  LDL.LU R24, [R1+0x8e0] ;  /* 0x0008e00001187983 */ /* 0x000ea80000300800 */
[----:B------:R-:W2:Y:S01]  /*6e0c0*/  LDL.LU R25, [R1+0x8e8] ;  /* 0x0008e80001197983 */ /* 0x000ea20000300800 */
[----:B0-----:R-:W-:Y:S01]  /*6e0d0*/  VIADD R0, R0, UR10 ;  /* 0x0000000a00007c36 */ /* 0x001fe20008000000 */
[----:B------:R-:W-:Y:S01]  /*6e0e0*/  PRMT R8, R16, 0x5410, R17 ;  /* 0x0000541010087816 */ /* 0x000fe20000000011 */
[----:B------:R-:W0:Y:S01]  /*6e0f0*/  LDCU UR10, c[0x0][0x3b8] ;  /* 0x00007700ff0a77ac */ /* 0x000e220008000800 */
[----:B------:R-:W2:Y:S04]  /*6e100*/  LDL.LU R21, [R1+0x7d8] ;  /* 0x0007d80001157983 */ /* 0x000ea80000300800 */
[----:B------:R1:W-:Y:S04]  /*6e110*/  STL [R1+0xd30], R0 ;  /* 0x000d300001007387 */ /* 0x0003e80000100800 */
[----:B------:R-:W2:Y:S01]  /*6e120*/  LDL.LU R20, [R1+0x7e0] ;  /* 0x0007e00001147983 */ /* 0x000ea20000300800 */
[----:B------:R-:W-:-:S03]  /*6e130*/  PRMT R11, R12, 0x5410, R13 ;  /* 0x000054100c0b7816 */ /* 0x000fc6000000000d */
[----:B------:R-:W2:Y:S01]  /*6e140*/  LDL.LU R19, [R1+0x7d4] ;  /* 0x0007d40001137983 */ /* 0x000ea20000300800 */
[----:B-1----:R-:W-:Y:S01]  /*6e150*/  VIADD R0, R0, UR11 ;  /* 0x0000000b00007c36 */ /* 0x002fe20008000000 */
[----:B------:R-:W-:Y:S02]  /*6e160*/  PRMT R10, R14, 0x5410, R15 ;  /* 0x000054100e0a7816 */ /* 0x000fe4000000000f */
[----:B------:R-:W2:Y:S01]  /*6e170*/  LDL.LU R18, [R1+0x7dc] ;  /* 0x0007dc0001127983 */ /* 0x000ea20000300800 */
[----:B------:R-:W1:Y:S03]  /*6e180*/  LDCU UR11, c[0x0][0x3b8] ;  /* 0x00007700ff0b77ac */ /* 0x000e660008000800 */
[----:B------:R-:W2:Y:S04]  /*6e190*/  LDL.LU R17, [R1+0x7b8] ;  /* 0x0007b80001117983 */ /* 0x000ea80000300800 */
[----:B------:R-:W2:Y:S04]  /*6e1a0*/  LDL.LU R16, [R1+0x7c0] ;  /* 0x0007c00001107983 */ /* 0x000ea80000300800 */
[----:B------:R-:W2:Y:S04]  /*6e1b0*/  LDL.LU R13, [R1+0x7b4] ;  /* 0x0007b400010d7983 */ /* 0x000ea80000300800 */
[----:B------:R-:W2:Y:S04]  /*6e1c0*/  LDL.LU R12, [R1+0x7bc] ;  /* 0x0007bc00010c7983 */ /* 0x000ea80000300800 */
[----:B------:R0:W-:Y:S04]  /*6e1d0*/  STL [R1+0xcc4], R0 ;  /* 0x000cc40001007387 */ /* 0x0001e80000100800 */
[----:B------:R4:W-:Y:S04]  /*6e1e0*/  STSM.16.M88.4 [R35+0x800], R8 ;  /* 0x0008000823007844 */ /* 0x0009e80000000200 */
[----:B------:R-:W2:Y:S01]  /*6e1f0*/  LDL.LU R15, [R1+0x10d8] ;  /* 0x0010d800010f7983 */ /* 0x000ea20000300800 */
[----:B0-----:R-:W-:Y:S01]  /*6e200*/  VIADD R0, R0, UR12 ;  /* 0x0000000c00007c36 */ /* 0x001fe20008000000 */
[----:B------:R-:W0:Y:S02]  /*6e210*/  LDCU UR12, c[0x0][0x3b8] ;  /* 0x00007700ff0c77ac */ /* 0x000e240008000800 */
[----:B------:R-:W2:Y:S01]  /*6e220*/  LDL.LU R14, [R1+0x10e4] ;  /* 0x0010e400010e7983 */ /* 0x000ea20000300800 */
[----:B----4-:R-:W-:-:S03]  /*6e230*/  PRMT R8, R6, 0x5410, R37 ;  /* 0x0000541006087816 */ /* 0x010fc60000000025 */
[----:B------:R-:W4:Y:S04]  /*6e240*/  LDL.LU R37, [R1+0x1084] ;  /* 0x0010840001257983 */ /* 0x000f280000300800 */
[----:B------:R0:W-:Y:S01]  /*6e250*/  STL [R1+0xd1c], R0 ;  /* 0x000d1c0001007387 */ /* 0x0001e20000100800 */
[----:B---3--:R-:W-:-:S03]  /*6e260*/  PRMT R9, R2, 0x5410, R7 ;  /* 0x0000541002097816 */ /* 0x008fc60000000007 */
[----:B------:R-:W4:Y:S04]  /*6e270*/  LDL.LU R2, [R1+0x10dc] ;  /* 0x0010dc0001027983 */ /* 0x000f280000300800 */
[----:B------:R-:W3:Y:S04]  /*6e280*/  LDL.LU R6, [R1+0xf88] ;  /* 0x000f880001067983 */ /* 0x000ee80000300800 */
[----:B------:R-:W3:Y:S01]  /*6e290*/  LDL.LU R7, [R1+0xfb0] ;  /* 0x000fb00001077983 */ /* 0x000ee20000300800 */
[----:B--2---:R-:W-:-:S03]  /*6e2a0*/  PRMT R11, R25, 0x5410, R24 ;  /* 0x00005410190b7816 */ /* 0x004fc60000000018 */
[----:B------:R-:W2:Y:S04]  /*6e2b0*/  LDL.LU R24, [R1+0xf8c] ;  /* 0x000f8c0001187983 */ /* 0x000ea80000300800 */
[----:B------:R-:W2:Y:S01]  /*6e2c0*/  LDL.LU R25, [R1+0xfc4] ;  /* 0x000fc40001197983 */ /* 0x000ea20000300800 */
[----:B------:R-:W-:-:S05]  /*6e2d0*/  PRMT R10, R22, 0x5410, R23 ;  /* 0x00005410160a7816 */ /* 0x000fca0000000017 */
[----:B------:R1:W-:Y:S01]  /*6e2e0*/  STSM.16.M88.4 [R35+0x1000], R8 ;  /* 0x0010000823007844 */ /* 0x0003e20000000200 */
[----:B0-----:R-:W-:Y:S01]  /*6e2f0*/  VIADD R0, R0, UR13 ;  /* 0x0000000d00007c36 */ /* 0x001fe20008000000 */
[----:B------:R-:W0:Y:S01]  /*6e300*/  LDCU UR13, c[0x0][0x3b8] ;  /* 0x00007700ff0d77ac */ /* 0x000e220008000800 */
[----:B-1----:R-:W-:Y:S02]  /*6e310*/  PRMT R8, R20, 0x5410, R21 ;  /* 0x0000541014087816 */ /* 0x002fe40000000015 */
[----:B------:R-:W-:Y:S02]  /*6e320*/  PRMT R9, R18, 0x5410, R19 ;  /* 0x0000541012097816 */ /* 0x000fe40000000013 */
[----:B------:R-:W-:Y:S02]  /*6e330*/  PRMT R10, R16, 0x5410, R17 ;  /* 0x00005410100a7816 */ /* 0x000fe40000000011 */
[----:B------:R-:W-:-:S05]  /*6e340*/  PRMT R11, R12, 0x5410, R13 ;  /* 0x000054100c0b7816 */ /* 0x000fca000000000d */
[----:B------:R-:W-:Y:S04]  /*6e350*/  STSM.16.M88.4 [R35+0x1800], R8 ;  /* 0x0018000823007844 */ /* 0x000fe80000000200 */
[----:B------:R1:W-:Y:S02]  /*6e360*/  STL [R1+0xd5c], R0 ;  /* 0x000d5c0001007387 */ /* 0x0003e40000100800 */
[----:B-1----:R-:W-:Y:S01]  /*6e370*/  VIADD R0, R0, UR14 ;  /* 0x0000000e00007c36 */ /* 0x002fe20008000000 */
[----:B------:R-:W1:Y:S04]  /*6e380*/  LDCU UR14, c[0x0][0x3b8] ;  /* 0x00007700ff0e77ac */ /* 0x000e680008000800 */
[----:B------:R0:W-:Y:S02]  /*6e390*/  STL [R1+0xd18], R0 ;  /* 0x000d180001007387 */ /* 0x0001e40000100800 */
[----:B0-----:R-:W-:Y:S01]  /*6e3a0*/  VIADD R0, R0, UR15 ;  /* 0x0000000f00007c36 */ /* 0x001fe20008000000 */
[----:B------:R-:W-:Y:S01]  /*6e3b0*/  PRMT R8, R14, 0x5410, R15 ;  /* 0x000054100e087816 */ /* 0x000fe2000000000f */
[----:B------:R-:W0:Y:S03]  /*6e3c0*/  LDCU UR15, c[0x0][0x3b8] ;  /* 0x00007700ff0f77ac */ /* 0x000e260008000800 */
[----:B------:R1:W-:Y:S04]  /*6e3d0*/  STL [R1+0xf80], R0 ;  /* 0x000f800001007387 */ /* 0x0003e80000100800 */
[----:B------:R-:W2:Y:S04]  /*6e3e0*/  LDL.LU R13, [R1+0xfb8] ;  /* 0x000fb800010d7983 */ /* 0x000ea80000300800 */
[----:B------:R-:W2:Y:S01]  /*6e3f0*/  LDL.LU R12, [R1+0xfc0] ;  /* 0x000fc000010c7983 */ /* 0x000ea20000300800 */
[----:B-1----:R-:W-:Y:S01]  /*6e400*/  VIADD R0, R0, UR16 ;  /* 0x0000001000007c36 */ /* 0x002fe20008000000 */
[----:B------:R-:W1:Y:S04]  /*6e410*/  LDCU UR16, c[0x0][0x3b8] ;  /* 0x00007700ff1077ac */ /* 0x000e680008000800 */
[----:B------:R0:W-:Y:S02]  /*6e420*/  STL [R1+0xf78], R0 ;  /* 0x000f780001007387 */ /* 0x0001e40000100800 */
[----:B0-----:R-:W-:Y:S01]  /*6e430*/  VIADD R0, R0, UR17 ;  /* 0x0000001100007c36 */ /* 0x001fe20008000000 */
[----:B------:R-:W0:Y:S01]  /*6e440*/  LDCU UR17, c[0x0][0x3b8] ;  /* 0x00007700ff1177ac */ /* 0x000e220008000800 */
[----:B----4-:R-:W-:-:S02]  /*6e450*/  PRMT R9, R2, 0x5410, R37 ;  /* 0x0000541002097816 */ /* 0x010fc40000000025 */
[----:B------:R-:W4:Y:S01]  /*6e460*/  S2R R2, SR_TID.X ;  /* 0x0000000000027919 */ /* 0x000f220000002100 */
[----:B------:R-:W2:Y:S01]  /*6e470*/  LDL.LU R37, [R1+0xfb4] ;  /* 0x000fb40001257983 */ /* 0x000ea20000300800 */
[----:B---3--:R-:W-:-:S03]  /*6e480*/  PRMT R10, R7, 0x5410, R6 ;  /* 0x00005410070a7816 */ /* 0x008fc60000000006 */
[----:B------:R3:W-:Y:S02]  /*6e490*/  STL [R1+0xf7c], R0 ;  /* 0x000f7c0001007387 */ /* 0x0007e40000100800 */
[----:B---3--:R-:W-:Y:S01]  /*6e4a0*/  VIADD R0, R0, UR18 ;  /* 0x0000001200007c36 */ /* 0x008fe20008000000 */
[----:B------:R-:W3:Y:S01]  /*6e4b0*/  LDCU UR18, c[0x0][0x3b8] ;  /* 0x00007700ff1277ac */ /* 0x000ee20008000800 */
[----:B----4-:R-:W-:Y:S02]  /*6e4c0*/  LOP3.LUT R7, R2, 0x1ff, RZ, 0xc0, !PT ;  /* 0x000001ff02077812 */ /* 0x010fe400078ec0ff */
[----:B------:R-:W4:Y:S01]  /*6e4d0*/  LDL.LU R2, [R1+0xfbc] ;  /* 0x000fbc0001027983 */ /* 0x000f220000300800 */
[----:B--2---:R-:W-:Y:S02]  /*6e4e0*/  PRMT R11, R25, 0x5410, R24 ;  /* 0x00005410190b7816 */ /* 0x004fe40000000018 */
[----:B------:R-:W-:Y:S01]  /*6e4f0*/  LEA R20, R7, UR4, 0x4 ;  /* 0x0000000407147c11 */ /* 0x000fe2000f8e20ff */
[----:B------:R-:W2:Y:S01]  /*6e500*/  LDL.LU R6, [R1+0x974] ;  /* 0x0009740001067983 */ /* 0x000ea20000300800 */
[----:B------:R-:W0:Y:S03]  /*6e510*/  LDCU UR4, c[0x0][0x3b8] ;  /* 0x00007700ff0477ac */ /* 0x000e260008000800 */
[----:B------:R-:W-:Y:S04]  /*6e520*/  STL [R1+0xf84], R0 ;  /* 0x000f840001007387 */ /* 0x000fe80000100800 */
[----:B------:R-:W2:Y:S04]  /*6e530*/  LDL.LU R7, [R1+0x984] ;  /* 0x0009840001077983 */ /* 0x000ea80000300800 */
[----:B------:R-:W2:Y:S04]  /*6e540*/  LDL.LU R24, [R1+0x970] ;  /* 0x0009700001187983 */ /* 0x000ea80000300800 */
[----:B------:R-:W2:Y:S01]  /*6e550*/  LDL.LU R25, [R1+0x980] ;  /* 0x0009800001197983 */ /* 0x000ea20000300800 */
[----:B------:R-:W-:Y:S06]  /*6e560*/  BAR.SYNC.DEFER_BLOCKING 0x0 ;  /* 0x0000000000007b1d */ /* 0x000fec0000010000 */
[----:B------:R-:W0:Y:S04]  /*6e570*/  LDS.128 R16, [R20] ;  /* 0x0000000014107984 */ /* 0x000e280000000c00 */
[----:B------:R-:W-:Y:S04]  /*6e580*/  STL [R1+0x3a0], R20 ;  /* 0x0003a01401007387 */ /* 0x000fe80000100800 */
[----:B0-----:R-:W-:Y:S04]  /*6e590*/  STL.64 [R1+0x40], R16 ;  /* 0x0000401001007387 */ /* 0x001fe80000100a00 */
[----:B------:R-:W-:Y:S04]  /*6e5a0*/  STL.64 [R1+0x48], R18 ;  /* 0x0000481201007387 */ /* 0x000fe80000100a00 */
[----:B------:R-:W0:Y:S01]  /*6e5b0*/  LDS.128 R16, [R20+0x2000] ;  /* 0x0020000014107984 */ /* 0x000e220000000c00 */
[----:B---3--:R-:W-:-:S03]  /*6e5c0*/  VIADD R0, R0, UR18 ;  /* 0x0000001200007c36 */ /* 0x008fc60008000000 */
[----:B0-----:R-:W-:Y:S04]  /*6e5d0*/  STL.64 [R1+0x30], R16 ;  /* 0x0000301001007387 */ /* 0x001fe80000100a00 */
[----:B------:R-:W-:Y:S04]  /*6e5e0*/  STL.64 [R1+0x38], R18 ;  /* 0x0000381201007387 */ /* 0x000fe80000100a00 */
[----:B------:R-:W0:Y:S04]  /*6e5f0*/  LDS.128 R16, [R20+0x4000] ;  /* 0x0040000014107984 */ /* 0x000e280000000c00 */
[----:B------:R3:W-:Y:S04]  /*6e600*/  STL [R1+0xf88], R0 ;  /* 0x000f880001007387 */ /* 0x0007e80000100800 */
[----:B0-----:R-:W-:Y:S04]  /*6e610*/  STL.64 [R1+0x20], R16 ;  /* 0x0000201001007387 */ /* 0x001fe80000100a00 */
[----:B------:R-:W-:Y:S04]  /*6e620*/  STL.64 [R1+0x28], R18 ;  /* 0x0000281201007387 */ /* 0x000fe80000100a00 */
[----:B------:R-:W0:Y:S01]  /*6e630*/  LDS.128 R16, [R20+0x6000] ;  /* 0x0060000014107984 */ /* 0x000e220000000c00 */
[----:B------:R-:W-:Y:S01]  /*6e640*/  BAR.SYNC.DEFER_BLOCKING 0x0 ;  /* 0x0000000000007b1d */ /* 0x000fe20000010000 */
[----:B---3--:R-:W-:-:S05]  /*6e650*/  VIADD R0, R0, UR5 ;  /* 0x0000000500007c36 */ /* 0x008fca0008000000 */
[----:B------:R-:W3:Y:S01]  /*6e660*/  LDCU UR5, c[0x0][0x3b8] ;  /* 0x00007700ff0577ac */ /* 0x000ee20008000800 */
[----:B0-----:R-:W-:Y:S04]  /*6e670*/  STL.64 [R1+0x10], R16 ;  /* 0x0000101001007387 */ /* 0x001fe80000100a00 */
[----:B------:R-:W-:Y:S04]  /*6e680*/  STL.64 [R1+0x18], R18 ;  /* 0x0000181201007387 */ /* 0x000fe80000100a00 */
[----:B------:R0:W-:Y:S04]  /*6e690*/  STL [R1+0xf8c], R0 ;  /* 0x000f8c0001007387 */ /* 0x0001e80000100800 */
[----:B------:R-:W3:Y:S04]  /*6e6a0*/  LDL.LU R28, [R1+0x92c] ;  /* 0x00092c00011c7983 */ /* 0x000ee80000300800 */
[----:B------:R-:W3:Y:S01]  /*6e6b0*/  LDL.LU R27, [R1+0x920] ;  /* 0x00092000011b7983 */ /* 0x000ee20000300800 */
[----:B0-----:R-:W-:Y:S01]  /*6e6c0*/  VIADD R0, R0, UR6 ;  /* 0x0000000600007c36 */ /* 0x001fe20008000000 */
[----:B------:R-:W0:Y:S04]  /*6e6d0*/  LDCU UR6, c[0x0][0x3b8] ;  /* 0x00007700ff0677ac */ /* 0x000e280008000800 */
[----:B------:R1:W-:Y:S04]  /*6e6e0*/  STL [R1+0xfb0], R0 ;  /* 0x000fb00001007387 */ /* 0x0003e80000100800 */
[----:B------:R-:W3:Y:S04]  /*6e6f0*/  LDL.LU R26, [R1+0x928] ;  /* 0x00092800011a7983 */ /* 0x000ee80000300800 */
[----:B------:R-:W3:Y:S04]  /*6e700*/  LDL.LU R5, [R1+0x8f4] ;  /* 0x0008f40001057983 */ /* 0x000ee80000300800 */
[----:B------:R-:W3:Y:S01]  /*6e710*/  LDL.LU R36, [R1+0x8fc] ;  /* 0x0008fc0001247983 */ /* 0x000ee20000300800 */
[----:B-1----:R-:W-:Y:S01]  /*6e720*/  VIADD R0, R0, UR7 ;  /* 0x0000000700007c36 */ /* 0x002fe20008000000 */
[----:B------:R-:W1:Y:S02]  /*6e730*/  LDCU UR7, c[0x0][0x3b8] ;  /* 0x00007700ff0777ac */ /* 0x000e640008000800 */
[----:B------:R-:W3:Y:S04]  /*6e740*/  LDL.LU R23, [R1+0x8f0] ;  /* 0x0008f00001177983 */ /* 0x000ee80000300800 */
[----:B------:R-:W3:Y:S04]  /*6e750*/  LDL.LU R22, [R1+0x8f8] ;  /* 0x0008f80001167983 */ /* 0x000ee80000300800 */
[----:B------:R-:W3:Y:S04]  /*6e760*/  LDL.LU R21, [R1+0x7f8] ;  /* 0x0007f80001157983 */ /* 0x000ee80000300800 */
[----:B------:R-:W3:Y:S04]  /*6e770*/  LDL.LU R19, [R1+0x800] ;  /* 0x0008000001137983 */ /* 0x000ee80000300800 */
[----:B------:R4:W-:Y:S04]  /*6e780*/  STSM.16.M88.4 [R35], R8 ;  /* 0x0000000823007844 */ /* 0x0009e80000000200 */
[----:B------:R-:W3:Y:S04]  /*6e790*/  LDL.LU R18, [R1+0x7f4] ;  /* 0x0007f40001127983 */ /* 0x000ee80000300800 */
[----:B------:R-:W3:Y:S01]  /*6e7a0*/  LDL.LU R17, [R1+0x7fc] ;  /* 0x0007fc0001117983 */ /* 0x000ee20000300800 */
[----:B----4-:R-:W-:-:S03]  /*6e7b0*/  PRMT R9, R2, 0x5410, R37 ;  /* 0x0000541002097816 */ /* 0x010fc60000000025 */
[----:B------:R-:W4:Y:S01]  /*6e7c0*/  LDL.LU R2, [R1+0x7c8] ;  /* 0x0007c80001027983 */ /* 0x000f220000300800 */
[----:B------:R-:W-:-:S03]  /*6e7d0*/  PRMT R8, R12, 0x5410, R13 ;  /* 0x000054100c087816 */ /* 0x000fc6000000000d */
[----:B------:R0:W-:Y:S04]  /*6e7e0*/  STL [R1+0xfbc], R0 ;  /* 0x000fbc0001007387 */ /* 0x0001e80000100800 */
[----:B------:R-:W4:Y:S04]  /*6e7f0*/  LDL.LU R16, [R1+0x7c4] ;  /* 0x0007c40001107983 */ /* 0x000f280000300800 */
[----:B------:R-:W4:Y:S01]  /*6e800*/  LDL.LU R15, [R1+0x7cc] ;  /* 0x0007cc00010f7983 */ /* 0x000f220000300800 */
[----:B0-----:R-:W-:Y:S01]  /*6e810*/  VIADD R0, R0, UR8 ;  /* 0x0000000800007c36 */ /* 0x001fe20008000000 */
[----:B--2---:R-:W-:-:S02]  /*6e820*/  PRMT R10, R7, 0x5410, R6 ;  /* 0x00005410070a7816 */ /* 0x004fc40000000006 */
[----:B------:R-:W2:Y:S01]  /*6e830*/  LDL.LU R14, [R1+0x11f8] ;  /* 0x0011f800010e7983 */ /* 0x000ea20000300800 */
[----:B------:R-:W-:Y:S01]  /*6e840*/  PRMT R11, R25, 0x5410, R24 ;  /* 0x00005410190b7816 */ /* 0x000fe20000000018 */
[----:B------:R-:W0:Y:S02]  /*6e850*/  LDCU UR8, c[0x0][0x3b8] ;  /* 0x00007700ff0877ac */ /* 0x000e240008000800 */
[----:B------:R-:W2:Y:S04]  /*6e860*/  LDL.LU R13, [R1+0x120c] ;  /* 0x00120c00010d7983 */ /* 0x000ea80000300800 */
[----:B------:R-:W2:Y:S04]  /*6e870*/  LDL.LU R12, [R1+0x11f4] ;  /* 0x0011f400010c7983 */ /* 0x000ea80000300800 */
[----:B------:R-:W-:Y:S04]  /*6e880*/  STL [R1+0xfcc], R0 ;  /* 0x000fcc0001007387 */ /* 0x000fe80000100800 */
[----:B------:R-:W2:Y:S04]  /*6e890*/  LDL.LU R37, [R1+0x1208] ;  /* 0x0012080001257983 */ /* 0x000ea80000300800 */
[----:B------:R-:W2:Y:S04]  /*6e8a0*/  LDL.LU R6, [R1+0xff0] ;  /* 0x000ff00001067983 */ /* 0x000ea80000300800 */
[----:B------:R-:W2:Y:S04]  /*6e8b0*/  LDL.LU R7, [R1+0x100c] ;  /* 0x00100c0001077983 */ /* 0x000ea80000300800 */
[----:B------:R-:W2:Y:S04]  /*6e8c0*/  LDL.LU R24, [R1+0xff8] ;  /* 0x000ff80001187983 */ /* 0x000ea80000300800 */
[----:B------:R-:W2:Y:S04]  /*6e8d0*/  LDL.LU R25, [R1+0xffc] ;  /* 0x000ffc0001197983 */ /* 0x000ea80000300800 */
[----:B------:R0:W-:Y:S04]  /*6e8e0*/  STSM.16.M88.4 [R35+0x800], R8 ;  /* 0x0008000823007844 */ /* 0x0001e80000000200 */
[----:B0-----:R-:W2:Y:S01]  /*6e8f0*/  LDL.LU R11, [R1+0x924] ;  /* 0x00092400010b7983 */ /* 0x001ea20000300800 */
[----:B------:R-:W-:Y:S01]  /*6e900*/  VIADD R0, R0, UR9 ;  /* 0x0000000900007c36 */ /* 0x000fe20008000000 */
[----:B------:R-:W0:Y:S04]  /*6e910*/  LDCU UR9, c[0x0][0x3b8] ;  /* 0x00007700ff0977ac */ /* 0x000e280008000800 */
[----:B------:R1:W-:Y:S02]  /*6e920*/  STL [R1+0xfb8], R0 ;  /* 0x000fb80001007387 */ /* 0x0003e40000100800 */
[----:B-1----:R-:W-:Y:S01]  /*6e930*/  VIADD R0, R0, UR10 ;  /* 0x0000000a00007c36 */ /* 0x002fe20008000000 */
[----:B------:R-:W1:Y:S04]  /*6e940*/  LDCU UR10, c[0x0][0x3b8] ;  /* 0x00007700ff0a77ac */ /* 0x000e680008000800 */
[----:B------:R0:W-:Y:S02]  /*6e950*/  STL [R1+0xfc8], R0 ;  /* 0x000fc80001007387 */ /* 0x0001e40000100800 */
[----:B0-----:R-:W-:Y:S01]  /*6e960*/  VIADD R0, R0, UR11 ;  /* 0x0000000b00007c36 */ /* 0x001fe20008000000 */
[----:B------:R-:W0:Y:S04]  /*6e970*/  LDCU UR11, c[0x0][0x3b8] ;  /* 0x00007700ff0b77ac */ /* 0x000e280008000800 */
[----:B------:R-:W-:Y:S01]  /*6e980*/  STL [R1+0xfb4], R0 ;  /* 0x000fb40001007387 */ /* 0x000fe20000100800 */
[----:B---3--:R-:W-:-:S02]  /*6e990*/  PRMT R9, R26, 0x5410, R27 ;  /* 0x000054101a097816 */ /* 0x008fc4000000001b */
[----:B------:R-:W-:Y:S02]  /*6e9a0*/  PRMT R10, R36, 0x5410, R5 ;  /* 0x00005410240a7816 */ /* 0x000fe40000000005 */
[----:B--2---:R-:W-:Y:S02]  /*6e9b0*/  PRMT R8, R28, 0x5410, R11 ;  /* 0x000054101c087816 */ /* 0x004fe4000000000b */
[----:B------:R-:W-:-:S05]  /*6e9c0*/  PRMT R11, R22, 0x5410, R23 ;  /* 0x00005410160b7816 */ /* 0x000fca0000000017 */
[----:B------:R4:W-:Y:S02]  /*6e9d0*/  STSM.16.M88.4 [R35+0x1000], R8 ;  /* 0x0010000823007844 */ /* 0x0009e40000000200 */
[----:B----4-:R-:W-:Y:S02]  /*6e9e0*/  PRMT R10, R3, 0x5410, R2 ;  /* 0x00005410030a7816 */ /* 0x010fe40000000002 */
[----:B------:R-:W2:Y:S04]  /*6e9f0*/  LDL.LU R2, [R1+0x103c] ;  /* 0x00103c0001027983 */ /* 0x000ea80000300800 */
[----:B------:R-:W2:Y:S01]  /*6ea00*/  LDL.LU R3, [R1+0x1044] ;  /* 0x0010440001037983 */ /* 0x000ea20000300800 */
[----:B------:R-:W-:Y:S02]  /*6ea10*/  PRMT R8, R19, 0x5410, R21 ;  /* 0x0000541013087816 */ /* 0x000fe40000000015 */
[----:B------:R-:W-:-:S02]  /*6ea20*/  PRMT R9, R17, 0x5410, R18 ;  /* 0x0000541011097816 */ /* 0x000fc40000000012 */
[----:B------:R-:W-:-:S05]  /*6ea30*/  PRMT R11, R15, 0x5410, R16 ;  /* 0x000054100f0b7816 */ /* 0x000fca0000000010 */
[----:B------:R-:W-:Y:S01]  /*6ea40*/  STSM.16.M88.4 [R35+0x1800], R8 ;  /* 0x0018000823007844 */ /* 0x000fe20000000200 */
[----:B------:R-:W-:Y:S01]  /*6ea50*/  BAR.SYNC.DEFER_BLOCKING 0x0 ;  /* 0x0000000000007b1d */ /* 0x000fe20000010000 */
[----:B------:R-:W-:-:S05]  /*6ea60*/  VIADD R0, R0, UR12 ;  /* 0x0000000c00007c36 */ /* 0x000fca0008000000 */
[----:B------:R-:W3:Y:S01]  /*6ea70*/  LDCU UR12, c[0x0][0x3b8] ;  /* 0x00007700ff0c77ac */ /* 0x000ee20008000800 */
[----:B------:R4:W-:Y:S04]  /*6ea80*/  STL [R1+0xfc0], R0 ;  /* 0x000fc00001007387 */ /* 0x0009e80000100800 */
[----:B------:R-:W0:Y:S01]  /*6ea90*/  LDS.128 R16, [R20] ;  /* 0x0000000014107984 */ /* 0x000e220000000c00 */
[----:B----4-:R-:W-:Y:S01]  /*6eaa0*/  VIADD R0, R0, UR13 ;  /* 0x0000000d00007c36 */ /* 0x010fe20008000000 */
[----:B------:R-:W-:Y:S01]  /*6eab0*/  PRMT R9, R37, 0x5410, R12 ;  /* 0x0000541025097816 */ /* 0x000fe2000000000c */
[----:B------:R-:W4:Y:S03]  /*6eac0*/  LDCU UR13, c[0x0][0x3b8] ;  /* 0x00007700ff0d77ac */ /* 0x000f260008000800 */
[----:B------:R1:W-:Y:S04]  /*6ead0*/  STL [R1+0xff4], R0 ;  /* 0x000ff40001007387 */ /* 0x0003e80000100800 */
[----:B------:R-:W3:Y:S04]  /*6eae0*/  LDL.LU R12, [R1+0x1008] ;  /* 0x00100800010c7983 */ /* 0x000ee80000300800 */
[----:B------:R-:W3:Y:S01]  /*6eaf0*/  LDL.LU R37, [R1+0x1040] ;  /* 0x0010400001257983 */ /* 0x000ee20000300800 */
[----:B-1----:R-:W-:Y:S01]  /*6eb00*/  VIADD R0, R0, UR14 ;  /* 0x0000000e00007c36 */ /* 0x002fe20008000000 */
[----:B------:R-:W-:Y:S01]  /*6eb10*/  PRMT R10, R7, 0x5410, R6 ;  /* 0x00005410070a7816 */ /* 0x000fe20000000006 */
[----:B------:R-:W1:Y:S03]  /*6eb20*/  LDCU UR14, c[0x0][0x3b8] ;  /* 0x00007700ff0e77ac */ /* 0x000e660008000800 */
[----:B------:R4:W-:Y:S01]  /*6eb30*/  STL [R1+0xfc4], R0 ;  /* 0x000fc40001007387 */ /* 0x0009e20000100800 */
[----:B------:R-:W-:Y:S01]  /*6eb40*/  PRMT R11, R25, 0x5410, R24 ;  /* 0x00005410190b7816 */ /* 0x000fe20000000018 */
[----:B----4-:R-:W-:-:S05]  /*6eb50*/  VIADD R0, R0, UR15 ;  /* 0x0000000f00007c36 */ /* 0x010fca0008000000 */
[----:B------:R4:W-:Y:S04]  /*6eb60*/  STL [R1+0xff0], R0 ;  /* 0x000ff00001007387 */ /* 0x0009e80000100800 */
[----:B------:R-:W3:Y:S04]  /*6eb70*/  LDL.LU R6, [R1+0x1004] ;  /* 0x0010040001067983 */ /* 0x000ee80000300800 */
[----:B------:R-:W3:Y:S01]  /*6eb80*/  LDL.LU R7, [R1+0x1038] ;  /* 0x0010380001077983 */ /* 0x000ee20000300800 */
[----:B----4-:R-:W-:-:S03]  /*6eb90*/  VIADD R0, R0, UR16 ;  /* 0x0000001000007c36 */ /* 0x010fc60008000000 */
[----:B------:R-:W4:Y:S01]  /*6eba0*/  LDL.LU R24, [R1+0x1000] ;  /* 0x0010000001187983 */ /* 0x000f220000300800 */
[----:B------:R-:W-:-:S03]  /*6ebb0*/  PRMT R8, R13, 0x5410, R14 ;  /* 0x000054100d087816 */ /* 0x000fc6000000000e */
[----:B------:R-:W-:Y:S01]  /*6ebc0*/  STL [R1+0xffc], R0 ;  /* 0x000ffc0001007387 */ /* 0x000fe20000100800 */
[----:B0-----:R-:W-:-:S03]  /*6ebd0*/  IMAD.MOV.U32 R14, RZ, RZ, R16 ;  /* 0x000000ffff0e7224 */ /* 0x001fc600078e0010 */
[----:B------:R-:W4:Y:S04]  /*6ebe0*/  LDL.LU R25, [R1+0x1010] ;  /* 0x0010100001197983 */ /* 0x000f280000300800 */
[----:B------:R-:W-:Y:S04]  /*6ebf0*/  STL.64 [R1+0x80], R16 ;  /* 0x0000801001007387 */ /* 0x000fe80000100a00 */
[----:B------:R-:W-:Y:S04]  /*6ec00*/  STL.64 [R1+0x88], R18 ;  /* 0x0000881201007387 */ /* 0x000fe80000100a00 */
[----:B------:R-:W0:Y:S04]  /*6ec10*/  LDS.128 R16, [R20+0x2000] ;  /* 0x0020000014107984 */ /* 0x000e280000000c00 */
[----:B0-----:R-:W-:Y:S04]  /*6ec20*/  STL.64 [R1+0x70], R16 ;  /* 0x0000701001007387 */ /* 0x001fe80000100a00 */
[----:B------:R-:W-:Y:S04]  /*6ec30*/  STL.64 [R1+0x78], R18 ;  /* 0x0000781201007387 */ /* 0x000fe80000100a00 */
[----:B------:R-:W0:Y:S01]  /*6ec40*/  LDS.128 R16, [R20+0x4000] ;  /* 0x0040000014107984 */ /* 0x000e220000000c00 */
[----:B------:R-:W-:-:S03]  /*6ec50*/  VIADD R0, R0, UR17 ;  /* 0x0000001100007c36 */ /* 0x000fc60008000000 */
[----:B0-----:R-:W-:Y:S04]  /*6ec60*/  STL.64 [R1+0x60], R16 ;  /* 0x0000601001007387 */ /* 0x001fe80000100a00 */
[----:B------:R-:W-:Y:S04]  /*6ec70*/  STL.64 [R1+0x68], R18 ;  /* 0x0000681201007387 */ /* 0x000fe80000100a00 */
[----:B------:R-:W0:Y:S01]  /*6ec80*/  LDS.128 R16, [R20+0x6000] ;  /* 0x0060000014107984 */ /* 0x000e220000000c00 */
[----:B------:R-:W-:Y:S06]  /*6ec90*/  BAR.SYNC.DEFER_BLOCKING 0x0 ;  /* 0x0000000000007b1d */ /* 0x000fec0000010000 */
[----:B------:R2:W-:Y:S04]  /*6eca0*/  STSM.16.M88.4 [R35], R8 ;  /* 0x0000000823007844 */ /* 0x0005e80000000200 */
[----:B0-----:R-:W-:Y:S04]  /*6ecb0*/  STL.64 [R1+0x50], R16 ;  /* 0x0000501001007387 */ /* 0x001fe80000100a00 */
[----:B------:R-:W-:Y:S04]  /*6ecc0*/  STL.64 [R1+0x58], R18 ;  /* 0x0000581201007387 */ /* 0x000fe80000100a00 */
[----:B------:R0:W-:Y:S01]  /*6ecd0*/  STL [R1+0x100c], R0 ;  /* 0x00100c0001007387 */ /* 0x0001e20000100800 */
[----:B--2---:R-:W-:-:S03]  /*6ece0*/  PRMT R8, R3, 0x5410, R2 ;  /* 0x0000541003087816 */ /* 0x004fc60000000002 */
[----:B------:R-:W2:Y:S04]  /*6ecf0*/  LDL.LU R2, [R1+0x944] ;  /* 0x0009440001027983 */ /* 0x000ea80000300800 */
[----:B------:R-:W2:Y:S01]  /*6ed00*/  LDL.LU R3, [R1+0x94c] ;  /* 0x00094c0001037983 */ /* 0x000ea20000300800 */
[----:B0-----:R-:W-:Y:S01]  /*6ed10*/  VIADD R0, R0, UR4 ;  /* 0x0000000400007c36 */ /* 0x001fe20008000000 */
[----:B------:R-:W0:Y:S04]  /*6ed20*/  LDCU UR4, c[0x0][0x3b8] ;  /* 0x00007700ff0477ac */ /* 0x000e280008000800 */
[----:B------:R1:W-:Y:S04]  /*6ed30*/  STL [R1+0xff8], R0 ;  /* 0x000ff80001007387 */ /* 0x0003e80000100800 */
[----:B------:R-:W2:Y:S04]  /*6ed40*/  LDL.LU R28, [R1+0x940] ;  /* 0x00094000011c7983 */ /* 0x000ea80000300800 */
[----:B------:R-:W2:Y:S01]  /*6ed50*/  LDL.LU R27, [R1+0x948] ;  /* 0x00094800011b7983 */ /* 0x000ea20000300800 */
[----:B-1----:R-:W-:Y:S01]  /*6ed60*/  VIADD R0, R0, UR5 ;  /* 0x0000000500007c36 */ /* 0x002fe20008000000 */
[----:B------:R-:W1:Y:S02]  /*6ed70*/  LDCU UR5, c[0x0][0x3b8] ;  /* 0x00007700ff0577ac */ /* 0x000e640008000800 */
[----:B------:R-:W2:Y:S04]  /*6ed80*/  LDL.LU R26, [R1+0x914] ;  /* 0x00091400011a7983 */ /* 0x000ea80000300800 */
[----:B------:R-:W2:Y:S04]  /*6ed90*/  LDL.LU R5, [R1+0x91c] ;  /* 0x00091c0001057983 */ /* 0x000ea80000300800 */
[----:B------:R-:W2:Y:S04]  /*6eda0*/  LDL.LU R36, [R1+0x910] ;  /* 0x0009100001247983 */ /* 0x000ea80000300800 */
[----:B------:R-:W2:Y:S04]  /*6edb0*/  LDL.LU R23, [R1+0x918] ;  /* 0x0009180001177983 */ /* 0x000ea80000300800 */
[----:B------:R-:W2:Y:S04]  /*6edc0*/  LDL.LU R22, [R1+0x8d4] ;  /* 0x0008d40001167983 */ /* 0x000ea80000300800 */
[----:B------:R-:W2:Y:S04]  /*6edd0*/  LDL.LU R21, [R1+0x8dc] ;  /* 0x0008dc0001157983 */ /* 0x000ea80000300800 */
[----:B------:R-:W2:Y:S04]  /*6ede0*/  LDL.LU R19, [R1+0x8d0] ;  /* 0x0008d00001137983 */ /* 0x000ea80000300800 */
[----:B------:R0:W-:Y:S01]  /*6edf0*/  STL [R1+0x1008], R0 ;  /* 0x0010080001007387 */ /* 0x0001e20000100800 */
[----:B---3--:R-:W-:-:S03]  /*6ee00*/  PRMT R9, R37, 0x5410, R12 ;  /* 0x0000541025097816 */ /* 0x008fc6000000000c */
[----:B------:R-:W3:Y:S04]  /*6ee10*/  LDL.LU R18, [R1+0x8d8] ;  /* 0x0008d80001127983 */ /* 0x000ee80000300800 */
[----:B------:R-:W3:Y:S04]  /*6ee20*/  LDL.LU R13, [R1+0x7e8] ;  /* 0x0007e800010d7983 */ /* 0x000ee80000300800 */
[----:B------:R-:W3:Y:S04]  /*6ee30*/  LDL.LU R12, [R1+0x7f0] ;  /* 0x0007f000010c7983 */ /* 0x000ee80000300800 */
[----:B------:R-:W3:Y:S01]  /*6ee40*/  LDL.LU R17, [R1+0x7e4] ;  /* 0x0007e40001117983 */ /* 0x000ee20000300800 */
[----:B0-----:R-:W-:Y:S01]  /*6ee50*/  VIADD R0, R0, UR6 ;  /* 0x0000000600007c36 */ /* 0x001fe20008000000 */
[----:B------:R-:W0:Y:S02]  /*6ee60*/  LDCU UR6, c[0x0][0x3b8] ;  /* 0x00007700ff0677ac */ /* 0x000e240008000800 */
[----:B------:R-:W3:Y:S01]  /*6ee70*/  LDL.LU R16, [R1+0x7ec] ;  /* 0x0007ec0001107983 */ /* 0x000ee20000300800 */
[----:B------:R-:W-:-:S03]  /*6ee80*/  PRMT R10, R7, 0x5410, R6 ;  /* 0x00005410070a7816 */ /* 0x000fc60000000006 */
[----:B------:R-:W3:Y:S04]  /*6ee90*/  LDL.LU R6, [R1+0x1234] ;  /* 0x0012340001067983 */ /* 0x000ee80000300800 */
[----:B------:R-:W3:Y:S04]  /*6eea0*/  LDL.LU R7, [R1+0x1244] ;  /* 0x0012440001077983 */ /* 0x000ee80000300800 */
[----:B------:R-:W3:Y:S01]  /*6eeb0*/  LDL.LU R15, [R1+0x1230] ;  /* 0x00123000010f7983 */ /* 0x000ee20000300800 */
[----:B----4-:R-:W-:-:S03]  /*6eec0*/  PRMT R11, R25, 0x5410, R24 ;  /* 0x00005410190b7816 */ /* 0x010fc60000000018 */
[----:B------:R-:W-:Y:S04]  /*6eed0*/  STL [R1+0x1010], R0 ;  /* 0x0010100001007387 */ /* 0x000fe80000100800 */
[----:B------:R-:W4:Y:S04]  /*6eee0*/  LDL.LU R37, [R1+0x1240] ;  /* 0x0012400001257983 */ /* 0x000f280000300800 */
[----:B------:R-:W4:Y:S04]  /*6eef0*/  LDL.LU R24, [R1+0x1174] ;  /* 0x0011740001187983 */ /* 0x000f280000300800 */
[----:B------:R-:W4:Y:S04]  /*6ef00*/  LDL.LU R25, [R1+0x11e4] ;  /* 0x0011e40001197983 */ /* 0x000f280000300800 */
[----:B------:R2:W-:Y:S02]  /*6ef10*/  STSM.16.M88.4 [R35+0x800], R8 ;  /* 0x0008000823007844 */ /* 0x0005e40000000200 */
[----:B--2---:R-:W-:-:S02]  /*6ef20*/  PRMT R8, R3, 0x5410, R2 ;  /* 0x0000541003087816 */ /* 0x004fc40000000002 */
[----:B------:R-:W2:Y:S04]  /*6ef30*/  LDL.LU R2, [R1+0x10ec] ;  /* 0x0010ec0001027983 */ /* 0x000ea80000300800 */
[----:B------:R-:W2:Y:S01]  /*6ef40*/  LDL.LU R3, [R1+0x11e0] ;  /* 0x0011e00001037983 */ /* 0x000ea20000300800 */
[----:B------:R-:W-:Y:S01]  /*6ef50*/  VIADD R0, R0, UR7 ;  /* 0x0000000700007c36 */ /* 0x000fe20008000000 */
[----:B------:R-:W0:Y:S04]  /*6ef60*/  LDCU UR7, c[0x0][0x3b8] ;  /* 0x00007700ff0777ac */ /* 0x000e280008000800 */
[----:B------:R1:W-:Y:S01]  /*6ef70*/  STL [R1+0x1000], R0 ;  /* 0x0010000001007387 */ /* 0x0003e20000100800 */
[----:B------:R-:W-:Y:S01]  /*6ef80*/  PRMT R9, R27, 0x5410, R28 ;  /* 0x000054101b097816 */ /* 0x000fe2000000001c */
[----:B-1----:R-:W-:Y:S01]  /*6ef90*/  VIADD R0, R0, UR8 ;  /* 0x0000000800007c36 */ /* 0x002fe20008000000 */
[----:B------:R-:W-:Y:S01]  /*6efa0*/  PRMT R10, R5, 0x5410, R26 ;  /* 0x00005410050a7816 */ /* 0x000fe2000000001a */
[----:B------:R-:W1:Y:S03]  /*6efb0*/  LDCU UR8, c[0x0][0x3b8] ;  /* 0x00007700ff0877ac */ /* 0x000e660008000800 */
[----:B------:R0:W-:Y:S01]  /*6efc0*/  STL [R1+0x1040], R0 ;  /* 0x0010400001007387 */ /* 0x0001e20000100800 */
[----:B------:R-:W-:Y:S01]  /*6efd0*/  PRMT R11, R23, 0x5410, R36 ;  /* 0x00005410170b7816 */ /* 0x000fe20000000024 */
[----:B0-----:R-:W-:-:S04]  /*6efe0*/  VIADD R0, R0, UR9 ;  /* 0x0000000900007c36 */ /* 0x001fc80008000000 */
[----:B------:R-:W-:Y:S01]  /*6eff0*/  STSM.16.M88.4 [R35+0x1000], R8 ;  /* 0x0010000823007844 */ /* 0x000fe20000000200 */
[----:B------:R-:W0:Y:S03]  /*6f000*/  LDCU UR9, c[0x0][0x3b8] ;  /* 0x00007700ff0977ac */ /* 0x000e260008000800 */
[----:B------:R1:W-:Y:S02]  /*6f010*/  STL [R1+0x1004], R0 ;  /* 0x0010040001007387 */ /* 0x0003e40000100800 */
[----:B-1----:R-:W-:Y:S01]  /*6f020*/  VIADD R0, R0, UR10 ;  /* 0x0000000a00007c36 */ /* 0x002fe20008000000 */
[----:B------:R-:W1:Y:S01]  /*6f030*/  LDCU UR10, c[0x0][0x3b8] ;  /* 0x00007700ff0a77ac */ /* 0x000e620008000800 */
[----:B------:R-:W-:Y:S02]  /*6f040*/  PRMT R8, R21, 0x5410, R22 ;  /* 0x0000541015087816 */ /* 0x000fe40000000016 */
[----:B---3--:R-:W-:-:S02]  /*6f050*/  PRMT R10, R12, 0x5410, R13 ;  /* 0x000054100c0a7816 */ /* 0x008fc4000000000d */
[----:B------:R-:W3:Y:S01]  /*6f060*/  LDL.LU R13, [R1+0x10a0] ;  /* 0x0010a000010d7983 */ /* 0x000ee20000300800 */
[----:B------:R-:W-:-:S03]  /*6f070*/  PRMT R9, R18, 0x5410, R19 ;  /* 0x0000541012097816 */ /* 0x000fc60000000013 */
[----:B------:R-:W3:Y:S01]  /*6f080*/  LDL.LU R12, [R1+0x10c4] ;  /* 0x0010c400010c7983 */ /* 0x000ee20000300800 */
[----:B------:R-:W-:-:S03]  /*6f090*/  PRMT R11, R16, 0x5410, R17 ;  /* 0x00005410100b7816 */ /* 0x000fc60000000011 */
[----:B------:R0:W-:Y:S04]  /*6f0a0*/  STL [R1+0x103c], R0 ;  /* 0x00103c0001007387 */ /* 0x0001e80000100800 */
[----:B------:R1:W-:Y:S01]  /*6f0b0*/  STSM.16.M88.4 [R35+0x1800], R8 ;  /* 0x0018000823007844 */ /* 0x0003e20000000200 */
[----:B------:R-:W-:Y:S01]  /*6f0c0*/  BAR.SYNC.DEFER_BLOCKING 0x0 ;  /* 0x0000000000007b1d */ /* 0x000fe20000010000 */
[----:B0-----:R-:W-:-:S05]  /*6f0d0*/  VIADD R0, R0, UR11 ;  /* 0x0000000b00007c36 */ /* 0x001fca0008000000 */
[----:B------:R-:W0:Y:S01]  /*6f0e0*/  LDCU UR11, c[0x0][0x3b8] ;  /* 0x00007700ff0b77ac */ /* 0x000e220008000800 */
[----:B------:R4:W-:Y:S01]  /*6f0f0*/  STL [R1+0x1048], R0 ;  /* 0x0010480001007387 */ /* 0x0009e20000100800 */
[----:B-1----:R-:W-:-:S03]  /*6f100*/  PRMT R8, R7, 0x5410, R6 ;  /* 0x0000541007087816 */ /* 0x002fc60000000006 */
[----:B------:R-:W3:Y:S01]  /*6f110*/  LDL.LU R6, [R1+0x1074] ;  /* 0x0010740001067983 */ /* 0x000ee20000300800 */
[----:B----4-:R-:W-:-:S03]  /*6f120*/  VIADD R0, R0, UR12 ;  /* 0x0000000c00007c36 */ /* 0x010fc60008000000 */
[----:B------:R-:W3:Y:S01]  /*6f130*/  LDL.LU R7, [R1+0x10a4] ;  /* 0x0010a40001077983 */ /* 0x000ee20000300800 */
[----:B------:R-:W-:Y:S01]  /*6f140*/  PRMT R9, R37, 0x5410, R15 ;  /* 0x0000541025097816 */ /* 0x000fe2000000000f */
[----:B------:R-:W1:Y:S02]  /*6f150*/  LDCU UR12, c[0x0][0x3b8] ;  /* 0x00007700ff0c77ac */ /* 0x000e640008000800 */
[----:B------:R4:W-:Y:S01]  /*6f160*/  STL [R1+0x1038], R0 ;  /* 0x0010380001007387 */ /* 0x0009e20000100800 */
[----:B------:R-:W-:-:S03]  /*6f170*/  PRMT R10, R25, 0x5410, R24 ;  /* 0x00005410190a7816 */ /* 0x000fc60000000018 */
[----:B------:R-:W0:Y:S04]  /*6f180*/  LDS.128 R16, [R20] ;  /* 0x0000000014107984 */ /* 0x000e280000000c00 */
[----:B------:R-:W3:Y:S04]  /*6f190*/  LDL.LU R24, [R1+0x1070] ;  /* 0x0010700001187983 */ /* 0x000ee80000300800 */
[----:B------:R-:W3:Y:S01]  /*6f1a0*/  LDL.LU R25, [R1+0x108c] ;  /* 0x00108c0001197983 */ /* 0x000ee20000300800 */
[----:B----4-:R-:W-:Y:S01]  /*6f1b0*/  VIADD R0, R0, UR13 ;  /* 0x0000000d00007c36 */ /* 0x010fe20008000000 */
[----:B------:R-:W4:Y:S01]  /*6f1c0*/  LDCU UR13, c[0x0][0x3b8] ;  /* 0x00007700ff0d77ac */ /* 0x000f220008000800 */
[----:B--2---:R-:W-:-:S02]  /*6f1d0*/  PRMT R11, R3, 0x5410, R2 ;  /* 0x00005410030b7816 */ /* 0x004fc40000000002 */
[----:B------:R-:W2:Y:S04]  /*6f1e0*/  LDL.LU R2, [R1+0x1054] ;  /* 0x0010540001027983 */ /* 0x000ea80000300800 */
[----:B------:R-:W2:Y:S04]  /*6f1f0*/  LDL.LU R3, [R1+0x1088] ;  /* 0x0010880001037983 */ /* 0x000ea80000300800 */
[----:B------:R1:W-:Y:S04]  /*6f200*/  STL [R1+0x1044], R0 ;  /* 0x0010440001007387 */ /* 0x0003e80000100800 */
[----:B0-----:R-:W-:Y:S04]  /*6f210*/  STL.64 [R1+0xc0], R16 ;  /* 0x0000c01001007387 */ /* 0x001fe80000100a00 */
[----:B------:R-:W-:Y:S04]  /*6f220*/  STL.64 [R1+0xc8], R18 ;  /* 0x0000c81201007387 */ /* 0x000fe80000100a00 */
[----:B------:R-:W0:Y:S01]  /*6f230*/  LDS.128 R16, [R20+0x2000] ;  /* 0x0020000014107984 */ /* 0x000e220000000c00 */
[----:B-1----:R-:W-:-:S03]  /*6f240*/  VIADD R0, R0, UR14 ;  /* 0x0000000e00007c36 */ /* 0x002fc60008000000 */
[----:B0-----:R-:W-:Y:S01]  /*6f250*/  STL.64 [R1+0xb0], R16 ;  /* 0x0000b01001007387 */ /* 0x001fe20000100a00 */
[----:B------:R-:W-:-:S03]  /*6f260*/  IMAD.MOV.U32 R37, RZ, RZ, R17 ;  /* 0x000000ffff257224 */ /* 0x000fc600078e0011 */
[----:B------:R-:W-:Y:S04]  /*6f270*/  STL.64 [R1+0xb8], R18 ;  /* 0x0000b81201007387 */ /* 0x000fe80000100a00 */
[----:B------:R-:W0:Y:S04]  /*6f280*/  LDS.128 R16, [R20+0x4000] ;  /* 0x0040000014107984 */ /* 0x000e280000000c00 */
[----:B------:R1:W-:Y:S04]  /*6f290*/  STL [R1+0x1050], R0 ;  /* 0x0010500001007387 */ /* 0x0003e80000100800 */
[----:B0-----:R-:W-:Y:S04]  /*6f2a0*/  STL.64 [R1+0xa0], R16 ;  /* 0x0000a01001007387 */ /* 0x001fe80000100a00 */
[----:B------:R-:W-:Y:S04]  /*6f2b0*/  STL.64 [R1+0xa8], R18 ;  /* 0x0000a81201007387 */ /* 0x000fe80000100a00 */
[----:B------:R-:W0:Y:S01]  /*6f2c0*/  LDS.128 R16, [R20+0x6000] ;  /* 0x0060000014107984 */ /* 0x000e220000000c00 */
[----:B------:R-:W-:Y:S01]  /*6f2d0*/  BAR.SYNC.DEFER_BLOCKING 0x0 ;  /* 0x0000000000007b1d */ /* 0x000fe20000010000 */
[----:B-1----:R-:W-:-:S05]  /*6f2e0*/  VIADD R0, R0, UR4 ;  /* 0x0000000400007c36 */ /* 0x002fca0008000000 */
[----:B------:R-:W1:Y:S01]  /*6f2f0*/  LDCU UR4, c[0x0][0x3b8] ;  /* 0x00007700ff0477ac */ /* 0x000e620008000800 */
[----:B------:R-:W-:Y:S04]  /*6f300*/  STSM.16.M88.4 [R35], R8 ;  /* 0x0000000823007844 */ /* 0x000fe80000000200 */
[----:B0-----:R-:W-:Y:S04]  /*6f310*/  STL.64 [R1+0x90], R16 ;  /* 0x0000901001007387 */ /* 0x001fe80000100a00 */
[----:B------:R-:W-:Y:S04]  /*6f320*/  STL.64 [R1+0x98], R18 ;  /* 0x0000981201007387 */ /* 0x000fe80000100a00 */
[----:B------:R0:W-:Y:S04]  /*6f330*/  STL [R1+0x1084], R0 ;  /* 0x0010840001007387 */ /* 0x0001e80000100800 */
[----:B------:R-:W4:Y:S04]  /*6f340*/  LDL.LU R28, [R1+0x968] ;  /* 0x00096800011c7983 */ /* 0x000f280000300800 */
[----:B------:R-:W4:Y:S01]  /*6f350*/  LDL.LU R27, [R1+0x934] ;  /* 0x00093400011b7983 */ /* 0x000f220000300800 */
[----:B0-----:R-:W-:Y:S01]  /*6f360*/  VIADD R0, R0, UR5 ;  /* 0x0000000500007c36 */ /* 0x001fe20008000000 */
[----:B---3--:R-:W-:Y:S01]  /*6f370*/  PRMT R9, R7, 0x5410, R6 ;  /* 0x0000541007097816 */ /* 0x008fe20000000006 */
[----:B------:R-:W0:Y:S03]  /*6f380*/  LDCU UR5, c[0x0][0x3b8] ;  /* 0x00007700ff0577ac */ /* 0x000e260008000800 */
[----:B------:R3:W-:Y:S04]  /*6f390*/  STL [R1+0x104c], R0 ;  /* 0x00104c0001007387 */ /* 0x0007e80000100800 */
[----:B------:R-:W4:Y:S04]  /*6f3a0*/  LDL.LU R26, [R1+0x93c] ;  /* 0x00093c00011a7983 */ /* 0x000f280000300800 */
[----:B------:R-:W4:Y:S01]  /*6f3b0*/  LDL.LU R5, [R1+0x930] ;  /* 0x0009300001057983 */ /* 0x000f220000300800 */
[----:B---3--:R-:W-:Y:S01]  /*6f3c0*/  VIADD R0, R0, UR6 ;  /* 0x0000000600007c36 */ /* 0x008fe20008000000 */
[----:B------:R-:W-:-:S02]  /*6f3d0*/  PRMT R10, R25, 0x5410, R24 ;  /* 0x00005410190a7816 */ /* 0x000fc40000000018 */
[----:B------:R-:W3:Y:S01]  /*6f3e0*/  LDL.LU R36, [R1+0x938] ;  /* 0x0009380001247983 */ /* 0x000ee20000300800 */
[----:B------:R-:W-:Y:S01]  /*6f3f0*/  PRMT R8, R12, 0x5410, R13 ;  /* 0x000054100c087816 */ /* 0x000fe2000000000d */
[----:B------:R-:W0:Y:S02]  /*6f400*/  LDCU UR6, c[0x0][0x3b8] ;  /* 0x00007700ff0677ac */ /* 0x000e240008000800 */
[----:B------:R-:W3:Y:S04]  /*6f410*/  LDL.LU R23, [R1+0x8b4] ;  /* 0x0008b40001177983 */ /* 0x000ee80000300800 */
[----:B------:R-:W3:Y:S04]  /*6f420*/  LDL.LU R22, [R1+0x8c4] ;  /* 0x0008c40001167983 */ /* 0x000ee80000300800 */
[----:B------:R-:W3:Y:S04]  /*6f430*/  LDL.LU R6, [R1+0x8b0] ;  /* 0x0008b00001067983 */ /* 0x000ee80000300800 */
[----:B------:R0:W-:Y:S04]  /*6f440*/  STL [R1+0x1074], R0 ;  /* 0x0010740001007387 */ /* 0x0001e80000100800 */
[----:B------:R-:W3:Y:S04]  /*6f450*/  LDL.LU R7, [R1+0x8c0] ;  /* 0x0008c00001077983 */ /* 0x000ee80000300800 */
[----:B------:R-:W3:Y:S01]  /*6f460*/  LDL.LU R21, [R1+0x808] ;  /* 0x0008080001157983 */ /* 0x000ee20000300800 */
[----:B0-----:R-:W-:Y:S01]  /*6f470*/  VIADD R0, R0, UR7 ;  /* 0x0000000700007c36 */ /* 0x001fe20008000000 */
[----:B------:R-:W0:Y:S02]  /*6f480*/  LDCU UR7, c[0x0][0x3b8] ;  /* 0x00007700ff0777ac */ /* 0x000e240008000800 */
[----:B------:R-:W3:Y:S04]  /*6f490*/  LDL.LU R19, [R1+0x810] ;  /* 0x0008100001137983 */ /* 0x000ee80000300800 */
[----:B------:R-:W3:Y:S04]  /*6f4a0*/  LDL.LU R24, [R1+0x804] ;  /* 0x0008040001187983 */ /* 0x000ee80000300800 */
[----:B------:R-:W3:Y:S04]  /*6f4b0*/  LDL.LU R25, [R1+0x80c] ;  /* 0x00080c0001197983 */ /* 0x000ee80000300800 */
[----:B------:R-:W3:Y:S04]  /*6f4c0*/  LDL.LU R18, [R1+0x1274] ;  /* 0x0012740001127983 */ /* 0x000ee80000300800 */
[----:B------:R-:W3:Y:S04]  /*6f4d0*/  LDL.LU R17, [R1+0x127c] ;  /* 0x00127c0001117983 */ /* 0x000ee80000300800 */
[----:B------:R-:W3:Y:S04]  /*6f4e0*/  LDL.LU R16, [R1+0x1270] ;  /* 0x0012700001107983 */ /* 0x000ee80000300800 */
[----:B------:R-:W-:Y:S04]  /*6f4f0*/  STL [R1+0x10a4], R0 ;  /* 0x0010a40001007387 */ /* 0x000fe80000100800 */
[----:B------:R-:W3:Y:S04]  /*6f500*/  LDL.LU R15, [R1+0x1278] ;  /* 0x00127800010f7983 */ /* 0x000ee80000300800 */
[----:B------:R-:W3:Y:S04]  /*6f510*/  LDL.LU R13, [R1+0x1224] ;  /* 0x00122400010d7983 */ /* 0x000ee80000300800 */
[----:B------:R-:W3:Y:S01]  /*6f520*/  LDL.LU R12, [R1+0x122c] ;  /* 0x00122c00010c7983 */ /* 0x000ee20000300800 */
[----:B--2---:R-:W-:-:S03]  /*6f530*/  PRMT R11, R3, 0x5410, R2 ;  /* 0x00005410030b7816 */ /* 0x004fc60000000002 */
[----:B------:R-:W2:Y:S04]  /*6f540*/  LDL.LU R2, [R1+0x1220] ;  /* 0x0012200001027983 */ /* 0x000ea80000300800 */
[----:B------:R-:W2:Y:S04]  /*6f550*/  LDL.LU R3, [R1+0x1228] ;  /* 0x0012280001037983 */ /* 0x000ea80000300800 */
[----:B------:R0:W-:Y:S04]  /*6f560*/  STSM.16.M88.4 [R35+0x800], R8 ;  /* 0x0008000823007844 */ /* 0x0001e80000000200 */
[----:B0-----:R-:W2:Y:S04]  /*6f570*/  LDL.LU R9, [R1+0x964] ;  /* 0x0009640001097983 */ /* 0x001ea80000300800 */
[----:B------:R-:W2:Y:S04]  /*6f580*/  LDL.LU R10, [R1+0x96c] ;  /* 0x00096c00010a7983 */ /* 0x000ea80000300800 */
[----:B------:R-:W3:Y:S01]  /*6f590*/  LDL.LU R11, [R1+0x960] ;  /* 0x00096000010b7983 */ /* 0x000ee20000300800 */
        /* <DEDUP_REMOVED lines=8> */
[----:B------:R1:W-:Y:S02]  /*6f620*/  STL [R1+0x1054], R0 ;  /* 0x0010540001007387 */ /* 0x0003e40000100800 */
[----:B-1----:R-:W-:Y:S01]  /*6f630*/  VIADD R0, R0, UR11 ;  /* 0x0000000b00007c36 */ /* 0x002fe20008000000 */
[----:B------:R-:W1:Y:S01]  /*6f640*/  LDCU UR11, c[0x0][0x3b8] ;  /* 0x00007700ff0b77ac */ /* 0x000e620008000800 */
[----:B--2---:R-:W-:-:S02]  /*6f650*/  PRMT R8, R10, 0x5410, R9 ;  /* 0x000054100a087816 */ /* 0x004fc40000000009 */
[----:B----4-:R-:W-:Y:S02]  /*6f660*/  PRMT R10, R26, 0x5410, R27 ;  /* 0x000054101a0a7816 */ /* 0x010fe4000000001b */
[----:B---3--:R-:W-:Y:S02]  /*6f670*/  PRMT R9, R28, 0x5410, R11 ;  /* 0x000054101c097816 */ /* 0x008fe4000000000b */
[----:B------:R-:W-:-:S05]  /*6f680*/  PRMT R11, R36, 0x5410, R5 ;  /* 0x00005410240b7816 */ /* 0x000fca0000000005 */
[----:B------:R2:W-:Y:S02]  /*6f690*/  STSM.16.M88.4 [R35+0x1000], R8 ;  /* 0x0010000823007844 */ /* 0x0005e40000000200 */
[----:B--2---:R-:W-:Y:S02]  /*6f6a0*/  PRMT R8, R22, 0x5410, R23 ;  /* 0x0000541016087816 */ /* 0x004fe40000000017 */
[----:B------:R-:W-:Y:S02]  /*6f6b0*/  PRMT R9, R7, 0x5410, R6 ;  /* 0x0000541007097816 */ /* 0x000fe40000000006 */
[----:B------:R-:W-:Y:S01]  /*6f6c0*/  PRMT R10, R19, 0x5410, R21 ;  /* 0x00005410130a7816 */ /* 0x000fe20000000015 */
[----:B------:R-:W2:Y:S01]  /*6f6d0*/  LDL.LU R6, [R1+0x112c] ;  /* 0x00112c0001067983 */ /* 0x000ea20000300800 */
[----:B------:R-:W-:-:S03]  /*6f6e0*/  PRMT R11, R25, 0x5410, R24 ;  /* 0x00005410190b7816 */ /* 0x000fc60000000018 */
[----:B------:R-:W2:Y:S04]  /*6f6f0*/  LDL.LU R7, [R1+0x113c] ;  /* 0x00113c0001077983 */ /* 0x000ea80000300800 */
[----:B------:R3:W-:Y:S02]  /*6f700*/  STSM.16.M88.4 [R35+0x1800], R8 ;  /* 0x0018000823007844 */ /* 0x0007e40000000200 */
[----:B---3--:R-:W-:Y:S02]  /*6f710*/  PRMT R8, R17, 0x5410, R18 ;  /* 0x0000541011087816 */ /* 0x008fe40000000012 */
[----:B------:R-:W-:Y:S01]  /*6f720*/  PRMT R9, R15, 0x5410, R16 ;  /* 0x000054100f097816 */ /* 0x000fe20000000010 */
[----:B------:R-:W-:Y:S06]  /*6f730*/  BAR.SYNC.DEFER_BLOCKING 0x0 ;  /* 0x0000000000007b1d */ /* 0x000fec0000010000 */
[----:B------:R-:W3:Y:S04]  /*6f740*/  LDS.128 R16, [R20] ;  /* 0x0000000014107984 */ /* 0x000ee80000000c00 */
[----:B------:R4:W-:Y:S04]  /*6f750*/  STL [R1+0x108c], R0 ;  /* 0x00108c0001007387 */ /* 0x0009e80000100800 */
[----:B------:R-:W2:Y:S04]  /*6f760*/  LDL.LU R24, [R1+0x10fc] ;  /* 0x0010fc0001187983 */ /* 0x000ea80000300800 */
[----:B------:R-:W2:Y:S01]  /*6f770*/  LDL.LU R25, [R1+0x1138] ;  /* 0x0011380001197983 */ /* 0x000ea20000300800 */
[----:B----4-:R-:W-:Y:S01]  /*6f780*/  VIADD R0, R0, UR12 ;  /* 0x0000000c00007c36 */ /* 0x010fe20008000000 */
[----:B------:R-:W-:Y:S01]  /*6f790*/  PRMT R11, R3, 0x5410, R2 ;  /* 0x00005410030b7816 */ /* 0x000fe20000000002 */
[----:B------:R-:W4:Y:S03]  /*6f7a0*/  LDCU UR12, c[0x0][0x3b8] ;  /* 0x00007700ff0c77ac */ /* 0x000f260008000800 */
[----:B------:R0:W-:Y:S02]  /*6f7b0*/  STL [R1+0x10c4], R0 ;  /* 0x0010c40001007387 */ /* 0x0001e40000100800 */
[----:B0-----:R-:W-:-:S05]  /*6f7c0*/  VIADD R0, R0, UR13 ;  /* 0x0000000d00007c36 */ /* 0x001fca0008000000 */
[----:B------:R0:W-:Y:S04]  /*6f7d0*/  STL [R1+0x1088], R0 ;  /* 0x0010880001007387 */ /* 0x0001e80000100800 */
[----:B------:R-:W4:Y:S04]  /*6f7e0*/  LDL.LU R2, [R1+0x1110] ;  /* 0x0011100001027983 */ /* 0x000f280000300800 */
[----:B------:R-:W4:Y:S01]  /*6f7f0*/  LDL.LU R3, [R1+0x1128] ;  /* 0x0011280001037983 */ /* 0x000f220000300800 */
[----:B0-----:R-:W-:Y:S01]  /*6f800*/  VIADD R0, R0, UR4 ;  /* 0x0000000400007c36 */ /* 0x001fe20008000000 */
[----:B------:R-:W-:Y:S01]  /*6f810*/  PRMT R10, R12, 0x5410, R13 ;  /* 0x000054100c0a7816 */ /* 0x000fe2000000000d */
[----:B------:R-:W0:Y:S03]  /*6f820*/  LDCU UR4, c[0x0][0x3b8] ;  /* 0x00007700ff0477ac */ /* 0x000e260008000800 */
[----:B------:R1:W-:Y:S04]  /*6f830*/  STL [R1+0x10d8], R0 ;  /* 0x0010d80001007387 */ /* 0x0003e80000100800 */
[----:B---3--:R-:W-:Y:S04]  /*6f840*/  STL.64 [R1+0x120], R16 ;  /* 0x0001201001007387 */ /* 0x008fe80000100a00 */
[----:B------:R-:W-:Y:S04]  /*6f850*/  STL.64 [R1+0x128], R18 ;  /* 0x0001281201007387 */ /* 0x000fe80000100a00 */
[----:B------:R-:W3:Y:S01]  /*6f860*/  LDS.128 R16, [R20+0x2000] ;  /* 0x0020000014107984 */ /* 0x000ee20000000c00 */
[----:B-1----:R-:W-:Y:S01]  /*6f870*/  VIADD R0, R0, UR5 ;  /* 0x0000000500007c36 */ /* 0x002fe20008000000 */
[----:B------:R-:W1:Y:S02]  /*6f880*/  LDCU UR5, c[0x0][0x3b8] ;  /* 0x00007700ff0577ac */ /* 0x000e640008000800 */
[----:B---3--:R-:W-:Y:S04]  /*6f890*/  STL.64 [R1+0x110], R16 ;  /* 0x0001101001007387 */ /* 0x008fe80000100a00 */
[----:B------:R-:W-:Y:S04]  /*6f8a0*/  STL.64 [R1+0x118], R18 ;  /* 0x0001181201007387 */ /* 0x000fe80000100a00 */
[----:B------:R-:W3:Y:S04]  /*6f8b0*/  LDS.128 R16, [R20+0x4000] ;  /* 0x0040000014107984 */ /* 0x000ee80000000c00 */
[----:B------:R0:W-:Y:S04]  /*6f8c0*/  STL [R1+0x10dc], R0 ;  /* 0x0010dc0001007387 */ /* 0x0001e80000100800 */
[----:B---3--:R-:W-:Y:S04]  /*6f8d0*/  STL.64 [R1+0x100], R16 ;  /* 0x0001001001007387 */ /* 0x008fe80000100a00 */
[----:B------:R-:W-:Y:S04]  /*6f8e0*/  STL.64 [R1+0x108], R18 ;  /* 0x0001081201007387 */ /* 0x000fe80000100a00 */
[----:B------:R-:W3:Y:S01]  /*6f8f0*/  LDS.128 R16, [R20+0x6000] ;  /* 0x0060000014107984 */ /* 0x000ee20000000c00 */
[----:B------:R-:W-:Y:S01]  /*6f900*/  BAR.SYNC.DEFER_BLOCKING 0x0 ;  /* 0x0000000000007b1d */ /* 0x000fe20000010000 */
[----:B0-----:R-:W-:-:S05]  /*6f910*/  VIADD R0, R0, UR6 ;  /* 0x0000000600007c36 */ /* 0x001fca0008000000 */
[----:B------:R-:W0:Y:S01]  /*6f920*/  LDCU UR6, c[0x0][0x3b8] ;  /* 0x00007700ff0677ac */ /* 0x000e220008000800 */
[----:B------:R-:W4:Y:S04]  /*6f930*/  LDL.LU R28, [R1+0x110c] ;  /* 0x00110c00011c7983 */ /* 0x000f280000300800 */
[----:B------:R0:W-:Y:S04]  /*6f940*/  STSM.16.M88.4 [R35], R8 ;  /* 0x0000000823007844 */ /* 0x0001e80000000200 */
[----:B---3--:R-:W-:Y:S04]  /*6f950*/  STL.64 [R1+0xf0], R16 ;  /* 0x0000f01001007387 */ /* 0x008fe80000100a00 */
[----:B------:R-:W-:Y:S04]  /*6f960*/  STL.64 [R1+0xf8], R18 ;  /* 0x0000f81201007387 */ /* 0x000fe80000100a00 */
[----:B------:R3:W-:Y:S04]  /*6f970*/  STL [R1+0x10e4], R0 ;  /* 0x0010e40001007387 */ /* 0x0007e80000100800 */
[----:B0-----:R-:W4:Y:S04]  /*6f980*/  LDL.LU R11, [R1+0x1114] ;  /* 0x00111400010b7983 */ /* 0x001f280000300800 */
[----:B------:R-:W4:Y:S01]  /*6f990*/  LDL.LU R27, [R1+0x10f4] ;  /* 0x0010f400011b7983 */ /* 0x000f220000300800 */
[----:B---3--:R-:W-:Y:S01]  /*6f9a0*/  VIADD R0, R0, UR7 ;  /* 0x0000000700007c36 */ /* 0x008fe20008000000 */
[----:B------:R-:W0:Y:S02]  /*6f9b0*/  LDCU UR7, c[0x0][0x3b8] ;  /* 0x00007700ff0777ac */ /* 0x000e240008000800 */
[----:B------:R-:W3:Y:S04]  /*6f9c0*/  LDL.LU R26, [R1+0x10f0] ;  /* 0x0010f000011a7983 */ /* 0x000ee80000300800 */
[----:B------:R1:W-:Y:S04]  /*6f9d0*/  STL [R1+0x10ec], R0 ;  /* 0x0010ec0001007387 */ /* 0x0003e80000100800 */
[----:B------:R-:W3:Y:S04]  /*6f9e0*/  LDL.LU R5, [R1+0x950] ;  /* 0x0009500001057983 */ /* 0x000ee80000300800 */
[----:B------:R-:W3:Y:S01]  /*6f9f0*/  LDL.LU R36, [R1+0x958] ;  /* 0x0009580001247983 */ /* 0x000ee20000300800 */
[----:B-1----:R-:W-:Y:S01]  /*6fa00*/  VIADD R0, R0, UR8 ;  /* 0x0000000800007c36 */ /* 0x002fe20008000000 */
        /* <DEDUP_REMOVED lines=8> */
[----:B--2---:R-:W-:-:S03]  /*6fa90*/  PRMT R8, R7, 0x5410, R6 ;  /* 0x0000541007087816 */ /* 0x004fc60000000006 */
[----:B------:R-:W2:Y:S04]  /*6faa0*/  LDL.LU R16, [R1+0x814] ;  /* 0x0008140001107983 */ /* 0x000ea80000300800 */
[----:B------:R-:W2:Y:S04]  /*6fab0*/  LDL.LU R15, [R1+0x81c] ;  /* 0x00081c00010f7983 */ /* 0x000ea80000300800 */
[----:B------:R-:W2:Y:S04]  /*6fac0*/  LDL.LU R13, [R1+0x1298] ;  /* 0x00129800010d7983 */ /* 0x000ea80000300800 */
[----:B------:R-:W2:Y:S04]  /*6fad0*/  LDL.LU R12, [R1+0x12a8] ;  /* 0x0012a800010c7983 */ /* 0x000ea80000300800 */
[----:B------:R-:W2:Y:S04]  /*6fae0*/  LDL.LU R6, [R1+0x1294] ;  /* 0x0012940001067983 */ /* 0x000ea80000300800 */
[----:B------:R-:W2:Y:S01]  /*6faf0*/  LDL.LU R7, [R1+0x12a4] ;  /* 0x0012a40001077983 */ /* 0x000ea20000300800 */
[----:B0-----:R-:W-:Y:S01]  /*6fb00*/  VIADD R0, R0, UR9 ;  /* 0x0000000900007c36 */ /* 0x001fe20008000000 */
[----:B------:R-:W0:Y:S01]  /*6fb10*/  LDCU UR9, c[0x0][0x3b8] ;  /* 0x00007700ff0977ac */ /* 0x000e220008000800 */
[----:B------:R-:W-:-:S02]  /*6fb20*/  PRMT R9, R25, 0x5410, R24 ;  /* 0x0000541019097816 */ /* 0x000fc40000000018 */
[----:B------:R-:W2:Y:S04]  /*6fb30*/  LDL.LU R24, [R1+0x1254] ;  /* 0x0012540001187983 */ /* 0x000ea80000300800 */
[----:B------:R-:W2:Y:S01]  /*6fb40*/  LDL.LU R25, [R1+0x125c] ;  /* 0x00125c0001197983 */ /* 0x000ea20000300800 */
[----:B----4-:R-:W-:-:S03]  /*6fb50*/  PRMT R10, R3, 0x5410, R2 ;  /* 0x00005410030a7816 */ /* 0x010fc60000000002 */
[----:B------:R-:W4:Y:S04]  /*6fb60*/  LDL.LU R2, [R1+0x1250] ;  /* 0x0012500001027983 */ /* 0x000f280000300800 */
[----:B------:R-:W4:Y:S01]  /*6fb70*/  LDL.LU R3, [R1+0x1258] ;  /* 0x0012580001037983 */ /* 0x000f220000300800 */
[----:B------:R-:W-:-:S03]  /*6fb80*/  PRMT R11, R11, 0x5410, R28 ;  /* 0x000054100b0b7816 */ /* 0x000fc6000000001c */
[----:B------:R-:W2:Y:S04]  /*6fb90*/  LDL.LU R28, [R1+0x1cf0] ;  /* 0x001cf000011c7983 */ /* 0x000ea80000300800 */
[----:B------:R0:W-:Y:S04]  /*6fba0*/  STSM.16.M88.4 [R35+0x800], R8 ;  /* 0x0008000823007844 */ /* 0x0001e80000000200 */
[----:B0-----:R-:W2:Y:S04]  /*6fbb0*/  LDL.LU R8, [R1+0x1104] ;  /* 0x0011040001087983 */ /* 0x001ea80000300800 */
[----:B------:R-:W3:Y:S04]  /*6fbc0*/  LDL.LU R9, [R1+0x1100] ;  /* 0x0011000001097983 */ /* 0x000ee80000300800 */
[----:B------:R-:W4:Y:S04]  /*6fbd0*/  LDL.LU R10, [R1+0x954] ;  /* 0x00095400010a7983 */ /* 0x000f280000300800 */
[----:B------:R0:W-:Y:S04]  /*6fbe0*/  STL [R1+0x110c], R0 ;  /* 0x00110c0001007387 */ /* 0x0001e80000100800 */
[----:B------:R-:W4:Y:S01]  /*6fbf0*/  LDL.LU R11, [R1+0x95c] ;  /* 0x00095c00010b7983 */ /* 0x000f220000300800 */
[----:B0-----:R-:W-:Y:S01]  /*6fc00*/  VIADD R0, R0, UR10 ;  /* 0x0000000a00007c36 */ /* 0x001fe20008000000 */
[----:B------:R-:W0:Y:S01]  /*6fc10*/  LDCU UR10, c[0x0][0x3b8] ;  /* 0x00007700ff0a77ac */ /* 0x000e220008000800 */
[----:B--2---:R-:W-:-:S02]  /*6fc20*/  PRMT R8, R8, 0x5410, R27 ;  /* 0x0000541008087816 */ /* 0x004fc4000000001b */
[----:B------:R-:W2:Y:S01]  /*6fc30*/  LDL.LU R27, [R1+0x1cec] ;  /* 0x001cec00011b7983 */ /* 0x000ea20000300800 */
[----:B---3--:R-:W-:-:S03]  /*6fc40*/  PRMT R9, R9, 0x5410, R26 ;  /* 0x0000541009097816 */ /* 0x008fc6000000001a */
[----:B------:R-:W2:Y:S01]  /*6fc50*/  LDL.LU R26, [R1+0x1ce8] ;  /* 0x001ce800011a7983 */ /* 0x000ea20000300800 */
[----:B----4-:R-:W-:Y:S02]  /*6fc60*/  PRMT R10, R11, 0x5410, R10 ;  /* 0x000054100b0a7816 */ /* 0x010fe4000000000a */
[----:B------:R-:W-:-:S05]  /*6fc70*/  PRMT R11, R36, 0x5410, R5 ;  /* 0x00005410240b7816 */ /* 0x000fca0000000005 */
[----:B------:R3:W-:Y:S02]  /*6fc80*/  STSM.16.M88.4 [R35+0x1000], R8 ;  /* 0x0010000823007844 */ /* 0x0007e40000000200 */
[----:B---3--:R-:W-:Y:S02]  /*6fc90*/  PRMT R8, R22, 0x5410, R23 ;  /* 0x0000541016087816 */ /* 0x008fe40000000017 */
[----:B------:R-:W-:Y:S02]  /*6fca0*/  PRMT R9, R19, 0x5410, R21 ;  /* 0x0000541013097816 */ /* 0x000fe40000000015 */
[----:B------:R-:W-:Y:S02]  /*6fcb0*/  PRMT R10, R17, 0x5410, R18 ;  /* 0x00005410110a7816 */ /* 0x000fe40000000012 */
[----:B------:R-:W-:-:S05]  /*6fcc0*/  PRMT R11, R15, 0x5410, R16 ;  /* 0x000054100f0b7816 */ /* 0x000fca0000000010 */
[----:B------:R-:W-:Y:S01]  /*6fcd0*/  STSM.16.M88.4 [R35+0x1800], R8 ;  /* 0x0018000823007844 */ /* 0x000fe20000000200 */
[----:B------:R-:W-:Y:S06]  /*6fce0*/  BAR.SYNC.DEFER_BLOCKING 0x0 ;  /* 0x0000000000007b1d */ /* 0x000fec0000010000 */
[----:B------:R3:W-:Y:S02]  /*6fcf0*/  STL [R1+0x10f4], R0 ;  /* 0x0010f40001007387 */ /* 0x0007e40000100800 */
[----:B---3--:R-:W-:Y:S02]  /*6fd00*/  VIADD R0, R0, UR11 ;  /* 0x0000000b00007c36 */ /* 0x008fe40008000000 */
[----:B------:R-:W3:Y:S04]  /*6fd10*/  LDS.128 R16, [R20] ;  /* 0x0000000014107984 */ /* 0x000ee80000000c00 */
[----:B------:R4:W-:Y:S02]  /*6fd20*/  STL [R1+0x1110], R0 ;  /* 0x0011100001007387 */ /* 0x0009e40000100800 */
[----:B----4-:R-:W-:-:S05]  /*6fd30*/  VIADD R0, R0, UR12 ;  /* 0x0000000c00007c36 */ /* 0x010fca0008000000 */
[----:B------:R4:W-:Y:S02]  /*6fd40*/  STL [R1+0x10f0], R0 ;  /* 0x0010f00001007387 */ /* 0x0009e40000100800 */
[----:B----4-:R-:W-:Y:S01]  /*6fd50*/  VIADD R0, R0, UR4 ;  /* 0x0000000400007c36 */ /* 0x010fe20008000000 */
[----:B------:R-:W-:Y:S01]  /*6fd60*/  PRMT R9, R7, 0x5410, R6 ;  /* 0x0000541007097816 */ /* 0x000fe20000000006 */
[----:B------:R-:W4:Y:S03]  /*6fd70*/  LDCU UR4, c[0x0][0x3b8] ;  /* 0x00007700ff0477ac */ /* 0x000f260008000800 */
[----:B------:R0:W-:Y:S02]  /*6fd80*/  STL [R1+0x1104], R0 ;  /* 0x0011040001007387 */ /* 0x0001e40000100800 */
[----:B0-----:R-:W-:Y:S01]  /*6fd90*/  VIADD R0, R0, UR5 ;  /* 0x0000000500007c36 */ /* 0x001fe20008000000 */
[----:B------:R-:W-:Y:S01]  /*6fda0*/  PRMT R10, R25, 0x5410, R24 ;  /* 0x00005410190a7816 */ /* 0x000fe20000000018 */
[----:B------:R-:W0:Y:S03]  /*6fdb0*/  LDCU UR5, c[0x0][0x3b8] ;  /* 0x00007700ff0577ac */ /* 0x000e260008000800 */
[----:B------:R1:W-:Y:S02]  /*6fdc0*/  STL [R1+0x1128], R0 ;  /* 0x0011280001007387 */ /* 0x0003e40000100800 */
[----:B-1----:R-:W-:Y:S01]  /*6fdd0*/  VIADD R0, R0, UR6 ;  /* 0x0000000600007c36 */ /* 0x002fe20008000000 */
[----:B------:R-:W-:Y:S01]  /*6fde0*/  PRMT R8, R12, 0x5410, R13 ;  /* 0x000054100c087816 */ /* 0x000fe2000000000d */
[----:B------:R-:W1:Y:S03]  /*6fdf0*/  LDCU UR6, c[0x0][0x3b8] ;  /* 0x00007700ff0677ac */ /* 0x000e660008000800 */
[----:B------:R0:W-:Y:S04]  /*6fe00*/  STL [R1+0x1100], R0 ;  /* 0x0011000001007387 */ /* 0x0001e80000100800 */
[----:B------:R-:W2:Y:S04]  /*6fe10*/  LDL.LU R5, [R1+0x1214] ;  /* 0x0012140001057983 */ /* 0x000ea80000300800 */
[----:B------:R-:W2:Y:S01]  /*6fe20*/  LDL.LU R6, [R1+0x1204] ;  /* 0x0012040001067983 */ /* 0x000ea20000300800 */
[----:B0-----:R-:W-:Y:S01]  /*6fe30*/  VIADD R0, R0, UR7 ;  /* 0x0000000700007c36 */ /* 0x001fe20008000000 */
[----:B------:R-:W-:Y:S01]  /*6fe40*/  PRMT R11, R3, 0x5410, R2 ;  /* 0x00005410030b7816 */ /* 0x000fe20000000002 */
[----:B------:R-:W0:Y:S03]  /*6fe50*/  LDCU UR7, c[0x0][0x3b8] ;  /* 0x00007700ff0777ac */ /* 0x000e260008000800 */
[----:B------:R-:W-:Y:S04]  /*6fe60*/  STL [R1+0x1114], R0 ;  /* 0x0011140001007387 */ /* 0x000fe80000100800 */
[----:B------:R-:W2:Y:S04]  /*6fe70*/  LDL.LU R7, [R1+0x1184] ;  /* 0x0011840001077983 */ /* 0x000ea80000300800 */
[----:B------:R-:W2:Y:S04]  /*6fe80*/  LDL.LU R24, [R1+0x1180] ;  /* 0x0011800001187983 */ /* 0x000ea80000300800 */
[----:B---3--:R-:W-:Y:S04]  /*6fe90*/  STL.64 [R1+0xe0], R16 ;  /* 0x0000e01001007387 */ /* 0x008fe80000100a00 */
[----:B------:R-:W-:Y:S04]  /*6fea0*/  STL.64 [R1+0xe8], R18 ;  /* 0x0000e81201007387 */ /* 0x000fe80000100a00 */
[----:B------:R-:W3:Y:S04]  /*6feb0*/  LDS.128 R16, [R20+0x2000] ;  /* 0x0020000014107984 */ /* 0x000ee80000000c00 */
[----:B---3--:R-:W-:Y:S04]  /*6fec0*/  STL.64 [R1+0x170], R16 ;  /* 0x0001701001007387 */ /* 0x008fe80000100a00 */
[----:B------:R-:W-:Y:S04]  /*6fed0*/  STL.64 [R1+0x178], R18 ;  /* 0x0001781201007387 */ /* 0x000fe80000100a00 */
[----:B------:R-:W3:Y:S01]  /*6fee0*/  LDS.128 R16, [R20+0x4000] ;  /* 0x0040000014107984 */ /* 0x000ee20000000c00 */
[----:B------:R-:W-:Y:S01]  /*6fef0*/  VIADD R0, R0, UR8 ;  /* 0x0000000800007c36 */ /* 0x000fe20008000000 */
[----:B------:R-:W0:Y:S03]  /*6ff00*/  LDCU UR8, c[0x0][0x3b8] ;  /* 0x00007700ff0877ac */ /* 0x000e260008000800 */
[----:B------:R-:W-:Y:S01]  /*6ff10*/  VIADD R12, R0, UR9 ;  /* 0x00000009000c7c36 */ /* 0x000fe20008000000 */
[----:B---3--:R-:W-:Y:S01]  /*6ff20*/  STL.64 [R1+0x160], R16 ;  /* 0x0001601001007387 */ /* 0x008fe20000100a00 */
[----:B------:R-:W-:-:S03]  /*6ff30*/  IMAD.MOV.U32 R13, RZ, RZ, R16 ;  /* 0x000000ffff0d7224 */ /* 0x000fc600078e0010 */
[----:B------:R-:W-:Y:S04]  /*6ff40*/  STL.64 [R1+0x168], R18 ;  /* 0x0001681201007387 */ /* 0x000fe80000100a00 */
[----:B------:R-:W3:Y:S01]  /*6ff50*/  LDS.128 R16, [R20+0x6000] ;  /* 0x0060000014107984 */ /* 0x000ee20000000c00 */
[----:B------:R-:W-:Y:S06]  /*6ff60*/  BAR.SYNC.DEFER_BLOCKING 0x0 ;  /* 0x0000000000007b1d */ /* 0x000fec0000010000 */
[----:B------:R0:W-:Y:S04]  /*6ff70*/  STL [R1+0x1138], R0 ;  /* 0x0011380001007387 */ /* 0x0001e80000100800 */
[----:B------:R-:W2:Y:S04]  /*6ff80*/  LDL.LU R25, [R1+0x1170] ;  /* 0x0011700001197983 */ /* 0x000ea80000300800 */
[----:B------:R-:W2:Y:S04]  /*6ff90*/  LDL.LU R2, [R1+0x116c] ;  /* 0x00116c0001027983 */ /* 0x000ea80000300800 */
[----:B0-----:R-:W2:Y:S04]  /*6ffa0*/  LDL.LU R0, [R1+0x1160] ;  /* 0x0011600001007983 */ /* 0x001ea80000300800 */
[----:B------:R-:W-:Y:S04]  /*6ffb0*/  STL [R1+0x113c], R12 ;  /* 0x00113c0c01007387 */ /* 0x000fe80000100800 */
[----:B------:R-:W2:Y:S04]  /*6ffc0*/  LDL.LU R3, [R1+0x115c] ;  /* 0x00115c0001037983 */ /* 0x000ea80000300800 */
[----:B------:R0:W-:Y:S04]  /*6ffd0*/  STSM.16.M88.4 [R35], R8 ;  /* 0x0000000823007844 */ /* 0x0001e80000000200 */
[----:B---3--:R-:W-:Y:S04]  /*6ffe0*/  STL.64 [R1+0x150], R16 ;  /* 0x0001501001007387 */ /* 0x008fe80000100a00 */
[----:B------:R3:W-:Y:S04]  /*6fff0*/  STL.64 [R1+0x158], R18 ;  /* 0x0001581201007387 */ /* 0x0007e80000100a00 */
[----:B0-----:R-:W2:Y:S04]  /*70000*/  LDL.LU R8, [R1+0x121c] ;  /* 0x00121c0001087983 */ /* 0x001ea80000300800 */
[----:B------:R-:W2:Y:S04]  /*70010*/  LDL.LU R9, [R1+0x1218] ;  /* 0x0012180001097983 */ /* 0x000ea80000300800 */
[----:B------:R-:W2:Y:S04]  /*70020*/  LDL.LU R10, [R1+0x118c] ;  /* 0x00118c00010a7983 */ /* 0x000ea80000300800 */
[----:B------:R-:W2:Y:S01]  /*70030*/  LDL.LU R11, [R1+0x1188] ;  /* 0x00118800010b7983 */ /* 0x000ea20000300800 */
[----:B------:R-:W-:-:S03]  /*70040*/  VIADD R12, R12, UR10 ;  /* 0x0000000a0c0c7c36 */ /* 0x000fc60008000000 */
[----:B------:R-:W2:Y:S04]  /*70050*/  LDL.LU R36, [R1+0x830] ;  /* 0x0008300001247983 */ /* 0x000ea80000300800 */
[----:B------:R-:W2:Y:S04]  /*70060*/  LDL.LU R23, [R1+0x824] ;  /* 0x0008240001177983 */ /* 0x000ea80000300800 */
[----:B------:R-:W2:Y:S04]  /*70070*/  LDL.LU R22, [R1+0x82c] ;  /* 0x00082c0001167983 */ /* 0x000ea80000300800 */
[----:B------:R4:W-:Y:S04]  /*70080*/  STL [R1+0x112c], R12 ;  /* 0x00112c0c01007387 */ /* 0x0009e80000100800 */
[----:B------:R-:W2:Y:S04]  /*70090*/  LDL.LU R21, [R1+0x12b4] ;  /* 0x0012b40001157983 */ /* 0x000ea80000300800 */
[----:B---3--:R-:W3:Y:S04]  /*700a0*/  LDL.LU R19, [R1+0x12bc] ;  /* 0x0012bc0001137983 */ /* 0x008ee80000300800 */
[----:B------:R-:W3:Y:S01]  /*700b0*/  LDL.LU R18, [R1+0x12b0] ;  /* 0x0012b00001127983 */ /* 0x000ee20000300800 */
[----:B----4-:R-:W-:Y:S01]  /*700c0*/  VIADD R12, R12, UR4 ;  /* 0x000000040c0c7c36 */ /* 0x010fe20008000000 */
[----:B------:R-:W0:Y:S02]  /*700d0*/  LDCU UR4, c[0x0][0x3b8] ;  /* 0x00007700ff0477ac */ /* 0x000e240008000800 */
[----:B------:R-:W4:Y:S04]  /*700e0*/  LDL.LU R17, [R1+0x12b8] ;  /* 0x0012b80001117983 */ /* 0x000f280000300800 */
[----:B------:R-:W3:Y:S04]  /*700f0*/  LDL.LU R16, [R1+0x1284] ;  /* 0x0012840001107983 */ /* 0x000ee80000300800 */
[----:B------:R-:W3:Y:S01]  /*70100*/  LDL.LU R15, [R1+0x128c] ;  /* 0x00128c00010f7983 */ /* 0x000ee20000300800 */
[----:B--2---:R-:W-:-:S03]  /*70110*/  PRMT R8, R8, 0x5410, R5 ;  /* 0x0000541008087816 */ /* 0x004fc60000000005 */
[----:B------:R-:W2:Y:S01]  /*70120*/  LDL.LU R5, [R1+0x1ce4] ;  /* 0x001ce40001057983 */ /* 0x000ea20000300800 */
[----:B------:R-:W-:-:S03]  /*70130*/  PRMT R9, R9, 0x5410, R6 ;  /* 0x0000541009097816 */ /* 0x000fc60000000006 */
[----:B------:R-:W2:Y:S01]  /*70140*/  LDL.LU R6, [R1+0x1ce0] ;  /* 0x001ce00001067983 */ /* 0x000ea20000300800 */
[----:B------:R-:W-:-:S03]  /*70150*/  PRMT R10, R10, 0x5410, R7 ;  /* 0x000054100a0a7816 */ /* 0x000fc60000000007 */
[----:B------:R-:W2:Y:S01]  /*70160*/  LDL.LU R7, [R1+0x1cdc] ;  /* 0x001cdc0001077983 */ /* 0x000ea20000300800 */
[----:B------:R-:W-:-:S03]  /*70170*/  PRMT R11, R11, 0x5410, R24 ;  /* 0x000054100b0b7816 */ /* 0x000fc60000000018 */
[----:B------:R-:W2:Y:S04]  /*70180*/  LDL.LU R24, [R1+0x1cd8] ;  /* 0x001cd80001187983 */ /* 0x000ea80000300800 */
[----:B------:R0:W-:Y:S04]  /*70190*/  STL [R1+0x1174], R12 ;  /* 0x0011740c01007387 */ /* 0x0001e80000100800 */
[----:B------:R1:W-:Y:S01]  /*701a0*/  STSM.16.M88.4 [R35+0x800], R8 ;  /* 0x0008000823007844 */ /* 0x0003e20000000200 */
[----:B0-----:R-:W-:Y:S01]  /*701b0*/  VIADD R12, R12, UR5 ;  /* 0x000000050c0c7c36 */ /* 0x001fe20008000000 */
[----:B------:R-:W0:Y:S02]  /*701c0*/  LDCU UR5, c[0x0][0x3b8] ;  /* 0x00007700ff0577ac */ /* 0x000e240008000800 */
[----:B-1----:R-:W2:Y:S04]  /*701d0*/  LDL.LU R8, [R1+0x117c] ;  /* 0x00117c0001087983 */ /* 0x002ea80000300800 */
[----:B------:R-:W3:Y:S04]  /*701e0*/  LDL.LU R9, [R1+0x1178] ;  /* 0x0011780001097983 */ /* 0x000ee80000300800 */
[----:B------:R-:W4:Y:S04]  /*701f0*/  LDL.LU R10, [R1+0x1168] ;  /* 0x00116800010a7983 */ /* 0x000f280000300800 */
[----:B------:R1:W-:Y:S04]  /*70200*/  STL [R1+0x1184], R12 ;  /* 0x0011840c01007387 */ /* 0x0003e80000100800 */
[----:B------:R-:W4:Y:S01]  /*70210*/  LDL.LU R11, [R1+0x1164] ;  /* 0x00116400010b7983 */ /* 0x000f220000300800 */
[----:B-1----:R-:W-:Y:S01]  /*70220*/  VIADD R12, R12, UR6 ;  /* 0x000000060c0c7c36 */ /* 0x002fe20008000000 */
[----:B------:R-:W1:Y:S01]  /*70230*/  LDCU UR6, c[0x0][0x3b8] ;  /* 0x00007700ff0677ac */ /* 0x000e620008000800 */
[----:B--2---:R-:W-:-:S02]  /*70240*/  PRMT R8, R8, 0x5410, R25 ;  /* 0x0000541008087816 */ /* 0x004fc40000000019 */
[----:B------:R-:W2:Y:S01]  /*70250*/  LDL.LU R25, [R1+0x1cd4] ;  /* 0x001cd40001197983 */ /* 0x000ea20000300800 */
[----:B---3--:R-:W-:-:S03]  /*70260*/  PRMT R9, R9, 0x5410, R2 ;  /* 0x0000541009097816 */ /* 0x008fc60000000002 */
[----:B------:R-:W3:Y:S01]  /*70270*/  LDL.LU R2, [R1+0x1cd0] ;  /* 0x001cd00001027983 */ /* 0x000ee20000300800 */
[----:B----4-:R-:W-:-:S03]  /*70280*/  PRMT R10, R10, 0x5410, R0 ;  /* 0x000054100a0a7816 */ /* 0x010fc60000000000 */
[----:B------:R-:W4:Y:S04]  /*70290*/  LDL.LU R0, [R1+0x1ccc] ;  /* 0x001ccc0001007983 */ /* 0x000f280000300800 */
[----:B------:R0:W-:Y:S01]  /*702a0*/  STL [R1+0x1170], R12 ;  /* 0x0011700c01007387 */ /* 0x0001e20000100800 */
[----:B------:R-:W-:-:S03]  /*702b0*/  PRMT R11, R11, 0x5410, R3 ;  /* 0x000054100b0b7816 */ /* 0x000fc60000000003 */
[----:B------:R-:W4:Y:S01]  /*702c0*/  LDL.LU R3, [R1+0x1cc8] ;  /* 0x001cc80001037983 */ /* 0x000f220000300800 */
[----:B0-----:R-:W-:-:S03]  /*702d0*/  VIADD R12, R12, UR7 ;  /* 0x000000070c0c7c36 */ /* 0x001fc60008000000 */
[----:B------:R0:W-:Y:S01]  /*702e0*/  STSM.16.M88.4 [R35+0x1000], R8 ;  /* 0x0010000823007844 */ /* 0x0001e20000000200 */
[----:B------:R-:W1:Y:S03]  /*702f0*/  LDCU UR7, c[0x0][0x3b8] ;  /* 0x00007700ff0777ac */ /* 0x000e660008000800 */
[----:B------:R0:W-:Y:S04]  /*70300*/  STL [R1+0x1180], R12 ;  /* 0x0011800c01007387 */ /* 0x0001e80000100800 */
[----:B0-----:R-:W2:Y:S04]  /*70310*/  LDL.LU R9, [R1+0x858] ;  /* 0x0008580001097983 */ /* 0x001ea80000300800 */
[----:B------:R-:W2:Y:S04]  /*70320*/  LDL.LU R10, [R1+0x8ac] ;  /* 0x0008ac00010a7983 */ /* 0x000ea80000300800 */
[----:B------:R-:W3:Y:S01]  /*70330*/  LDL.LU R11, [R1+0x828] ;  /* 0x00082800010b7983 */ /* 0x000ee20000300800 */
[----:B------:R-:W-:Y:S01]  /*70340*/  VIADD R12, R12, UR8 ;  /* 0x000000080c0c7c36 */ /* 0x000fe20008000000 */
[----:B------:R-:W0:Y:S01]  /*70350*/  LDCU UR8, c[0x0][0x3b8] ;  /* 0x00007700ff0877ac */ /* 0x000e220008000800 */
[----:B--2---:R-:W-:-:S02]  /*70360*/  PRMT R8, R10, 0x5410, R9 ;  /* 0x000054100a087816 */ /* 0x004fc40000000009 */
[----:B----4-:R-:W-:Y:S02]  /*70370*/  PRMT R9, R3, 0x5410, R0 ;  /* 0x0000541003097816 */ /* 0x010fe40000000000 */
[----:B------:R-:W2:Y:S04]  /*70380*/  LDL.LU R0, [R1+0x1cc4] ;  /* 0x001cc40001007983 */ /* 0x000ea80000300800 */
[----:B------:R-:W2:Y:S01]  /*70390*/  LDL.LU R3, [R1+0x1cc0] ;  /* 0x001cc00001037983 */ /* 0x000ea20000300800 */
[----:B---3--:R-:W-:Y:S02]  /*703a0*/  PRMT R10, R36, 0x5410, R11 ;  /* 0x00005410240a7816 */ /* 0x008fe4000000000b */
[----:B------:R-:W-:-:S05]  /*703b0*/  PRMT R11, R22, 0x5410, R23 ;  /* 0x00005410160b7816 */ /* 0x000fca0000000017 */
[----:B------:R3:W-:Y:S02]  /*703c0*/  STSM.16.M88.4 [R35+0x1800], R8 ;  /* 0x0018000823007844 */ /* 0x0007e40000000200 */
[----:B---3--:R-:W-:Y:S02]  /*703d0*/  PRMT R8, R19, 0x5410, R21 ;  /* 0x0000541013087816 */ /* 0x008fe40000000015 */
[----:B------:R-:W-:Y:S02]  /*703e0*/  PRMT R9, R17, 0x5410, R18 ;  /* 0x0000541011097816 */ /* 0x000fe40000000012 */
[----:B------:R-:W-:Y:S01]  /*703f0*/  PRMT R10, R15, 0x5410, R16 ;  /* 0x000054100f0a7816 */ /* 0x000fe20000000010 */
[----:B------:R-:W-:Y:S06]  /*70400*/  BAR.SYNC.DEFER_BLOCKING 0x0 ;  /* 0x0000000000007b1d */ /* 0x000fec0000010000 */
[----:B------:R-:W3:Y:S04]  /*70410*/  LDS.128 R16, [R20] ;  /* 0x0000000014107984 */ /* 0x000ee80000000c00 */
[----:B------:R4:W-:Y:S02]  /*70420*/  STL [R1+0x116c], R12 ;  /* 0x00116c0c01007387 */ /* 0x0009e40000100800 */
[----:B----4-:R-:W-:-:S05]  /*70430*/  VIADD R12, R12, UR4 ;  /* 0x000000040c0c7c36 */ /* 0x010fca0008000000 */
[----:B------:R4:W-:Y:S02]  /*70440*/  STL [R1+0x117c], R12 ;  /* 0x00117c0c01007387 */ /* 0x0009e40000100800 */
[----:B----4-:R-:W-:-:S05]  /*70450*/  VIADD R12, R12, UR5 ;  /* 0x000000050c0c7c36 */ /* 0x010fca0008000000 */
[----:B------:R1:W-:Y:S02]  /*70460*/  STL [R1+0x1168], R12 ;  /* 0x0011680c01007387 */ /* 0x0003e40000100800 */
[----:B-1----:R-:W-:Y:S01]  /*70470*/  VIADD R12, R12, UR6 ;  /* 0x000000060c0c7c36 */ /* 0x002fe20008000000 */
[----:B--2---:R-:W-:Y:S02]  /*70480*/  PRMT R11, R3, 0x5410, R0 ;  /* 0x00005410030b7816 */ /* 0x004fe40000000000 */
[----:B------:R-:W2:Y:S04]  /*70490*/  LDL.LU R0, [R1+0x1cbc] ;  /* 0x001cbc0001007983 */ /* 0x000ea80000300800 */
[----:B------:R-:W4:Y:S04]  /*704a0*/  LDL.LU R3, [R1+0x1cb8] ;  /* 0x001cb80001037983 */ /* 0x000f280000300800 */
[----:B------:R-:W-:Y:S04]  /*704b0*/  STL [R1+0x1178], R12 ;  /* 0x0011780c01007387 */ /* 0x000fe80000100800 */
[----:B---3--:R-:W-:Y:S04]  /*704c0*/  STL.64 [R1+0x140], R16 ;  /* 0x0001401001007387 */ /* 0x008fe80000100a00 */
[----:B------:R-:W-:Y:S04]  /*704d0*/  STL.64 [R1+0x148], R18 ;  /* 0x0001481201007387 */ /* 0x000fe80000100a00 */
[----:B------:R-:W1:Y:S04]  /*704e0*/  LDS.128 R16, [R20+0x2000] ;  /* 0x0020000014107984 */ /* 0x000e680000000c00 */
[----:B-1----:R-:W-:Y:S04]  /*704f0*/  STL.64 [R1+0x130], R16 ;  /* 0x0001301001007387 */ /* 0x002fe80000100a00 */
[----:B------:R-:W-:Y:S04]  /*70500*/  STL.64 [R1+0x138], R18 ;  /* 0x0001381201007387 */ /* 0x000fe80000100a00 */
[----:B------:R-:W1:Y:S01]  /*70510*/  LDS.128 R16, [R20+0x4000] ;  /* 0x0040000014107984 */ /* 0x000e620000000c00 */
[----:B------:R-:W-:-:S03]  /*70520*/  VIADD R12, R12, UR7 ;  /* 0x000000070c0c7c36 */ /* 0x000fc60008000000 */
[----:B-1----:R-:W-:Y:S04]  /*70530*/  STL.64 [R1+0xd0], R16 ;  /* 0x0000d01001007387 */ /* 0x002fe80000100a00 */
[----:B------:R-:W-:Y:S04]  /*70540*/  STL.64 [R1+0xd8], R18 ;  /* 0x0000d81201007387 */ /* 0x000fe80000100a00 */
[----:B------:R-:W1:Y:S04]  /*70550*/  LDS.128 R16, [R20+0x6000] ;  /* 0x0060000014107984 */ /* 0x000e680000000c00 */
[----:B------:R0:W-:Y:S02]  /*70560*/  STL [R1+0x1188], R12 ;  /* 0x0011880c01007387 */ /* 0x0001e40000100800 */
[----:B0-----:R-:W-:-:S02]  /*70570*/  VIADD R12, R12, UR8 ;  /* 0x000000080c0c7c36 */ /* 0x001fc40008000000 */
[----:B-1----:R-:W-:Y:S04]  /*70580*/  STL.64 [R1], R16 ;  /* 0x0000001001007387 */ /* 0x002fe80000100a00 */
[----:B------:R-:W-:Y:S04]  /*70590*/  STL.64 [R1+0x8], R18 ;  /* 0x0000081201007387 */ /* 0x000fe80000100a00 */
[----:B------:R-:W-:Y:S04]  /*705a0*/  STL [R1+0x118c], R12 ;  /* 0x00118c0c01007387 */ /* 0x000fe80000100800 */
[----:B------:R0:W-:Y:S01]  /*705b0*/  STL [R1+0x1f40], R20 ;  /* 0x001f401401007387 */ /* 0x0001e20000100800 */
[----:B------:R-:W-:Y:S06]  /*705c0*/  BAR.SYNC.DEFER_BLOCKING 0x0 ;  /* 0x0000000000007b1d */ /* 0x000fec0000010000 */
[----:B0-----:R-:W3:Y:S04]  /*705d0*/  LDL.LU R20, [R1+0x123c] ;  /* 0x00123c0001147983 */ /* 0x001ee80000300800 */
[----:B----4-:R0:W-:Y:S04]  /*705e0*/  STL [R1+0x1f3c], R3 ;  /* 0x001f3c0301007387 */ /* 0x0101e80000100800 */
[----:B0-----:R-:W4:Y:S04]  /*705f0*/  LDL.LU R3, [R1+0x1238] ;  /* 0x0012380001037983 */ /* 0x001f280000300800 */
[----:B--2---:R0:W-:Y:S04]  /*70600*/  STL [R1+0x1f38], R0 ;  /* 0x001f380001007387 */ /* 0x0041e80000100800 */
        /* <DEDUP_REMOVED lines=11> */
[----:B------:R0:W-:Y:S04]  /*706c0*/  STL [R1+0x1f20], R37 ;  /* 0x001f202501007387 */ /* 0x0001e80000100800 */
[----:B0-----:R-:W2:Y:S04]  /*706d0*/  LDL.LU R37, [R1+0x840] ;  /* 0x0008400001257983 */ /* 0x001ea80000300800 */
[----:B------:R0:W-:Y:S04]  /*706e0*/  STL.64 [R1+0x1f08], R6 ;  /* 0x001f080601007387 */ /* 0x0001e80000100a00 */
[----:B0-----:R-:W2:Y:S04]  /*706f0*/  LDL.LU R6, [R1+0x880] ;  /* 0x0008800001067983 */ /* 0x001ea80000300800 */
[----:B------:R-:W2:Y:S04]  /*70700*/  LDL.LU R7, [R1+0x838] ;  /* 0x0008380001077983 */ /* 0x000ea80000300800 */
[----:B------:R0:W-:Y:S04]  /*70710*/  STL [R1+0x1ee0], R24 ;  /* 0x001ee01801007387 */ /* 0x0001e80000100800 */
[----:B0-----:R-:W2:Y:S04]  /*70720*/  LDL.LU R24, [R1+0x870] ;  /* 0x0008700001187983 */ /* 0x001ea80000300800 */
[----:B------:R0:W-:Y:S04]  /*70730*/  STL [R1+0x1ea0], R34 ;  /* 0x001ea02201007387 */ /* 0x0001e80000100800 */
[----:B0-----:R-:W2:Y:S04]  /*70740*/  LDL.LU R34, [R1+0x884] ;  /* 0x0008840001227983 */ /* 0x001ea80000300800 */
[----:B------:R0:W-:Y:S04]  /*70750*/  STL [R1+0x1e8c], R25 ;  /* 0x001e8c1901007387 */ /* 0x0001e80000100800 */
[----:B0-----:R-:W2:Y:S04]  /*70760*/  LDL.LU R25, [R1+0x874] ;  /* 0x0008740001197983 */ /* 0x001ea80000300800 */
[----:B------:R0:W-:Y:S01]  /*70770*/  STL.64 [R1+0x1e50], R26 ;  /* 0x001e501a01007387 */ /* 0x0001e20000100a00 */
[----:B------:R-:W-:-:S03]  /*70780*/  LOP3.LUT R2, R2, 0xbfffffff, RZ, 0xc0, !PT ;  /* 0xbfffffff02027812 */ /* 0x000fc600078ec0ff */
[----:B0-----:R-:W2:Y:S04]  /*70790*/  LDL.LU R26, [R1+0x1198] ;  /* 0x00119800011a7983 */ /* 0x001ea80000300800 */
[----:B------:R-:W2:Y:S04]  /*707a0*/  LDL.LU R27, [R1+0x11a0] ;  /* 0x0011a000011b7983 */ /* 0x000ea80000300800 */
[----:B------:R0:W-:Y:S01]  /*707b0*/  STL.64 [R1+0x1df8], R28 ;  /* 0x001df81c01007387 */ /* 0x0001e20000100a00 */
[----:B------:R-:W-:-:S03]  /*707c0*/  @P3 LOP3.LUT R2, R2, 0x40000000, RZ, 0xfc, !PT ;  /* 0x4000000002023812 */ /* 0x000fc600078efcff */
[----:B0-----:R-:W2:Y:S04]  /*707d0*/  LDL.LU R28, [R1+0x119c] ;  /* 0x00119c00011c7983 */ /* 0x001ea80000300800 */
[----:B------:R-:W2:Y:S04]  /*707e0*/  LDL.LU R29, [R1+0x11a4] ;  /* 0x0011a400011d7983 */ /* 0x000ea80000300800 */
[----:B------:R0:W-:Y:S01]  /*707f0*/  STL [R1+0x1dd0], R30 ;  /* 0x001dd01e01007387 */ /* 0x0001e20000100800 */
[----:B------:R-:W-:-:S03]  /*70800*/  LOP3.LUT P3, RZ, R4, 0x1, RZ, 0xc0, !PT ;  /* 0x0000000104ff7812 */ /* 0x000fc6000786c0ff */
[----:B0-----:R-:W2:Y:S04]  /*70810*/  LDL.LU R30, [R1+0x11c0] ;  /* 0x0011c000011e7983 */ /* 0x001ea80000300800 */
[----:B------:R0:W-:Y:S04]  /*70820*/  STL [R1+0x1dac], R31 ;  /* 0x001dac1f01007387 */ /* 0x0001e80000100800 */
[----:B------:R-:W-:Y:S04]  /*70830*/  STSM.16.M88.4 [R35], R8 ;  /* 0x0000000823007844 */ /* 0x000fe80000000200 */
[----:B0-----:R-:W2:Y:S04]  /*70840*/  LDL.LU R31, [R1+0x11b8] ;  /* 0x0011b800011f7983 */ /* 0x001ea80000300800 */
[----:B------:R0:W-:Y:S04]  /*70850*/  STL [R1+0x1d4c], R32 ;  /* 0x001d4c2001007387 */ /* 0x0001e80000100800 */
[----:B0-----:R-:W2:Y:S04]  /*70860*/  LDL.LU R32, [R1+0x11c4] ;  /* 0x0011c40001207983 */ /* 0x001ea80000300800 */
[----:B------:R0:W-:Y:S04]  /*70870*/  STL [R1+0x1d30], R33 ;  /* 0x001d302101007387 */ /* 0x0001e80000100800 */
[----:B0-----:R-:W2:Y:S04]  /*70880*/  LDL.LU R33, [R1+0x11bc] ;  /* 0x0011bc0001217983 */ /* 0x001ea80000300800 */
[----:B------:R0:W-:Y:S04]  /*70890*/  STL [R1+0x1e10], R4 ;  /* 0x001e100401007387 */ /* 0x0001e80000100800 */
[----:B0-----:R-:W2:Y:S01]  /*708a0*/  LDL.LU R4, [R1+0x11e8] ;  /* 0x0011e80001047983 */ /* 0x001ea20000300800 */
[----:B------:R-:W-:-:S03]  /*708b0*/  LOP3.LUT R2, R2, 0xdfffffff, RZ, 0xc0, !PT ;  /* 0xdfffffff02027812 */ /* 0x000fc600078ec0ff */
[----:B------:R-:W3:Y:S01]  /*708c0*/  LDL.LU R8, [R1+0x124c] ;  /* 0x00124c0001087983 */ /* 0x000ee20000300800 */
[----:B------:R-:W-:-:S03]  /*708d0*/  @P2 LOP3.LUT R2, R2, 0x20000000, RZ, 0xfc, !PT ;  /* 0x2000000002022812 */ /* 0x000fc600078efcff */
[----:B------:R-:W4:Y:S01]  /*708e0*/  LDL.LU R9, [R1+0x1248] ;  /* 0x0012480001097983 */ /* 0x000f220000300800 */
[----:B------:R-:W-:-:S03]  /*708f0*/  LOP3.LUT R2, R2, 0xefffffff, RZ, 0xc0, !PT ;  /* 0xefffffff02027812 */ /* 0x000fc600078ec0ff */
[----:B------:R-:W2:Y:S01]  /*70900*/  LDL.LU R10, [R1+0x11ec] ;  /* 0x0011ec00010a7983 */ /* 0x000ea20000300800 */
[----:B------:R-:W-:-:S03]  /*70910*/  @P1 LOP3.LUT R2, R2, 0x10000000, RZ, 0xfc, !PT ;  /* 0x1000000002021812 */ /* 0x000fc600078efcff */
[----:B------:R-:W2:Y:S01]  /*70920*/  LDL.LU R11, [R1+0x11d8] ;  /* 0x0011d800010b7983 */ /* 0x000ea20000300800 */
[----:B------:R-:W-:-:S04]  /*70930*/  LOP3.LUT R2, R2, 0xf7ffffff, RZ, 0xc0, !PT ;  /* 0xf7ffffff02027812 */ /* 0x000fc800078ec0ff */
[----:B------:R-:W-:-:S04]  /*70940*/  @P0 LOP3.LUT R2, R2, 0x8000000, RZ, 0xfc, !PT ;  /* 0x0800000002020812 */ /* 0x000fc800078efcff */
[----:B------:R-:W-:-:S04]  /*70950*/  LOP3.LUT R2, R2, 0xfbffffff, RZ, 0xc0, !PT ;  /* 0xfbffffff02027812 */ /* 0x000fc800078ec0ff */
[----:B------:R-:W-:-:S04]  /*70960*/  @P6 LOP3.LUT R2, R2, 0x4000000, RZ, 0xfc, !PT ;  /* 0x0400000002026812 */ /* 0x000fc800078efcff */
[----:B------:R-:W-:-:S04]  /*70970*/  LOP3.LUT R2, R2, 0xfdffffff, RZ, 0xc0, !PT ;  /* 0xfdffffff02027812 */ /* 0x000fc800078ec0ff */
[----:B------:R-:W-:Y:S02]  /*70980*/  @P5 LOP3.LUT R2, R2, 0x2000000, RZ, 0xfc, !PT ;  /* 0x0200000002025812 */ /* 0x000fe400078efcff */
[----:B---3--:R-:W-:Y:S02]  /*70990*/  PRMT R8, R8, 0x5410, R20 ;  /* 0x0000541008087816 */ /* 0x008fe40000000014 */
[----:B------:R-:W3:Y:S01]  /*709a0*/  LDL.LU R20, [R1+0x1f40] ;  /* 0x001f400001147983 */ /* 0x000ee20000300800 */
[----:B----4-:R-:W-:-:S03]  /*709b0*/  PRMT R9, R9, 0x5410, R3 ;  /* 0x0000541009097816 */ /* 0x010fc60000000003 */
[----:B------:R-:W4:Y:S01]  /*709c0*/  LDL.LU R3, [R1+0x1f3c] ;  /* 0x001f3c0001037983 */ /* 0x000f220000300800 */
[----:B--2---:R-:W-:-:S03]  /*709d0*/  PRMT R10, R10, 0x5410, R0 ;  /* 0x000054100a0a7816 */ /* 0x004fc60000000000 */
[----:B------:R-:W2:Y:S01]  /*709e0*/  LDL.LU R0, [R1+0x1f38] ;  /* 0x001f380001007983 */ /* 0x000ea20000300800 */
[----:B------:R-:W-:-:S05]  /*709f0*/  PRMT R11, R4, 0x5410, R11 ;  /* 0x00005410040b7816 */ /* 0x000fca000000000b */
[----:B------:R0:W-:Y:S02]  /*70a00*/  STSM.16.M88.4 [R35+0x800], R8 ;  /* 0x0008000823007844 */ /* 0x0001e40000000200 */
[----:B0-----:R-:W-:Y:S02]  /*70a10*/  PRMT R8, R32, 0x5410, R33 ;  /* 0x0000541020087816 */ /* 0x001fe40000000021 */
[----:B------:R-:W-:Y:S02]  /*70a20*/  PRMT R9, R30, 0x5410, R31 ;  /* 0x000054101e097816 */ /* 0x000fe4000000001f */
[----:B------:R-:W-:Y:S02]  /*70a30*/  PRMT R10, R29, 0x5410, R28 ;  /* 0x000054101d0a7816 */ /* 0x000fe4000000001c */
[----:B------:R-:W-:-:S05]  /*70a40*/  PRMT R11, R27, 0x5410, R26 ;  /* 0x000054101b0b7816 */ /* 0x000fca000000001a */
[----:B------:R0:W-:Y:S02]  /*70a50*/  STSM.16.M88.4 [R35+0x1000], R8 ;  /* 0x0010000823007844 */ /* 0x0001e40000000200 */
[----:B0-----:R-:W-:Y:S02]  /*70a60*/  PRMT R9, R6, 0x5410, R24 ;  /* 0x0000541006097816 */ /* 0x001fe40000000018 */
[----:B------:R-:W-:Y:S01]  /*70a70*/  PRMT R10, R37, 0x5410, R7 ;  /* 0x00005410250a7816 */ /* 0x000fe20000000007 */
[----:B------:R-:W2:Y:S04]  /*70a80*/  LDL.LU R24, [R1+0x40] ;  /* 0x0000400001187983 */ /* 0x000ea80000300800 */
[----:B------:R-:W2:Y:S04]  /*70a90*/  LDL.LU R37, [R1+0x1264] ;  /* 0x0012640001257983 */ /* 0x000ea80000300800 */
[----:B------:R-:W2:Y:S01]  /*70aa0*/  LDL.LU R4, [R1+0x878] ;  /* 0x0008780001047983 */ /* 0x000ea20000300800 */
[----:B------:R-:W-:-:S02]  /*70ab0*/  PRMT R8, R34, 0x5410, R25 ;  /* 0x0000541022087816 */ /* 0x000fc40000000019 */
[----:B------:R-:W-:-:S05]  /*70ac0*/  PRMT R11, R23, 0x5410, R36 ;  /* 0x00005410170b7816 */ /* 0x000fca0000000024 */
[----:B------:R0:W-:Y:S01]  /*70ad0*/  STSM.16.M88.4 [R35+0x1800], R8 ;  /* 0x0018000823007844 */ /* 0x0001e20000000200 */
[----:B------:R-:W-:Y:S02]  /*70ae0*/  IMAD.MOV.U32 R6, RZ, RZ, R14 ;  /* 0x000000ffff067224 */ /* 0x000fe400078e000e */
[----:B------:R-:W-:Y:S01]  /*70af0*/  IMAD.MOV.U32 R7, RZ, RZ, R13 ;  /* 0x000000ffff077224 */ /* 0x000fe200078e000d */
[----:B------:R-:W-:-:S04]  /*70b00*/  PRMT R12, R12, 0x5410, R22 ;  /* 0x000054100c0c7816 */ /* 0x000fc80000000016 */
[----:B------:R1:W-:Y:S01]  /*70b10*/  STL.64 [R1+0x1f30], R6 ;  /* 0x001f300601007387 */ /* 0x0003e20000100a00 */
[----:B0-----:R-:W-:Y:S02]  /*70b20*/  PRMT R10, R19, 0x5410, R21 ;  /* 0x00005410130a7816 */ /* 0x001fe40000000015 */
[----:B------:R-:W-:Y:S02]  /*70b30*/  PRMT R9, R17, 0x5410, R18 ;  /* 0x0000541011097816 */ /* 0x000fe40000000012 */
[----:B------:R-:W-:Y:S01]  /*70b40*/  PRMT R8, R15, 0x5410, R16 ;  /* 0x000054100f087816 */ /* 0x000fe20000000010 */
[----:B------:R-:W-:Y:S02]  /*70b50*/  BAR.SYNC.DEFER_BLOCKING 0x0 ;  /* 0x0000000000007b1d */ /* 0x000fe40000010000 */
[----:B-1----:R-:W-:Y:S02]  /*70b60*/  IMAD.MOV.U32 R6, RZ, RZ, R9 ;  /* 0x000000ffff067224 */ /* 0x002fe400078e0009 */
[----:B------:R-:W-:-:S02]  /*70b70*/  IMAD.MOV.U32 R7, RZ, RZ, R8 ;  /* 0x000000ffff077224 */ /* 0x000fc400078e0008 */
[----:B---3--:R-:W-:Y:S04]  /*70b80*/  LDS.128 R16, [R20+0x4000] ;  /* 0x0040000014107984 */ /* 0x008fe80000000c00 */
[----:B--2---:R0:W-:Y:S04]  /*70b90*/  STL.64 [R1+0x1f28], R4 ;  /* 0x001f280401007387 */ /* 0x0041e80000100a00 */
[----:B------:R-:W2:Y:S04]  /*70ba0*/  LDL.LU R33, [R1+0x860] ;  /* 0x0008600001217983 */ /* 0x000ea80000300800 */
[----:B------:R-:W2:Y:S01]  /*70bb0*/  LDL.LU R32, [R1+0x868] ;  /* 0x0008680001207983 */ /* 0x000ea20000300800 */
[----:B0-----:R-:W-:-:S03]  /*70bc0*/  IMAD.MOV.U32 R5, RZ, RZ, R10 ;  /* 0x000000ffff057224 */ /* 0x001fc600078e000a */
[----:B------:R-:W3:Y:S04]  /*70bd0*/  LDL.LU R31, [R1+0x848] ;  /* 0x00084800011f7983 */ /* 0x000ee80000300800 */
[----:B------:R-:W0:Y:S01]  /*70be0*/  LDS.128 R8, [R20] ;  /* 0x0000000014087984 */ /* 0x000e220000000c00 */
[----:B------:R-:W-:-:S03]  /*70bf0*/  IMAD.MOV.U32 R4, RZ, RZ, R12 ;  /* 0x000000ffff047224 */ /* 0x000fc600078e000c */
[----:B------:R-:W1:Y:S04]  /*70c00*/  LDS.128 R12, [R20+0x2000] ;  /* 0x00200000140c7984 */ /* 0x000e680000000c00 */
[----:B------:R-:W1:Y:S04]  /*70c10*/  LDS.128 R20, [R20+0x6000] ;  /* 0x0060000014147984 */ /* 0x000e680000000c00 */
[----:B------:R-:W3:Y:S04]  /*70c20*/  LDL.LU R36, [R1+0x850] ;  /* 0x0008500001247983 */ /* 0x000ee80000300800 */
[----:B------:R-:W2:Y:S04]  /*70c30*/  LDL.LU R30, [R1+0x844] ;  /* 0x00084400011e7983 */ /* 0x000ea80000300800 */
[----:B------:R-:W2:Y:S04]  /*70c40*/  LDL.LU R25, [R1+0x84c] ;  /* 0x00084c0001197983 */ /* 0x000ea80000300800 */
[----:B------:R-:W2:Y:S04]  /*70c50*/  LDL.LU.64 R28, [R1+0xac0] ;  /* 0x000ac000011c7983 */ /* 0x000ea80000300a00 */
[----:B------:R-:W4:Y:S04]  /*70c60*/  LDL.LU R34, [R1+0xae0] ;  /* 0x000ae00001227983 */ /* 0x000f280000300800 */
[----:B------:R-:W2:Y:S01]  /*70c70*/  LDL.LU.64 R26, [R1+0xac8] ;  /* 0x000ac800011a7983 */ /* 0x000ea20000300a00 */
[----:B------:R-:W-:Y:S06]  /*70c80*/  BAR.SYNC.DEFER_BLOCKING 0x0 ;  /* 0x0000000000007b1d */ /* 0x000fec0000010000 */
[----:B0-----:R0:W-:Y:S04]  /*70c90*/  STL.64 [R1+0x1d38], R8 ;  /* 0x001d380801007387 */ /* 0x0011e80000100a00 */
[----:B0-----:R-:W2:Y:S04]  /*70ca0*/  LDL.LU R8, [R1+0x11b0] ;  /* 0x0011b00001087983 */ /* 0x001ea80000300800 */
[----:B------:R-:W2:Y:S04]  /*70cb0*/  LDL.LU R9, [R1+0x864] ;  /* 0x0008640001097983 */ /* 0x000ea80000300800 */
[----:B------:R0:W-:Y:S04]  /*70cc0*/  STL.64 [R1+0x1d28], R10 ;  /* 0x001d280a01007387 */ /* 0x0001e80000100a00 */
[----:B0-----:R-:W2:Y:S04]  /*70cd0*/  LDL.LU R10, [R1+0x11b4] ;  /* 0x0011b400010a7983 */ /* 0x001ea80000300800 */
[----:B------:R-:W2:Y:S04]  /*70ce0*/  LDL.LU R11, [R1+0x11a8] ;  /* 0x0011a800010b7983 */ /* 0x000ea80000300800 */
[----:B-1----:R0:W-:Y:S04]  /*70cf0*/  STL.64 [R1+0x1d20], R12 ;  /* 0x001d200c01007387 */ /* 0x0021e80000100a00 */
[----:B0-----:R-:W2:Y:S04]  /*70d00*/  LDL.LU R12, [R1+0x11d4] ;  /* 0x0011d400010c7983 */ /* 0x001ea80000300800 */
[----:B------:R-:W2:Y:S04]  /*70d10*/  LDL.LU R13, [R1+0x11d0] ;  /* 0x0011d000010d7983 */ /* 0x000ea80000300800 */
[----:B------:R0:W-:Y:S04]  /*70d20*/  STL.64 [R1+0x1d18], R14 ;  /* 0x001d180e01007387 */ /* 0x0001e80000100a00 */
[----:B0-----:R-:W2:Y:S04]  /*70d30*/  LDL.LU R14, [R1+0x11c8] ;  /* 0x0011c800010e7983 */ /* 0x001ea80000300800 */
[----:B------:R-:W3:Y:S04]  /*70d40*/  LDL.LU R15, [R1+0x11ac] ;  /* 0x0011ac00010f7983 */ /* 0x000ee80000300800 */
[----:B------:R0:W-:Y:S04]  /*70d50*/  STL.64 [R1+0x1d10], R16 ;  /* 0x001d101001007387 */ /* 0x0001e80000100a00 */
[----:B0-----:R-:W4:Y:S04]  /*70d60*/  LDL.LU R16, [R1+0x1200] ;  /* 0x0012000001107983 */ /* 0x001f280000300800 */
[----:B------:R-:W4:Y:S04]  /*70d70*/  LDL.LU R17, [R1+0x11cc] ;  /* 0x0011cc0001117983 */ /* 0x000f280000300800 */
[----:B------:R0:W-:Y:S04]  /*70d80*/  STL.64 [R1+0x1d08], R18 ;  /* 0x001d081201007387 */ /* 0x0001e80000100a00 */
[----:B------:R-:W-:Y:S04]  /*70d90*/  STSM.16.M88.4 [R35], R4 ;  /* 0x0000000423007844 */ /* 0x000fe80000000200 */
[----:B0-----:R-:W4:Y:S04]  /*70da0*/  LDL.LU R18, [R1+0x1210] ;  /* 0x0012100001127983 */ /* 0x001f280000300800 */
[----:B------:R-:W4:Y:S04]  /*70db0*/  LDL.LU R19, [R1+0x11f0] ;  /* 0x0011f00001137983 */ /* 0x000f280000300800 */
[----:B------:R0:W-:Y:S04]  /*70dc0*/  STL.64 [R1+0x1d00], R20 ;  /* 0x001d001401007387 */ /* 0x0001e80000100a00 */
[----:B0-----:R-:W4:Y:S04]  /*70dd0*/  LDL.LU R20, [R1+0x126c] ;  /* 0x00126c0001147983 */ /* 0x001f280000300800 */
[----:B------:R-:W4:Y:S04]  /*70de0*/  LDL.LU R21, [R1+0x1268] ;  /* 0x0012680001157983 */ /* 0x000f280000300800 */
[----:B------:R0:W-:Y:S04]  /*70df0*/  STL.64 [R1+0x1cf8], R22 ;  /* 0x001cf81601007387 */ /* 0x0001e80000100a00 */
[----:B0-----:R-:W4:Y:S04]  /*70e00*/  LDL.LU R22, [R1+0x1260] ;  /* 0x0012600001167983 */ /* 0x001f280000300800 */
[----:B------:R-:W4:Y:S04]  /*70e10*/  LDL.LU R23, [R1+0x11fc] ;  /* 0x0011fc0001177983 */ /* 0x000f280000300800 */
[----:B------:R-:W4:Y:S04]  /*70e20*/  LDL.LU.64 R6, [R1+0x1f30] ;  /* 0x001f300001067983 */ /* 0x000f280000300a00 */
[----:B------:R-:W4:Y:S01]  /*70e30*/  LDL.LU.64 R4, [R1+0x1f28] ;  /* 0x001f280001047983 */ /* 0x000f220000300a00 */
[----:B--2---:R-:W-:-:S02]  /*70e40*/  PRMT R13, R13, 0x5410, R14 ;  /* 0x000054100d0d7816 */ /* 0x004fc4000000000e */
[----:B---3--:R-:W-:Y:S02]  /*70e50*/  PRMT R14, R10, 0x5410, R15 ;  /* 0x000054100a0e7816 */ /* 0x008fe4000000000f */
[----:B------:R-:W-:Y:S02]  /*70e60*/  PRMT R15, R8, 0x5410, R11 ;  /* 0x00005410080f7816 */ /* 0x000fe4000000000b */
[----:B------:R-:W-:Y:S02]  /*70e70*/  PRMT R10, R36, 0x5410, R31 ;  /* 0x00005410240a7816 */ /* 0x000fe4000000001f */
[----:B------:R-:W-:Y:S02]  /*70e80*/  PRMT R11, R25, 0x5410, R30 ;  /* 0x00005410190b7816 */ /* 0x000fe4000000001e */
[----:B----4-:R-:W-:Y:S02]  /*70e90*/  PRMT R12, R12, 0x5410, R17 ;  /* 0x000054100c0c7816 */ /* 0x010fe40000000011 */
[----:B------:R-:W-:-:S02]  /*70ea0*/  PRMT R36, R24, 0x7770, RZ ;  /* 0x0000777018247816 */ /* 0x000fc400000000ff */
[----:B------:R-:W-:Y:S02]  /*70eb0*/  PRMT R20, R20, 0x5410, R37 ;  /* 0x0000541014147816 */ /* 0x000fe40000000025 */
[----:B------:R-:W2:Y:S01]  /*70ec0*/  LDL.LU R37, [R1+0x1f20] ;  /* 0x001f200001257983 */ /* 0x000ea20000300800 */
[----:B------:R-:W-:Y:S02]  /*70ed0*/  PRMT R21, R21, 0x5410, R22 ;  /* 0x0000541015157816 */ /* 0x000fe40000000016 */
[----:B------:R-:W-:Y:S02]  /*70ee0*/  PRMT R22, R18, 0x5410, R23 ;  /* 0x0000541012167816 */ /* 0x000fe40000000017 */
[----:B------:R-:W-:Y:S02]  /*70ef0*/  PRMT R23, R16, 0x5410, R19 ;  /* 0x0000541010177816 */ /* 0x000fe40000000013 */
[----:B------:R-:W-:Y:S02]  /*70f00*/  PRMT R8, R4, 0x5410, R9 ;  /* 0x0000541004087816 */ /* 0x000fe40000000009 */
[----:B------:R-:W-:Y:S01]  /*70f10*/  PRMT R9, R32, 0x5410, R33 ;  /* 0x0000541020097816 */ /* 0x000fe20000000021 */
[----:B------:R-:W-:Y:S04]  /*70f20*/  STSM.16.M88.4 [R35+0x800], R20 ;  /* 0x0008001423007844 */ /* 0x000fe80000000200 */
[----:B------:R-:W-:Y:S04]  /*70f30*/  STSM.16.M88.4 [R35+0x1000], R12 ;  /* 0x0010000c23007844 */ /* 0x000fe80000000200 */
[----:B------:R0:W-:Y:S01]  /*70f40*/  STSM.16.M88.4 [R35+0x1800], R8 ;  /* 0x0018000823007844 */ /* 0x0001e20000000200 */
[----:B------:R-:W-:Y:S06]  /*70f50*/  BAR.SYNC.DEFER_BLOCKING 0x0 ;  /* 0x0000000000007b1d */ /* 0x000fec0000010000 */
[----:B------:R-:W3:Y:S04]  /*70f60*/  LDL.LU R4, [R1+0x3a4] ;  /* 0x0003a40001047983 */ /* 0x000ee80000300800 */
[----:B------:R1:W-:Y:S01]  /*70f70*/  @P4 STG.E.U8 desc[UR40][R28.64], R36 ;  /* 0x000000241c004986 */ /* 0x0003e2000c101128 */
[----:B0-----:R-:W-:-:S04]  /*70f80*/  IADD3 R8, P4, PT, R34, R3, RZ ;  /* 0x0000000322087210 */ /* 0x001fc80007f9e0ff */
[----:B------:R-:W-:Y:S02]  /*70f90*/  LEA.HI.X.SX32 R9, R34, R0, 0x1, P4 ;  /* 0x0000000022097211 */ /* 0x000fe400020f0eff */
[----:B-1----:R-:W-:-:S03]  /*70fa0*/  PRMT R36, R24, 0x7771, RZ ;  /* 0x0000777118247816 */ /* 0x002fc600000000ff */
[----:B------:R-:W-:Y:S04]  /*70fb0*/  STL.64 [R1+0x980], R8 ;  /* 0x0009800801007387 */ /* 0x000fe80000100a00 */
[----:B------:R0:W-:Y:S04]  /*70fc0*/  @P3 STG.E.U8 desc[UR40][R26.64], R36 ;  /* 0x000000241a003986 */ /* 0x0001e8000c101128 */
[----:B0-----:R-:W4:Y:S04]  /*70fd0*/  LDL.LU R27, [R1+0xafc] ;  /* 0x000afc00011b7983 */ /* 0x001f280000300800 */
[----:B------:R-:W2:Y:S04]  /*70fe0*/  LDL.LU R31, [R1+0xb08] ;  /* 0x000b0800011f7983 */ /* 0x000ea80000300800 */
[----:B------:R-:W2:Y:S04]  /*70ff0*/  LDL.LU R33, [R1+0xb14] ;  /* 0x000b140001217983 */ /* 0x000ea80000300800 */
[----:B------:R-:W2:Y:S04]  /*71000*/  LDL.LU R30, [R1+0xb20] ;  /* 0x000b2000011e7983 */ /* 0x000ea80000300800 */
[----:B------:R-:W2:Y:S01]  /*71010*/  LDL.LU R25, [R1+0xb2c] ;  /* 0x000b2c0001197983 */ /* 0x000ea20000300800 */
[----:B------:R-:W-:-:S03]  /*71020*/  LOP3.LUT P5, RZ, R5, 0x8000, RZ, 0xc0, !PT ;  /* 0x0000800005ff7812 */ /* 0x000fc600078ac0ff */
[----:B------:R-:W2:Y:S01]  /*71030*/  LDL.LU R34, [R1+0xb38] ;  /* 0x000b380001227983 */ /* 0x000ea20000300800 */
[----:B------:R-:W-:-:S03]  /*71040*/  LOP3.LUT R35, R35, 0xefffffff, RZ, 0xc0, !PT ;  /* 0xefffffff23237812 */ /* 0x000fc600078ec0ff */
[----:B------:R-:W2:Y:S04]  /*71050*/  LDL.LU R32, [R1+0xb44] ;  /* 0x000b440001207983 */ /* 0x000ea80000300800 */
[----:B------:R-:W2:Y:S02]  /*71060*/  LDL.LU R28, [R1+0xb50] ;  /* 0x000b5000011c7983 */ /* 0x000ea40000300800 */
[----:B------:R-:W-:Y:S02]  /*71070*/  @P5 LOP3.LUT R35, R35, 0x10000000, RZ, 0xfc, !PT ;  /* 0x1000000023235812 */ /* 0x000fe400078efcff */
[----:B------:R-:W-:Y:S01]  /*71080*/  LOP3.LUT P5, RZ, R5, 0x2000, RZ, 0xc0, !PT ;  /* 0x0000200005ff7812 */ /* 0x000fe200078ac0ff */
[----:B------:R-:W2:Y:S01]  /*71090*/  LDL.LU R29, [R1+0xb5c] ;  /* 0x000b5c00011d7983 */ /* 0x000ea20000300800 */
[----:B------:R-:W-:-:S03]  /*710a0*/  LOP3.LUT R35, R35, 0xdfffffff, RZ, 0xc0, !PT ;  /* 0xdfffffff23237812 */ /* 0x000fc600078ec0ff */
[----:B------:R-:W2:Y:S08]  /*710b0*/  LDL.LU R26, [R1+0xb68] ;  /* 0x000b6800011a7983 */ /* 0x000eb00000300800 */
[----:B------:R-:W-:Y:S02]  /*710c0*/  @P5 LOP3.LUT R35, R35, 0x20000000, RZ, 0xfc, !PT ;  /* 0x2000000023235812 */ /* 0x000fe400078efcff */
[----:B------:R-:W-:-:S02]  /*710d0*/  LOP3.LUT P5, RZ, R5, 0x1000, RZ, 0xc0, !PT ;  /* 0x0000100005ff7812 */ /* 0x000fc400078ac0ff */
[----:B------:R-:W-:-:S11]  /*710e0*/  LOP3.LUT R35, R35, 0xbfffffff, RZ, 0xc0, !PT ;  /* 0xbfffffff23237812 */ /* 0x000fd600078ec0ff */
[----:B------:R-:W-:Y:S02]  /*710f0*/  @P5 LOP3.LUT R35, R35, 0x40000000, RZ, 0xfc, !PT ;  /* 0x4000000023235812 */ /* 0x000fe400078efcff */
[----:B------:R-:W-:Y:S02]  /*71100*/  LOP3.LUT P5, RZ, R5, 0x800, RZ, 0xc0, !PT ;  /* 0x0000080005ff7812 */ /* 0x000fe400078ac0ff */
[----:B------:R-:W-:-:S11]  /*71110*/  LOP3.LUT R35, R35, 0x7fffffff, RZ, 0xc0, !PT ;  /* 0x7fffffff23237812 */ /* 0x000fd600078ec0ff */
[----:B------:R-:W-:Y:S02]  /*71120*/  @P5 LOP3.LUT R35, R35, 0x80000000, RZ, 0xfc, !PT ;  /* 0x8000000023235812 */ /* 0x000fe400078efcff */
[----:B------:R-:W-:Y:S02]  /*71130*/  LOP3.LUT P5, RZ, R5, 0x400, RZ, 0xc0, !PT ;  /* 0x0000040005ff7812 */ /* 0x000fe400078ac0ff */
[----:B---3--:R-:W-:-:S11]  /*71140*/  LOP3.LUT R4, R4, 0xfffffffe, RZ, 0xc0, !PT ;  /* 0xfffffffe04047812 */ /* 0x008fd600078ec0ff */
[----:B------:R-:W-:-:S05]  /*71150*/  @P5 LOP3.LUT R4, R4, 0x1, RZ, 0xfc, !PT ;  /* 0x0000000104045812 */ /* 0x000fca00078efcff */
[----:B------:R-:W-:Y:S01]  /*71160*/  STL [R1+0x3a4], R4 ;  /* 0x0003a40401007387 */ /* 0x000fe20000100800 */
[----:B----4-:R-:W-:-:S04]  /*71170*/  IADD3 R8, P4, PT, R27, R3, RZ ;  /* 0x000000031b087210 */ /* 0x010fc80007f9e0ff */
[----:B------:R-:W-:Y:S02]  /*71180*/  LEA.HI.X.SX32 R9, R27, R0, 0x1, P4 ;  /* 0x000000001b097211 */ /* 0x000fe400020f0eff */
[----:B------:R-:W3:Y:S04]  /*71190*/  LDL.LU R27, [R1+0xb74] ;  /* 0x000b7400011b7983 */ /* 0x000ee80000300800 */
[----:B------:R2:W-:Y:S02]  /*711a0*/  STL.64 [R1+0x970], R8 ;  /* 0x0009700801007387 */ /* 0x0005e40000100a00 */
[----:B--2---:R-:W-:-:S04]  /*711b0*/  IADD3 R8, P4, PT, R31, R3, RZ ;  /* 0x000000031f087210 */ /* 0x004fc80007f9e0ff */
[----:B------:R-:W-:Y:S02]  /*711c0*/  LEA.HI.X.SX32 R9, R31, R0, 0x1, P4 ;  /* 0x000000001f097211 */ /* 0x000fe400020f0eff */
[----:B------:R-:W2:Y:S04]  /*711d0*/  LDL.LU R31, [R1+0xb80] ;  /* 0x000b8000011f7983 */ /* 0x000ea80000300800 */
[----:B------:R0:W-:Y:S02]  /*711e0*/  STL.64 [R1+0x968], R8 ;  /* 0x0009680801007387 */ /* 0x0001e40000100a00 */
[----:B0-----:R-:W-:-:S04]  /*711f0*/  IADD3 R8, P4, PT, R33, R3, RZ ;  /* 0x0000000321087210 */ /* 0x001fc80007f9e0ff */
[----:B------:R-:W-:-:S05]  /*71200*/  LEA.HI.X.SX32 R9, R33, R0, 0x1, P4 ;  /* 0x0000000021097211 */ /* 0x000fca00020f0eff */
[----:B------:R0:W-:Y:S01]  /*71210*/  STL.64 [R1+0x960], R8 ;  /* 0x0009600801007387 */ /* 0x0001e20000100a00 */
[----:B------:R-:W-:-:S03]  /*71220*/  IADD3 R10, P4, PT, R30, R3, RZ ;  /* 0x000000031e0a7210 */ /* 0x000fc60007f9e0ff */
[----:B0-----:R-:W4:Y:S01]  /*71230*/  LDL.LU R8, [R1+0xb8c] ;  /* 0x000b8c0001087983 */ /* 0x001f220000300800 */
[----:B------:R-:W-:-:S03]  /*71240*/  LEA.HI.X.SX32 R11, R30, R0, 0x1, P4 ;  /* 0x000000001e0b7211 */ /* 0x000fc600020f0eff */
[----:B------:R-:W4:Y:S04]  /*71250*/  LDL.LU R9, [R1+0xb98] ;  /* 0x000b980001097983 */ /* 0x000f280000300800 */
[----:B------:R0:W-:Y:S04]  /*71260*/  STL.64 [R1+0x958], R10 ;  /* 0x0009580a01007387 */ /* 0x0001e80000100a00 */
[----:B------:R-:W4:Y:S01]  /*71270*/  LDL.LU R30, [R1+0xba4] ;  /* 0x000ba400011e7983 */ /* 0x000f220000300800 */
[----:B0-----:R-:W-:-:S04]  /*71280*/  IADD3 R10, P4, PT, R25, R3, RZ ;  /* 0x00000003190a7210 */ /* 0x001fc80007f9e0ff */
[----:B------:R-:W-:-:S05]  /*71290*/  LEA.HI.X.SX32 R11, R25, R0, 0x1, P4 ;  /* 0x00000000190b7211 */ /* 0x000fca00020f0eff */
[----:B------:R0:W-:Y:S04]  /*712a0*/  STL.64 [R1+0x950], R10 ;  /* 0x0009500a01007387 */ /* 0x0001e80000100a00 */
[----:B------:R-:W4:Y:S01]  /*712b0*/  LDL.LU R33, [R1+0xbb0] ;  /* 0x000bb00001217983 */ /* 0x000f220000300800 */
[----:B0-----:R-:W-:-:S04]  /*712c0*/  IADD3 R10, P4, PT, R34, R3, RZ ;  /* 0x00000003220a7210 */ /* 0x001fc80007f9e0ff */
[-C--:B------:R-:W-:Y:S01]  /*712d0*/  LEA.HI.X.SX32 R11, R34, R0.reuse, 0x1, P4 ;  /* 0x00000000220b7211 */ /* 0x080fe200020f0eff */
[----:B------:R-:W-:Y:S01]  /*712e0*/  IMAD.MOV.U32 R34, RZ, RZ, R6 ;  /* 0x000000ffff227224 */ /* 0x000fe200078e0006 */
[C---:B------:R-:W-:Y:S01]  /*712f0*/  IADD3 R6, P4, PT, R32.reuse, R3, RZ ;  /* 0x0000000320067210 */ /* 0x040fe20007f9e0ff */
[----:B------:R-:W-:Y:S02]  /*71300*/  IMAD.MOV.U32 R25, RZ, RZ, R7 ;  /* 0x000000ffff197224 */ /* 0x000fe400078e0007 */
[----:B------:R-:W-:Y:S01]  /*71310*/  STL.64 [R1+0x948], R10 ;  /* 0x0009480a01007387 */ /* 0x000fe20000100a00 */
[----:B------:R-:W-:-:S03]  /*71320*/  LEA.HI.X.SX32 R7, R32, R0, 0x1, P4 ;  /* 0x0000000020077211 */ /* 0x000fc600020f0eff */
[----:B------:R-:W4:Y:S04]  /*71330*/  LDL.LU R32, [R1+0xbbc] ;  /* 0x000bbc0001207983 */ /* 0x000f280000300800 */
[----:B------:R0:W-:Y:S02]  /*71340*/  STL.64 [R1+0x940], R6 ;  /* 0x0009400601007387 */ /* 0x0001e40000100a00 */
[----:B0-----:R-:W-:-:S04]  /*71350*/  IADD3 R6, P4, PT, R28, R3, RZ ;  /* 0x000000031c067210 */ /* 0x001fc80007f9e0ff */
[----:B------:R-:W-:Y:S02]  /*71360*/  LEA.HI.X.SX32 R7, R28, R0, 0x1, P4 ;  /* 0x000000001c077211 */ /* 0x000fe400020f0eff */
        /* <DEDUP_REMOVED lines=9> */
[----:B------:R2:W-:Y:S01]  /*71400*/  STL.64 [R1+0x1f10], R6 ;  /* 0x001f100601007387 */ /* 0x0005e20000100a00 */
[----:B---3--:R-:W-:-:S04]  /*71410*/  IADD3 R10, P4, PT, R27, R3, RZ ;  /* 0x000000031b0a7210 */ /* 0x008fc80007f9e0ff */
[----:B------:R-:W-:Y:S02]  /*71420*/  LEA.HI.X.SX32 R11, R27, R0, 0x1, P4 ;  /* 0x000000001b0b7211 */ /* 0x000fe400020f0eff */
[----:B------:R-:W3:Y:S04]  /*71430*/  LDL.LU R27, [R1+0xcdc] ;  /* 0x000cdc00011b7983 */ /* 0x000ee80000300800 */
[----:B------:R-:W-:Y:S01]  /*71440*/  STL.64 [R1+0x920], R10 ;  /* 0x0009200a01007387 */ /* 0x000fe20000100a00 */
[----:B--2---:R-:W-:-:S04]  /*71450*/  IADD3 R6, P4, PT, R31, R3, RZ ;  /* 0x000000031f067210 */ /* 0x004fc80007f9e0ff */
[----:B------:R-:W-:Y:S02]  /*71460*/  LEA.HI.X.SX32 R7, R31, R0, 0x1, P4 ;  /* 0x000000001f077211 */ /* 0x000fe400020f0eff */
[----:B------:R-:W2:Y:S04]  /*71470*/  LDL.LU R31, [R1+0xce0] ;  /* 0x000ce000011f7983 */ /* 0x000ea80000300800 */
[----:B------:R4:W-:Y:S02]  /*71480*/  STL.64 [R1+0x918], R6 ;  /* 0x0009180601007387 */ /* 0x0009e40000100a00 */
[----:B----4-:R-:W-:-:S04]  /*71490*/  IADD3 R6, P4, PT, R8, R3, RZ ;  /* 0x0000000308067210 */ /* 0x010fc80007f9e0ff */
        /* <DEDUP_REMOVED lines=26> */
[----:B------:R0:W-:Y:S04]  /*71640*/  STL.64 [R1+0x8e0], R6 ;  /* 0x0008e00601007387 */ /* 0x0001e80000100a00 */
[----:B------:R-:W4:Y:S01]  /*71650*/  LDL.LU R11, [R1+0xd08] ;  /* 0x000d0800010b7983 */ /* 0x000f220000300800 */
[----:B0-----:R-:W-:-:S04]  /*71660*/  IADD3 R6, P4, PT, R26, R3, RZ ;  /* 0x000000031a067210 */ /* 0x001fc80007f9e0ff */
[----:B------:R-:W-:Y:S02]  /*71670*/  LEA.HI.X.SX32 R7, R26, R0, 0x1, P4 ;  /* 0x000000001a077211 */ /* 0x000fe400020f0eff */
[----:B------:R-:W4:Y:S04]  /*71680*/  LDL.LU R26, [R1+0xd0c] ;  /* 0x000d0c00011a7983 */ /* 0x000f280000300800 */
[----:B------:R3:W-:Y:S02]  /*71690*/  STL.64 [R1+0x8d8], R6 ;  /* 0x0008d80601007387 */ /* 0x0007e40000100a00 */
[----:B---3--:R-:W-:-:S04]  /*716a0*/  IADD3 R6, P4, PT, R27, R3, RZ ;  /* 0x000000031b067210 */ /* 0x008fc80007f9e0ff */
[----:B------:R-:W-:Y:S02]  /*716b0*/  LEA.HI.X.SX32 R7, R27, R0, 0x1, P4 ;  /* 0x000000001b077211 */ /* 0x000fe400020f0eff */
[----:B------:R-:W3:Y:S04]  /*716c0*/  LDL.LU R27, [R1+0xd10] ;  /* 0x000d1000011b7983 */ /* 0x000ee80000300800 */
[----:B------:R2:W-:Y:S02]  /*716d0*/  STL.64 [R1+0x8d0], R6 ;  /* 0x0008d00601007387 */ /* 0x0005e40000100a00 */
        /* <DEDUP_REMOVED lines=33> */
[----:B------:R-:W-:-:S05]  /*718f0*/  LEA.HI.X.SX32 R7, R11, R0, 0x1, P4 ;  /* 0x000000000b077211 */ /* 0x000fca00020f0eff */
[----:B------:R0:W-:Y:S02]  /*71900*/  STL.64 [R1+0x888], R6 ;  /* 0x0008880601007387 */ /* 0x0001e40000100a00 */
        /* <DEDUP_REMOVED lines=515> */
[----:B------:R4:W-:Y:S04]  /*73940*/  STL.64 [R1+0x480], R6 ;  /* 0x0004800601007387 */ /* 0x0009e80000100a00 */
[----:B------:R-:W2:Y:S01]  /*73950*/  LDL.LU R11, [R1+0xaf0] ;  /* 0x000af000010b7983 */ /* 0x000ea20000300800 */
        /* <DEDUP_REMOVED lines=42> */
[----:B------:R4:W-:Y:S04]  /*73c00*/  STL.64 [R1+0x428], R6 ;  /* 0x0004280601007387 */ /* 0x0009e80000100a00 */
[----:B------:R-:W2:Y:S01]  /*73c10*/  LDL.LU R10, [R1+0xa84] ;  /* 0x000a8400010a7983 */ /* 0x000ea20000300800 */
[----:B----4-:R-:W-:-:S04]  /*73c20*/  IADD3 R6, P4, PT, R8, R3, RZ ;  /* 0x0000000308067210 */ /* 0x010fc80007f9e0ff */
[----:B------:R-:W-:-:S05]  /*73c30*/  LEA.HI.X.SX32 R7, R8, R0, 0x1, P4 ;  /* 0x0000000008077211 */ /* 0x000fca00020f0eff */
[----:B------:R0:W-:Y:S04]  /*73c40*/  STL.64 [R1+0x420], R6 ;  /* 0x0004200601007387 */ /* 0x0001e80000100a00 */
[----:B------:R-:W4:Y:S01]  /*73c50*/  LDL.LU R8, [R1+0xa7c] ;  /* 0x000a7c0001087983 */ /* 0x000f220000300800 */
[----:B0-----:R-:W-:-:S04]  /*73c60*/  IADD3 R6, P4, PT, R9, R3, RZ ;  /* 0x0000000309067210 */ /* 0x001fc80007f9e0ff */
[----:B------:R-:W-:-:S05]  /*73c70*/  LEA.HI.X.SX32 R7, R9, R0, 0x1, P4 ;  /* 0x0000000009077211 */ /* 0x000fca00020f0eff */
[----:B------:R0:W-:Y:S02]  /*73c80*/  STL.64 [R1+0x418], R6 ;  /* 0x0004180601007387 */ /* 0x0001e40000100a00 */
[----:B0-----:R-:W-:-:S04]  /*73c90*/  IADD3 R6, P4, PT, R30, R3, RZ ;  /* 0x000000031e067210 */ /* 0x001fc80007f9e0ff */
[----:B------:R-:W-:Y:S02]  /*73ca0*/  LEA.HI.X.SX32 R7, R30, R0, 0x1, P4 ;  /* 0x000000001e077211 */ /* 0x000fe400020f0eff */
        /* <DEDUP_REMOVED lines=23> */
[----:B---3--:R-:W-:-:S04]  /*73e20*/  IADD3 R6, P4, PT, R27, R3, RZ ;  /* 0x000000031b067210 */ /* 0x008fc80007f9e0ff */
[----:B------:R-:W-:-:S05]  /*73e30*/  LEA.HI.X.SX32 R7, R27, R0, 0x1, P4 ;  /* 0x000000001b077211 */ /* 0x000fca00020f0eff */
[----:B------:R0:W-:Y:S04]  /*73e40*/  STL.64 [R1+0x3e0], R6 ;  /* 0x0003e00601007387 */ /* 0x0001e80000100a00 */
[----:B------:R-:W3:Y:S01]  /*73e50*/  LDL.LU R11, [R1+0xa3c] ;  /* 0x000a3c00010b7983 */ /* 0x000ee20000300800 */
[----:B--2---:R-:W-:-:S04]  /*73e60*/  IADD3 R26, P4, PT, R31, R3, RZ ;  /* 0x000000031f1a7210 */ /* 0x004fc80007f9e0ff */
[----:B------:R-:W-:Y:S02]  /*73e70*/  LEA.HI.X.SX32 R27, R31, R0, 0x1, P4 ;  /* 0x000000001f1b7211 */ /* 0x000fe400020f0eff */
[----:B------:R-:W2:Y:S04]  /*73e80*/  LDL.LU R31, [R1+0xa34] ;  /* 0x000a3400011f7983 */ /* 0x000ea80000300800 */
[----:B------:R-:W-:Y:S01]  /*73e90*/  STL.64 [R1+0x1e58], R26 ;  /* 0x001e581a01007387 */ /* 0x000fe20000100a00 */
[----:B0-----:R-:W-:-:S04]  /*73ea0*/  IADD3 R6, P4, PT, R10, R3, RZ ;  /* 0x000000030a067210 */ /* 0x001fc80007f9e0ff */
        /* <DEDUP_REMOVED lines=51> */
[----:B------:R-:W-:Y:S01]  /*741e0*/  LEA.HI.X.SX32 R7, R30, R0, 0x1, P4 ;  /* 0x000000001e077211 */ /* 0x000fe200020f0eff */
[----:B------:R-:W-:-:S04]  /*741f0*/  IMAD.MOV.U32 R30, RZ, RZ, R37 ;  /* 0x000000ffff1e7224 */ /* 0x000fc800078e0025 */
        /* <DEDUP_REMOVED lines=75> */
[----:B------:R-:W-:-:S05]  /*746b0*/  LEA.HI.X.SX32 R7, R8, R0, 0x1, P4 ;  /* 0x0000000008077211 */ /* 0x000fca00020f0eff */
        /* <DEDUP_REMOVED lines=77> */
[----:B------:R-:W2:Y:S04]  /*74b90*/  LDL.LU R13, [R1+0xa60] ;  /* 0x000a6000010d7983 */ /* 0x000ea80000300800 */
[----:B------:R-:W2:Y:S01]  /*74ba0*/  LDL.LU R12, [R1+0xa68] ;  /* 0x000a6800010c7983 */ /* 0x000ea20000300800 */
[----:B----4-:R-:W-:-:S04]  /*74bb0*/  IADD3 R6, P4, PT, R8, R3, RZ ;  /* 0x0000000308067210 */ /* 0x010fc80007f9e0ff */
        /* <DEDUP_REMOVED lines=17> */
[----:B------:R0:W-:Y:S01]  /*74cd0*/  STL.64 [R1+0x208], R6 ;  /* 0x0002080601007387 */ /* 0x0001e20000100a00 */
[----:B------:R-:W-:-:S04]  /*74ce0*/  IADD3 R28, P4, PT, R33, R3, RZ ;  /* 0x00000003211c7210 */ /* 0x000fc80007f9e0ff */
[----:B------:R-:W-:Y:S02]  /*74cf0*/  LEA.HI.X.SX32 R29, R33, R0, 0x1, P4 ;  /* 0x00000000211d7211 */ /* 0x000fe400020f0eff */
[----:B------:R-:W4:Y:S04]  /*74d00*/  LDL.LU R33, [R1+0xa90] ;  /* 0x000a900001217983 */ /* 0x000f280000300800 */
[----:B------:R-:W-:Y:S01]  /*74d10*/  STL.64 [R1+0x1e00], R28 ;  /* 0x001e001c01007387 */ /* 0x000fe20000100a00 */
        /* <DEDUP_REMOVED lines=49> */
[----:B------:R-:W-:-:S05]  /*75030*/  LEA.HI.X.SX32 R7, R31, R0, 0x1, P4 ;  /* 0x000000001f077211 */ /* 0x000fca00020f0eff */
[----:B------:R0:W-:Y:S04]  /*75040*/  STL.64 [R1+0x198], R6 ;  /* 0x0001980601007387 */ /* 0x0001e80000100a00 */
[----:B------:R-:W2:Y:S01]  /*75050*/  LDL.LU R31, [R1+0xb18] ;  /* 0x000b1800011f7983 */ /* 0x000ea20000300800 */
[----:B0-----:R-:W-:-:S04]  /*75060*/  IADD3 R6, P4, PT, R13, R3, RZ ;  /* 0x000000030d067210 */ /* 0x001fc80007f9e0ff */
[----:B------:R-:W-:Y:S02]  /*75070*/  LEA.HI.X.SX32 R7, R13, R0, 0x1, P4 ;  /* 0x000000000d077211 */ /* 0x000fe400020f0eff */
[----:B------:R-:W2:Y:S04]  /*75080*/  LDL.LU R13, [R1+0xb24] ;  /* 0x000b2400010d7983 */ /* 0x000ea80000300800 */
[----:B------:R0:W-:Y:S04]  /*75090*/  STL.64 [R1+0x190], R6 ;  /* 0x0001900601007387 */ /* 0x0001e80000100a00 */
[----:B------:R-:W2:Y:S01]  /*750a0*/  LDL.LU R15, [R1+0xb30] ;  /* 0x000b3000010f7983 */ /* 0x000ea20000300800 */
[----:B0-----:R-:W-:-:S04]  /*750b0*/  IADD3 R6, P4, PT, R12, R3, RZ ;  /* 0x000000030c067210 */ /* 0x001fc80007f9e0ff */
[----:B------:R-:W-:-:S05]  /*750c0*/  LEA.HI.X.SX32 R7, R12, R0, 0x1, P4 ;  /* 0x000000000c077211 */ /* 0x000fca00020f0eff */
[----:B------:R4:W-:Y:S04]  /*750d0*/  STL.64 [R1+0x188], R6 ;  /* 0x0001880601007387 */ /* 0x0009e80000100a00 */
[----:B------:R-:W2:Y:S01]  /*750e0*/  LDL.LU R12, [R1+0xb3c] ;  /* 0x000b3c00010c7983 */ /* 0x000ea20000300800 */
[----:B----4-:R-:W-:-:S04]  /*750f0*/  IADD3 R6, P4, PT, R37, R3, RZ ;  /* 0x0000000325067210 */ /* 0x010fc80007f9e0ff */
        /* <DEDUP_REMOVED lines=23> */
[----:B------:R-:W-:-:S05]  /*75270*/  LEA.HI.X.SX32 R7, R11, R0, 0x1, P4 ;  /* 0x000000000b077211 */ /* 0x000fca00020f0eff */
[----:B------:R2:W-:Y:S04]  /*75280*/  STL.64 [R1+0x9a0], R6 ;  /* 0x0009a00601007387 */ /* 0x0005e80000100a00 */
[----:B------:R-:W3:Y:S01]  /*75290*/  LDL.LU R11, [R1+0xb84] ;  /* 0x000b8400010b7983 */ /* 0x000ee20000300800 */
        /* <DEDUP_REMOVED lines=74> */
[----:B------:R3:W-:Y:S04]  /*75740*/  STL.64 [R1+0xa38], R6 ;  /* 0x000a380601007387 */ /* 0x0007e80000100a00 */
[----:B------:R-:W4:Y:S01]  /*75750*/  LDL.LU R32, [R1+0xc30] ;  /* 0x000c300001207983 */ /* 0x000f220000300800 */
        /* <DEDUP_REMOVED lines=151> */
[----:B------:R-:W4:Y:S04]  /*760d0*/  LDL.LU R9, [R1+0xe54] ;  /* 0x000e540001097983 */ /* 0x000f280000300800 */
        /* <DEDUP_REMOVED lines=241> */
[----:B------:R3:W-:Y:S04]  /*76ff0*/  STL.64 [R1+0xd78], R6 ;  /* 0x000d780601007387 */ /* 0x0007e80000100a00 */
[----:B------:R-:W4:Y:S04]  /*77000*/  LDL.LU R21, [R1+0x101c] ;  /* 0x00101c0001157983 */ /* 0x000f280000300800 */
[----:B------:R-:W4:Y:S01]  /*77010*/  LDL.LU R14, [R1+0x1020] ;  /* 0x00102000010e7983 */ /* 0x000f220000300800 */
[----:B------:R-:W-:-:S04]  /*77020*/  IADD3 R8, P4, PT, R10, R3, RZ ;  /* 0x000000030a087210 */ /* 0x000fc80007f9e0ff */
[----:B------:R-:W-:-:S05]  /*77030*/  LEA.HI.X.SX32 R9, R10, R0, 0x1, P4 ;  /* 0x000000000a097211 */ /* 0x000fca00020f0eff */
[----:B------:R-:W-:Y:S04]  /*77040*/  STL.64 [R1+0x1d40], R8 ;  /* 0x001d400801007387 */ /* 0x000fe80000100a00 */
[----:B------:R-:W4:Y:S01]  /*77050*/  LDL.LU R15, [R1+0x1024] ;  /* 0x00102400010f7983 */ /* 0x000f220000300800 */
[----:B---3--:R-:W-:-:S04]  /*77060*/  IADD3 R6, P4, PT, R11, R3, RZ ;  /* 0x000000030b067210 */ /* 0x008fc80007f9e0ff */
[----:B------:R-:W-:-:S05]  /*77070*/  LEA.HI.X.SX32 R7, R11, R0, 0x1, P4 ;  /* 0x000000000b077211 */ /* 0x000fca00020f0eff */
[----:B------:R0:W-:Y:S01]  /*77080*/  STL.64 [R1+0xd90], R6 ;  /* 0x000d900601007387 */ /* 0x0001e20000100a00 */
[----:B--2---:R-:W-:-:S04]  /*77090*/  IADD3 R10, P4, PT, R31, R3, RZ ;  /* 0x000000031f0a7210 */ /* 0x004fc80007f9e0ff */
[----:B------:R-:W-:Y:S02]  /*770a0*/  LEA.HI.X.SX32 R11, R31, R0, 0x1, P4 ;  /* 0x000000001f0b7211 */ /* 0x000fe400020f0eff */
[----:B------:R-:W2:Y:S04]  /*770b0*/  LDL.LU R31, [R1+0x1028] ;  /* 0x00102800011f7983 */ /* 0x000ea80000300800 */
[----:B------:R-:W-:Y:S04]  /*770c0*/  STL [R1+0x1d60], R10 ;  /* 0x001d600a01007387 */ /* 0x000fe80000100800 */
[----:B------:R-:W-:Y:S04]  /*770d0*/  STL [R1+0x1d48], R11 ;  /* 0x001d480b01007387 */ /* 0x000fe80000100800 */
[----:B------:R-:W3:Y:S01]  /*770e0*/  LDL.LU R22, [R1+0x102c] ;  /* 0x00102c0001167983 */ /* 0x000ee20000300800 */
[----:B0-----:R-:W-:-:S04]  /*770f0*/  IADD3 R6, P4, PT, R13, R3, RZ ;  /* 0x000000030d067210 */ /* 0x001fc80007f9e0ff */
[----:B------:R-:W-:-:S05]  /*77100*/  LEA.HI.X.SX32 R7, R13, R0, 0x1, P4 ;  /* 0x000000000d077211 */ /* 0x000fca00020f0eff */
[----:B------:R0:W-:Y:S04]  /*77110*/  STL.64 [R1+0xda0], R6 ;  /* 0x000da00601007387 */ /* 0x0001e80000100a00 */
[----:B------:R-:W3:Y:S04]  /*77120*/  LDL.LU R23, [R1+0x1030] ;  /* 0x0010300001177983 */ /* 0x000ee80000300800 */
[----:B------:R-:W3:Y:S01]  /*77130*/  LDL.LU R16, [R1+0x1034] ;  /* 0x0010340001107983 */ /* 0x000ee20000300800 */
[----:B------:R-:W-:-:S04]  /*77140*/  IADD3 R12, P4, PT, R17, R3, RZ ;  /* 0x00000003110c7210 */ /* 0x000fc80007f9e0ff */
[----:B------:R-:W-:Y:S02]  /*77150*/  LEA.HI.X.SX32 R13, R17, R0, 0x1, P4 ;  /* 0x00000000110d7211 */ /* 0x000fe400020f0eff */
[----:B------:R-:W3:Y:S04]  /*77160*/  LDL.LU R17, [R1+0x1058] ;  /* 0x0010580001117983 */ /* 0x000ee80000300800 */
[----:B------:R-:W-:Y:S01]  /*77170*/  STL.64 [R1+0x1d50], R12 ;  /* 0x001d500c01007387 */ /* 0x000fe20000100a00 */
[----:B0-----:R-:W-:-:S04]  /*77180*/  IADD3 R6, P4, PT, R18, R3, RZ ;  /* 0x0000000312067210 */ /* 0x001fc80007f9e0ff */
[----:B------:R-:W-:Y:S02]  /*77190*/  LEA.HI.X.SX32 R7, R18, R0, 0x1, P4 ;  /* 0x0000000012077211 */ /* 0x000fe400020f0eff */
[----:B------:R-:W3:Y:S04]  /*771a0*/  LDL.LU R18, [R1+0x105c] ;  /* 0x00105c0001127983 */ /* 0x000ee80000300800 */
[----:B------:R0:W-:Y:S02]  /*771b0*/  STL.64 [R1+0xdb0], R6 ;  /* 0x000db00601007387 */ /* 0x0001e40000100a00 */
[----:B0-----:R-:W-:-:S04]  /*771c0*/  IADD3 R6, P4, PT, R20, R3, RZ ;  /* 0x0000000314067210 */ /* 0x001fc80007f9e0ff */
[----:B------:R-:W-:-:S05]  /*771d0*/  LEA.HI.X.SX32 R7, R20, R0, 0x1, P4 ;  /* 0x0000000014077211 */ /* 0x000fca00020f0eff */
[----:B------:R4:W-:Y:S02]  /*771e0*/  STL.64 [R1+0xdb8], R6 ;  /* 0x000db80601007387 */ /* 0x0009e40000100a00 */
[----:B----4-:R-:W-:-:S04]  /*771f0*/  IADD3 R6, P4, PT, R19, R3, RZ ;  /* 0x0000000313067210 */ /* 0x010fc80007f9e0ff */
[----:B------:R-:W-:Y:S02]  /*77200*/  LEA.HI.X.SX32 R7, R19, R0, 0x1, P4 ;  /* 0x0000000013077211 */ /* 0x000fe400020f0eff */
[----:B------:R-:W4:Y:S04]  /*77210*/  LDL.LU R19, [R1+0x1060] ;  /* 0x0010600001137983 */ /* 0x000f280000300800 */
[----:B------:R0:W-:Y:S02]  /*77220*/  STL.64 [R1+0xdc0], R6 ;  /* 0x000dc00601007387 */ /* 0x0001e40000100a00 */
[----:B0-----:R-:W-:-:S04]  /*77230*/  IADD3 R6, P4, PT, R21, R3, RZ ;  /* 0x0000000315067210 */ /* 0x001fc80007f9e0ff */
[----:B------:R-:W-:Y:S02]  /*77240*/  LEA.HI.X.SX32 R7, R21, R0, 0x1, P4 ;  /* 0x0000000015077211 */ /* 0x000fe400020f0eff */
[----:B------:R-:W-:-:S03]  /*77250*/  IADD3 R8, P4, PT, R14, R3, RZ ;  /* 0x000000030e087210 */ /* 0x000fc60007f9e0ff */
[----:B------:R0:W-:Y:S01]  /*77260*/  STL.64 [R1+0xdc8], R6 ;  /* 0x000dc80601007387 */ /* 0x0001e20000100a00 */
[----:B------:R-:W-:-:S03]  /*77270*/  LEA.HI.X.SX32 R9, R14, R0, 0x1, P4 ;  /* 0x000000000e097211 */ /* 0x000fc600020f0eff */
[----:B0-----:R-:W4:Y:S04]  /*77280*/  LDL.LU R6, [R1+0x1064] ;  /* 0x0010640001067983 */ /* 0x001f280000300800 */
[----:B------:R0:W-:Y:S04]  /*77290*/  STL.64 [R1+0xdd0], R8 ;  /* 0x000dd00801007387 */ /* 0x0001e80000100a00 */
[----:B------:R-:W4:Y:S01]  /*772a0*/  LDL.LU R20, [R1+0x1068] ;  /* 0x0010680001147983 */ /* 0x000f220000300800 */
[----:B0-----:R-:W-:-:S04]  /*772b0*/  IADD3 R8, P4, PT, R15, R3, RZ ;  /* 0x000000030f087210 */ /* 0x001fc80007f9e0ff */
[----:B------:R-:W-:-:S05]  /*772c0*/  LEA.HI.X.SX32 R9, R15, R0, 0x1, P4 ;  /* 0x000000000f097211 */ /* 0x000fca00020f0eff */
[----:B------:R3:W-:Y:S04]  /*772d0*/  STL.64 [R1+0xdd8], R8 ;  /* 0x000dd80801007387 */ /* 0x0007e80000100a00 */
[----:B------:R-:W4:Y:S01]  /*772e0*/  LDL.LU R21, [R1+0x106c] ;  /* 0x00106c0001157983 */ /* 0x000f220000300800 */
[----:B--2---:R-:W-:-:S04]  /*772f0*/  IADD3 R14, P4, PT, R31, R3, RZ ;  /* 0x000000031f0e7210 */ /* 0x004fc80007f9e0ff */
[----:B------:R-:W-:Y:S02]  /*77300*/  LEA.HI.X.SX32 R15, R31, R0, 0x1, P4 ;  /* 0x000000001f0f7211 */ /* 0x000fe400020f0eff */
[----:B------:R-:W2:Y:S01]  /*77310*/  LDL.LU R31, [R1+0x1078] ;  /* 0x00107800011f7983 */ /* 0x000ea20000300800 */
[----:B---3--:R-:W-:-:S04]  /*77320*/  IADD3 R8, P4, PT, R22, R3, RZ ;  /* 0x0000000316087210 */ /* 0x008fc80007f9e0ff */
[----:B------:R-:W-:Y:S01]  /*77330*/  LEA.HI.X.SX32 R9, R22, R0, 0x1, P4 ;  /* 0x0000000016097211 */ /* 0x000fe200020f0eff */
[----:B------:R-:W-:Y:S04]  /*77340*/  STL.64 [R1+0x1d58], R14 ;  /* 0x001d580e01007387 */ /* 0x000fe80000100a00 */
[----:B------:R0:W-:Y:S02]  /*77350*/  STL.64 [R1+0xde8], R8 ;  /* 0x000de80801007387 */ /* 0x0001e40000100a00 */
[----:B0-----:R-:W-:-:S04]  /*77360*/  IADD3 R8, P4, PT, R23, R3, RZ ;  /* 0x0000000317087210 */ /* 0x001fc80007f9e0ff */
[----:B------:R-:W-:-:S05]  /*77370*/  LEA.HI.X.SX32 R9, R23, R0, 0x1, P4 ;  /* 0x0000000017097211 */ /* 0x000fca00020f0eff */
[----:B------:R0:W-:Y:S04]  /*77380*/  STL.64 [R1+0xdf8], R8 ;  /* 0x000df80801007387 */ /* 0x0001e80000100a00 */
[----:B------:R-:W3:Y:S01]  /*77390*/  LDL.LU R22, [R1+0x107c] ;  /* 0x00107c0001167983 */ /* 0x000ee20000300800 */
[----:B0-----:R-:W-:-:S04]  /*773a0*/  IADD3 R8, P4, PT, R16, R3, RZ ;  /* 0x0000000310087210 */ /* 0x001fc80007f9e0ff */
[----:B------:R-:W-:-:S05]  /*773b0*/  LEA.HI.X.SX32 R9, R16, R0, 0x1, P4 ;  /* 0x0000000010097211 */ /* 0x000fca00020f0eff */
[----:B------:R0:W-:Y:S04]  /*773c0*/  STL.64 [R1+0xe00], R8 ;  /* 0x000e000801007387 */ /* 0x0001e80000100a00 */
[----:B------:R-:W3:Y:S01]  /*773d0*/  LDL.LU R23, [R1+0x1080] ;  /* 0x0010800001177983 */ /* 0x000ee20000300800 */
[----:B0-----:R-:W-:-:S04]  /*773e0*/  IADD3 R8, P4, PT, R17, R3, RZ ;  /* 0x0000000311087210 */ /* 0x001fc80007f9e0ff */
[----:B------:R-:W-:Y:S02]  /*773f0*/  LEA.HI.X.SX32 R9, R17, R0, 0x1, P4 ;  /* 0x0000000011097211 */ /* 0x000fe400020f0eff */
[----:B------:R-:W-:-:S03]  /*77400*/  IADD3 R16, P4, PT, R18, R3, RZ ;  /* 0x0000000312107210 */ /* 0x000fc60007f9e0ff */
[----:B------:R4:W-:Y:S01]  /*77410*/  STL.64 [R1+0xe08], R8 ;  /* 0x000e080801007387 */ /* 0x0009e20000100a00 */
[----:B------:R-:W-:-:S03]  /*77420*/  LEA.HI.X.SX32 R17, R18, R0, 0x1, P4 ;  /* 0x0000000012117211 */ /* 0x000fc600020f0eff */
[----:B------:R-:W3:Y:S04]  /*77430*/  LDL.LU R7, [R1+0x1090] ;  /* 0x0010900001077983 */ /* 0x000ee80000300800 */
[----:B------:R-:W-:Y:S04]  /*77440*/  STL.64 [R1+0x1d68], R16 ;  /* 0x001d681001007387 */ /* 0x000fe80000100a00 */
[----:B------:R-:W3:Y:S01]  /*77450*/  LDL.LU R28, [R1+0x1094] ;  /* 0x00109400011c7983 */ /* 0x000ee20000300800 */
[----:B----4-:R-:W-:-:S04]  /*77460*/  IADD3 R8, P4, PT, R19, R3, RZ ;  /* 0x0000000313087210 */ /* 0x010fc80007f9e0ff */
[----:B------:R-:W-:-:S05]  /*77470*/  LEA.HI.X.SX32 R9, R19, R0, 0x1, P4 ;  /* 0x0000000013097211 */ /* 0x000fca00020f0eff */
[----:B------:R0:W-:Y:S04]  /*77480*/  STL.64 [R1+0xe18], R8 ;  /* 0x000e180801007387 */ /* 0x0001e80000100a00 */
[----:B------:R-:W4:Y:S04]  /*77490*/  LDL.LU R29, [R1+0x1098] ;  /* 0x00109800011d7983 */ /* 0x000f280000300800 */
[----:B------:R-:W4:Y:S01]  /*774a0*/  LDL.LU R26, [R1+0x109c] ;  /* 0x00109c00011a7983 */ /* 0x000f220000300800 */
[----:B------:R-:W-:-:S04]  /*774b0*/  IADD3 R18, P4, PT, R6, R3, RZ ;  /* 0x0000000306127210 */ /* 0x000fc80007f9e0ff */
[----:B------:R-:W-:Y:S02]  /*774c0*/  LEA.HI.X.SX32 R19, R6, R0, 0x1, P4 ;  /* 0x0000000006137211 */ /* 0x000fe400020f0eff */
[----:B0-----:R-:W-:-:S04]  /*774d0*/  IADD3 R8, P4, PT, R20, R3, RZ ;  /* 0x0000000314087210 */ /* 0x001fc80007f9e0ff */
[----:B------:R-:W-:Y:S01]  /*774e0*/  LEA.HI.X.SX32 R9, R20, R0, 0x1, P4 ;  /* 0x0000000014097211 */ /* 0x000fe200020f0eff */
[----:B------:R-:W-:Y:S04]  /*774f0*/  STL.64 [R1+0x1d70], R18 ;  /* 0x001d701201007387 */ /* 0x000fe80000100a00 */
[----:B------:R0:W-:Y:S04]  /*77500*/  STL.64 [R1+0xe28], R8 ;  /* 0x000e280801007387 */ /* 0x0001e80000100a00 */
[----:B0-----:R-:W4:Y:S04]  /*77510*/  LDL.LU R9, [R1+0x10a8] ;  /* 0x0010a80001097983 */ /* 0x001f280000300800 */
[----:B------:R-:W4:Y:S01]  /*77520*/  LDL.LU R27, [R1+0x10ac] ;  /* 0x0010ac00011b7983 */ /* 0x000f220000300800 */
[----:B------:R-:W-:-:S04]  /*77530*/  IADD3 R10, P4, PT, R21, R3, RZ ;  /* 0x00000003150a7210 */ /* 0x000fc80007f9e0ff */
[----:B------:R-:W-:-:S05]  /*77540*/  LEA.HI.X.SX32 R11, R21, R0, 0x1, P4 ;  /* 0x00000000150b7211 */ /* 0x000fca00020f0eff */
[----:B------:R3:W-:Y:S04]  /*77550*/  STL.64 [R1+0xe30], R10 ;  /* 0x000e300a01007387 */ /* 0x0007e80000100a00 */
[----:B------:R-:W4:Y:S01]  /*77560*/  LDL.LU R32, [R1+0x10b0] ;  /* 0x0010b00001207983 */ /* 0x000f220000300800 */
[----:B--2---:R-:W-:-:S04]  /*77570*/  IADD3 R20, P4, PT, R31, R3, RZ ;  /* 0x000000031f147210 */ /* 0x004fc80007f9e0ff */
[----:B------:R-:W-:Y:S02]  /*77580*/  LEA.HI.X.SX32 R21, R31, R0, 0x1, P4 ;  /* 0x000000001f157211 */ /* 0x000fe400020f0eff */
[----:B------:R-:W2:Y:S04]  /*77590*/  LDL.LU R31, [R1+0x10b4] ;  /* 0x0010b400011f7983 */ /* 0x000ea80000300800 */
[----:B------:R-:W-:Y:S04]  /*775a0*/  STL [R1+0x1e28], R20 ;  /* 0x001e281401007387 */ /* 0x000fe80000100800 */
[----:B------:R-:W-:Y:S04]  /*775b0*/  STL [R1+0x1d78], R21 ;  /* 0x001d781501007387 */ /* 0x000fe80000100800 */
[----:B------:R-:W2:Y:S01]  /*775c0*/  LDL.LU R33, [R1+0x10b8] ;  /* 0x0010b80001217983 */ /* 0x000ea20000300800 */
[----:B---3--:R-:W-:-:S04]  /*775d0*/  IADD3 R10, P4, PT, R22, R3, RZ ;  /* 0x00000003160a7210 */ /* 0x008fc80007f9e0ff */
[----:B------:R-:W-:-:S05]  /*775e0*/  LEA.HI.X.SX32 R11, R22, R0, 0x1, P4 ;  /* 0x00000000160b7211 */ /* 0x000fca00020f0eff */
[----:B------:R0:W-:Y:S04]  /*775f0*/  STL.64 [R1+0xe40], R10 ;  /* 0x000e400a01007387 */ /* 0x0001e80000100a00 */
[----:B------:R-:W3:Y:S01]  /*77600*/  LDL.LU R36, [R1+0x10bc] ;  /* 0x0010bc0001247983 */ /* 0x000ee20000300800 */
[----:B0-----:R-:W-:-:S04]  /*77610*/  IADD3 R10, P4, PT, R23, R3, RZ ;  /* 0x00000003170a7210 */ /* 0x001fc80007f9e0ff */
[----:B------:R-:W-:-:S05]  /*77620*/  LEA.HI.X.SX32 R11, R23, R0, 0x1, P4 ;  /* 0x00000000170b7211 */ /* 0x000fca00020f0eff */
[----:B------:R-:W-:Y:S04]  /*77630*/  STL.64 [R1+0xe48], R10 ;  /* 0x000e480a01007387 */ /* 0x000fe80000100a00 */
[----:B------:R-:W3:Y:S01]  /*77640*/  LDL.LU R37, [R1+0x10c0] ;  /* 0x0010c00001257983 */ /* 0x000ee20000300800 */
[----:B------:R-:W-:-:S04]  /*77650*/  IADD3 R22, P4, PT, R7, R3, RZ ;  /* 0x0000000307167210 */ /* 0x000fc80007f9e0ff */
[----:B------:R-:W-:Y:S02]  /*77660*/  LEA.HI.X.SX32 R23, R7, R0, 0x1, P4 ;  /* 0x0000000007177211 */ /* 0x000fe400020f0eff */
[----:B------:R-:W-:-:S03]  /*77670*/  IADD3 R6, P4, PT, R28, R3, RZ ;  /* 0x000000031c067210 */ /* 0x000fc60007f9e0ff */
[----:B------:R-:W-:Y:S01]  /*77680*/  STL.64 [R1+0x1d80], R22 ;  /* 0x001d801601007387 */ /* 0x000fe20000100a00 */
[----:B------:R-:W-:-:S03]  /*77690*/  LEA.HI.X.SX32 R7, R28, R0, 0x1, P4 ;  /* 0x000000001c077211 */ /* 0x000fc600020f0eff */
[----:B------:R-:W3:Y:S04]  /*776a0*/  LDL.LU R28, [R1+0x10c8] ;  /* 0x0010c800011c7983 */ /* 0x000ee80000300800 */
        /* <DEDUP_REMOVED lines=29> */
[----:B---3--:R-:W-:-:S04]  /*77880*/  IADD3 R6, P4, PT, R36, R3, RZ ;  /* 0x0000000324067210 */ /* 0x008fc80007f9e0ff */
[----:B------:R-:W-:Y:S02]  /*77890*/  LEA.HI.X.SX32 R7, R36, R0, 0x1, P4 ;  /* 0x0000000024077211 */ /* 0x000fe400020f0eff */
[----:B------:R-:W3:Y:S04]  /*778a0*/  LDL.LU R36, [R1+0x1118] ;  /* 0x0011180001247983 */ /* 0x000ee80000300800 */
[----:B------:R0:W-:Y:S02]  /*778b0*/  STL.64 [R1+0xe98], R6 ;  /* 0x000e980601007387 */ /* 0x0001e40000100a00 */
[----:B0-----:R-:W-:-:S04]  /*778c0*/  IADD3 R6, P4, PT, R37, R3, RZ ;  /* 0x0000000325067210 */ /* 0x001fc80007f9e0ff */
[----:B------:R-:W-:Y:S02]  /*778d0*/  LEA.HI.X.SX32 R7, R37, R0, 0x1, P4 ;  /* 0x0000000025077211 */ /* 0x000fe400020f0eff */
[----:B------:R-:W3:Y:S04]  /*778e0*/  LDL.LU R37, [R1+0x111c] ;  /* 0x00111c0001257983 */ /* 0x000ee80000300800 */
[----:B------:R0:W-:Y:S02]  /*778f0*/  STL.64 [R1+0xea0], R6 ;  /* 0x000ea00601007387 */ /* 0x0001e40000100a00 */
[----:B0-----:R-:W-:-:S04]  /*77900*/  IADD3 R6, P4, PT, R28, R3, RZ ;  /* 0x000000031c067210 */ /* 0x001fc80007f9e0ff */
[----:B------:R-:W-:Y:S02]  /*77910*/  LEA.HI.X.SX32 R7, R28, R0, 0x1, P4 ;  /* 0x000000001c077211 */ /* 0x000fe400020f0eff */
        /* <DEDUP_REMOVED lines=319> */
[----:B------:R-:W-:-:S05]  /*78d10*/  LEA.HI.X.SX32 R7, R28, R0, 0x1, P4 ;  /* 0x000000001c077211 */ /* 0x000fca00020f0eff */
[----:B------:R4:W-:Y:S04]  /*78d20*/  STL.64 [R1+0x1158], R6 ;  /* 0x0011580601007387 */ /* 0x0009e80000100a00 */
[----:B------:R-:W3:Y:S01]  /*78d30*/  LDL.LU R28, [R1+0x117c] ;  /* 0x00117c00011c7983 */ /* 0x000ee20000300800 */
[----:B----4-:R-:W-:-:S04]  /*78d40*/  IADD3 R6, P4, PT, R29, R3, RZ ;  /* 0x000000031d067210 */ /* 0x010fc80007f9e0ff */
[----:B------:R-:W-:Y:S02]  /*78d50*/  LEA.HI.X.SX32 R7, R29, R0, 0x1, P4 ;  /* 0x000000001d077211 */ /* 0x000fe400020f0eff */
[----:B------:R-:W4:Y:S04]  /*78d60*/  LDL.LU R29, [R1+0x1168] ;  /* 0x00116800011d7983 */ /* 0x000f280000300800 */
[----:B------:R0:W-:Y:S02]  /*78d70*/  STL.64 [R1+0x1160], R6 ;  /* 0x0011600601007387 */ /* 0x0001e40000100a00 */
[----:B0-----:R-:W-:-:S04]  /*78d80*/  IADD3 R6, P4, PT, R26, R3, RZ ;  /* 0x000000031a067210 */ /* 0x001fc80007f9e0ff */
[----:B------:R-:W-:Y:S02]  /*78d90*/  LEA.HI.X.SX32 R7, R26, R0, 0x1, P4 ;  /* 0x000000001a077211 */ /* 0x000fe400020f0eff */
[----:B------:R-:W3:Y:S04]  /*78da0*/  LDL.LU R26, [R1+0x1178] ;  /* 0x00117800011a7983 */ /* 0x000ee80000300800 */
[----:B------:R-:W3:Y:S04]  /*78db0*/  LDL.LU R21, [R1+0x44] ;  /* 0x0000440001157983 */ /* 0x000ee80000300800 */
[----:B------:R0:W-:Y:S02]  /*78dc0*/  STL.64 [R1+0x1148], R6 ;  /* 0x0011480601007387 */ /* 0x0001e40000100a00 */
[----:B0-----:R-:W-:-:S04]  /*78dd0*/  IADD3 R6, P4, PT, R9, R3, RZ ;  /* 0x0000000309067210 */ /* 0x001fc80007f9e0ff */
[----:B------:R-:W-:-:S05]  /*78de0*/  LEA.HI.X.SX32 R7, R9, R0, 0x1, P4 ;  /* 0x0000000009077211 */ /* 0x000fca00020f0eff */
[----:B------:R0:W-:Y:S02]  /*78df0*/  STL.64 [R1+0x1138], R6 ;  /* 0x0011380601007387 */ /* 0x0001e40000100a00 */
[----:B0-----:R-:W-:-:S04]  /*78e00*/  IADD3 R6, P4, PT, R27, R3, RZ ;  /* 0x000000031b067210 */ /* 0x001fc80007f9e0ff */
[----:B------:R-:W-:Y:S02]  /*78e10*/  LEA.HI.X.SX32 R7, R27, R0, 0x1, P4 ;  /* 0x000000001b077211 */ /* 0x000fe400020f0eff */
[----:B------:R-:W3:Y:S04]  /*78e20*/  LDL.LU R27, [R1+0x1188] ;  /* 0x00118800011b7983 */ /* 0x000ee80000300800 */
[----:B------:R0:W-:Y:S04]  /*78e30*/  STL.64 [R1+0x1128], R6 ;  /* 0x0011280601007387 */ /* 0x0001e80000100a00 */
[----:B------:R-:W3:Y:S01]  /*78e40*/  LDL.LU R11, [R1+0x48] ;  /* 0x00004800010b7983 */ /* 0x000ee20000300800 */
[----:B0-----:R-:W-:-:S04]  /*78e50*/  IADD3 R6, P4, PT, R32, R3, RZ ;  /* 0x0000000320067210 */ /* 0x001fc80007f9e0ff */
[----:B------:R-:W-:-:S05]  /*78e60*/  LEA.HI.X.SX32 R7, R32, R0, 0x1, P4 ;  /* 0x0000000020077211 */ /* 0x000fca00020f0eff */
[----:B------:R2:W-:Y:S02]  /*78e70*/  STL.64 [R1+0x1110], R6 ;  /* 0x0011100601007387 */ /* 0x0005e40000100a00 */
[----:B--2---:R-:W-:-:S04]  /*78e80*/  IADD3 R6, P4, PT, R31, R3, RZ ;  /* 0x000000031f067210 */ /* 0x004fc80007f9e0ff */
[----:B------:R-:W-:Y:S02]  /*78e90*/  LEA.HI.X.SX32 R7, R31, R0, 0x1, P4 ;  /* 0x000000001f077211 */ /* 0x000fe400020f0eff */
[----:B------:R-:W2:Y:S04]  /*78ea0*/  LDL.LU R31, [R1+0x118c] ;  /* 0x00118c00011f7983 */ /* 0x000ea80000300800 */
[----:B------:R0:W-:Y:S04]  /*78eb0*/  STL.64 [R1+0x1100], R6 ;  /* 0x0011000601007387 */ /* 0x0001e80000100a00 */
[----:B------:R-:W3:Y:S01]  /*78ec0*/  LDL.LU R10, [R1+0x4c] ;  /* 0x00004c00010a7983 */ /* 0x000ee20000300800 */
[----:B0-----:R-:W-:-:S04]  /*78ed0*/  IADD3 R6, P4, PT, R33, R3, RZ ;  /* 0x0000000321067210 */ /* 0x001fc80007f9e0ff */
[----:B------:R-:W-:Y:S01]  /*78ee0*/  LEA.HI.X.SX32 R7, R33, R0, 0x1, P4 ;  /* 0x0000000021077211 */ /* 0x000fe200020f0eff */
[----:B---3--:R0:W-:Y:S04]  /*78ef0*/  STL.64 [R1+0x1f18], R10 ;  /* 0x001f180a01007387 */ /* 0x0081e80000100a00 */
[----:B------:R1:W-:Y:S04]  /*78f00*/  STL.64 [R1+0x10f0], R6 ;  /* 0x0010f00601007387 */ /* 0x0003e80000100a00 */
[----:B0-----:R-:W3:Y:S01]  /*78f10*/  LDL.LU.64 R10, [R1+0x1190] ;  /* 0x00119000010a7983 */ /* 0x001ee20000300a00 */
[----:B-1----:R-:W-:-:S04]  /*78f20*/  IADD3 R6, P4, PT, R36, R3, RZ ;  /* 0x0000000324067210 */ /* 0x002fc80007f9e0ff */
[----:B------:R-:W-:-:S05]  /*78f30*/  LEA.HI.X.SX32 R7, R36, R0, 0x1, P4 ;  /* 0x0000000024077211 */ /* 0x000fca00020f0eff */
[----:B------:R0:W-:Y:S02]  /*78f40*/  STL.64 [R1+0x1070], R6 ;  /* 0x0010700601007387 */ /* 0x0001e40000100a00 */
[----:B0-----:R-:W-:-:S04]  /*78f50*/  IADD3 R6, P4, PT, R37, R3, RZ ;  /* 0x0000000325067210 */ /* 0x001fc80007f9e0ff */
[----:B------:R-:W-:-:S05]  /*78f60*/  LEA.HI.X.SX32 R7, R37, R0, 0x1, P4 ;  /* 0x0000000025077211 */ /* 0x000fca00020f0eff */
[----:B------:R0:W-:Y:S04]  /*78f70*/  STL.64 [R1+0x1050], R6 ;  /* 0x0010500601007387 */ /* 0x0001e80000100a00 */
[----:B0-----:R-:W3:Y:S01]  /*78f80*/  LDL.LU.64 R6, [R1+0x980] ;  /* 0x0009800001067983 */ /* 0x001ee20000300a00 */
[----:B------:R-:W-:-:S03]  /*78f90*/  IADD3 R8, P4, PT, R28, R3, RZ ;  /* 0x000000031c087210 */ /* 0x000fc60007f9e0ff */
[----:B------:R-:W3:Y:S01]  /*78fa0*/  LDL.LU.64 R18, [R1+0x970] ;  /* 0x0009700001127983 */ /* 0x000ee20000300a00 */
[----:B------:R-:W-:-:S05]  /*78fb0*/  LEA.HI.X.SX32 R9, R28, R0, 0x1, P4 ;  /* 0x000000001c097211 */ /* 0x000fca00020f0eff */
[----:B------:R4:W-:Y:S04]  /*78fc0*/  STL.64 [R1+0x1048], R8 ;  /* 0x0010480801007387 */ /* 0x0009e80000100a00 */
[----:B------:R-:W3:Y:S04]  /*78fd0*/  LDL.LU.64 R16, [R1+0x968] ;  /* 0x0009680001107983 */ /* 0x000ee80000300a00 */
[----:B------:R-:W3:Y:S01]  /*78fe0*/  LDL.LU R23, [R1+0x34] ;  /* 0x0000340001177983 */ /* 0x000ee20000300800 */
[----:B----4-:R-:W-:-:S04]  /*78ff0*/  IADD3 R8, P4, PT, R29, R3, RZ ;  /* 0x000000031d087210 */ /* 0x010fc80007f9e0ff */
[----:B------:R-:W-:-:S05]  /*79000*/  LEA.HI.X.SX32 R9, R29, R0, 0x1, P4 ;  /* 0x000000001d097211 */ /* 0x000fca00020f0eff */
[----:B------:R0:W-:Y:S04]  /*79010*/  STL.64 [R1+0x1040], R8 ;  /* 0x0010400801007387 */ /* 0x0001e80000100a00 */
[----:B------:R-:W4:Y:S04]  /*79020*/  LDL.LU.64 R14, [R1+0x960] ;  /* 0x00096000010e7983 */ /* 0x000f280000300a00 */
[----:B------:R-:W4:Y:S01]  /*79030*/  LDL.LU.64 R12, [R1+0x958] ;  /* 0x00095800010c7983 */ /* 0x000f220000300a00 */
[----:B0-----:R-:W-:-:S03]  /*79040*/  IADD3 R8, P4, PT, R26, R3, RZ ;  /* 0x000000031a087210 */ /* 0x001fc60007f9e0ff */
[----:B------:R-:W4:Y:S01]  /*79050*/  LDL.LU R20, [R1+0x38] ;  /* 0x0000380001147983 */ /* 0x000f220000300800 */
[----:B------:R-:W-:-:S05]  /*79060*/  LEA.HI.X.SX32 R9, R26, R0, 0x1, P4 ;  /* 0x000000001a097211 */ /* 0x000fca00020f0eff */
[----:B------:R0:W-:Y:S01]  /*79070*/  STL.64 [R1+0x1038], R8 ;  /* 0x0010380801007387 */ /* 0x0001e20000100a00 */
[----:B------:R-:W-:Y:S02]  /*79080*/  LOP3.LUT P5, RZ, R5, 0x200, RZ, 0xc0, !PT ;  /* 0x0000020005ff7812 */ /* 0x000fe400078ac0ff */
[----:B0-----:R-:W-:-:S04]  /*79090*/  IADD3 R8, P4, PT, R27, R3, RZ ;  /* 0x000000031b087210 */ /* 0x001fc80007f9e0ff */
[----:B------:R-:W-:Y:S02]  /*790a0*/  LEA.HI.X.SX32 R9, R27, R0, 0x1, P4 ;  /* 0x000000001b097211 */ /* 0x000fe400020f0eff */
[----:B--2---:R-:W-:-:S03]  /*790b0*/  IADD3 R26, P4, PT, R31, R3, RZ ;  /* 0x000000031f1a7210 */ /* 0x004fc60007f9e0ff */
[----:B------:R0:W-:Y:S01]  /*790c0*/  STL.64 [R1+0xff0], R8 ;  /* 0x000ff00801007387 */ /* 0x0001e20000100a00 */
[----:B------:R-:W-:-:S03]  /*790d0*/  LEA.HI.X.SX32 R27, R31, R0, 0x1, P4 ;  /* 0x000000001f1b7211 */ /* 0x000fc600020f0eff */
[----:B0-----:R-:W2:Y:S04]  /*790e0*/  LDL.LU.64 R8, [R1+0x950] ;  /* 0x0009500001087983 */ /* 0x001ea80000300a00 */
[----:B------:R-:W2:Y:S04]  /*790f0*/  LDL.LU.64 R32, [R1+0x948] ;  /* 0x0009480001207983 */ /* 0x000ea80000300a00 */
[----:B------:R-:W2:Y:S04]  /*79100*/  LDL.LU.64 R36, [R1+0x940] ;  /* 0x0009400001247983 */ /* 0x000ea80000300a00 */
[----:B------:R0:W-:Y:S02]  /*79110*/  STL.64 [R1+0x1e80], R2 ;  /* 0x001e800201007387 */ /* 0x0001e40000100a00 */
[----:B0-----:R-:W-:-:S02]  /*79120*/  PRMT R2, R21, 0x7770, RZ ;  /* 0x0000777015027816 */ /* 0x001fc400000000ff */
[----:B------:R-:W2:Y:S04]  /*79130*/  LDL.LU R3, [R1+0x30] ;  /* 0x0000300001037983 */ /* 0x000ea80000300800 */
[----:B------:R-:W2:Y:S04]  /*79140*/  LDL.LU.64 R28, [R1+0x938] ;  /* 0x00093800011c7983 */ /* 0x000ea80000300a00 */
[----:B------:R0:W-:Y:S04]  /*79150*/  STL.64 [R1+0xcc0], R26 ;  /* 0x000cc01a01007387 */ /* 0x0001e80000100a00 */
[----:B0-----:R-:W2:Y:S04]  /*79160*/  LDL.LU.64 R26, [R1+0x930] ;  /* 0x00093000011a7983 */ /* 0x001ea80000300a00 */
[----:B---3--:R0:W-:Y:S04]  /*79170*/  @P5 STG.E.U8 desc[UR40][R10.64], R2 ;  /* 0x000000020a005986 */ /* 0x0081e8000c101128 */
[----:B0-----:R-:W3:Y:S01]  /*79180*/  LDL.LU.64 R10, [R1+0x1f18] ;  /* 0x001f1800010a7983 */ /* 0x001ee20000300a00 */
[----:B------:R-:W-:-:S02]  /*79190*/  LOP3.LUT P5, RZ, R4, 0x1, RZ, 0xc0, !PT ;  /* 0x0000000104ff7812 */ /* 0x000fc400078ac0ff */
[----:B------:R-:W-:-:S11]  /*791a0*/  PRMT R2, R21, 0x7771, RZ ;  /* 0x0000777115027816 */ /* 0x000fd600000000ff */
[----:B------:R0:W-:Y:S04]  /*791b0*/  @P5 STG.E.U8 desc[UR40][R6.64], R2 ;  /* 0x0000000206005986 */ /* 0x0001e8000c101128 */
[----:B0-----:R-:W2:Y:S01]  /*791c0*/  LDL.LU.64 R6, [R1+0x1f10] ;  /* 0x001f100001067983 */ /* 0x001ea20000300a00 */
[----:B------:R-:W-:Y:S02]  /*791d0*/  LOP3.LUT P5, RZ, R35, 0x80000000, RZ, 0xc0, !PT ;  /* 0x8000000023ff7812 */ /* 0x000fe400078ac0ff */
[C---:B------:R-:W-:Y:S02]  /*791e0*/  LOP3.LUT P4, RZ, R5.reuse, 0x4000, RZ, 0xc0, !PT ;  /* 0x0000400005ff7812 */ /* 0x040fe4000788c0ff */
[C---:B------:R-:W-:Y:S02]  /*791f0*/  LOP3.LUT P6, RZ, R5.reuse, 0x10000, RZ, 0xc0, !PT ;  /* 0x0001000005ff7812 */ /* 0x040fe400078cc0ff */
[----:B------:R-:W-:-:S02]  /*79200*/  LOP3.LUT P0, RZ, R5, 0x20000, RZ, 0xc0, !PT ;  /* 0x0002000005ff7812 */ /* 0x000fc4000780c0ff */
[C---:B------:R-:W-:Y:S02]  /*79210*/  LOP3.LUT P1, RZ, R5.reuse, 0x40000, RZ, 0xc0, !PT ;  /* 0x0004000005ff7812 */ /* 0x040fe4000782c0ff */
[C---:B------:R-:W-:Y:S02]  /*79220*/  LOP3.LUT P2, RZ, R5.reuse, 0x80000, RZ, 0xc0, !PT ;  /* 0x0008000005ff7812 */ /* 0x040fe4000784c0ff */
[----:B------:R-:W-:Y:S02]  /*79230*/  LOP3.LUT P3, RZ, R5, 0x100000, RZ, 0xc0, !PT ;  /* 0x0010000005ff7812 */ /* 0x000fe4000786c0ff */
[----:B---3--:R-:W-:-:S05]  /*79240*/  PRMT R2, R11, 0x7770, RZ ;  /* 0x000077700b027816 */ /* 0x008fca00000000ff */
[----:B------:R0:W-:Y:S01]  /*79250*/  @P5 STG.E.U8 desc[UR40][R18.64], R2 ;  /* 0x0000000212005986 */ /* 0x0001e2000c101128 */
[----:B------:R-:W-:Y:S02]  /*79260*/  LOP3.LUT P5, RZ, R35, 0x40000000, RZ, 0xc0, !PT ;  /* 0x4000000023ff7812 */ /* 0x000fe400078ac0ff */
[----:B0-----:R-:W-:-:S11]  /*79270*/  PRMT R2, R11, 0x7771, RZ ;  /* 0x000077710b027816 */ /* 0x001fd600000000ff */
[----:B------:R0:W-:Y:S01]  /*79280*/  @P5 STG.E.U8 desc[UR40][R16.64], R2 ;  /* 0x0000000210005986 */ /* 0x0001e2000c101128 */
[----:B------:R-:W-:Y:S02]  /*79290*/  LOP3.LUT P5, RZ, R35, 0x20000000, RZ, 0xc0, !PT ;  /* 0x2000000023ff7812 */ /* 0x000fe400078ac0ff */
[----:B0-----:R-:W-:-:S11]  /*792a0*/  PRMT R2, R10, 0x7770, RZ ;  /* 0x000077700a027816 */ /* 0x001fd600000000ff */
[----:B----4-:R0:W-:Y:S01]  /*792b0*/  @P5 STG.E.U8 desc[UR40][R14.64], R2 ;  /* 0x000000020e005986 */ /* 0x0101e2000c101128 */
[----:B------:R-:W-:Y:S02]  /*792c0*/  LOP3.LUT P5, RZ, R35, 0x10000000, RZ, 0xc0, !PT ;  /* 0x1000000023ff7812 */ /* 0x000fe400078ac0ff */
[----:B0-----:R-:W-:-:S05]  /*792d0*/  PRMT R2, R10, 0x7771, RZ ;  /* 0x000077710a027816 */ /* 0x001fca00000000ff */
[----:B------:R2:W-:Y:S02]  /*792e0*/  @P4 STG.E.U8 desc[UR40][R12.64], R2 ;  /* 0x000000020c004986 */ /* 0x0005e4000c101128 */
[----:B--2---:R-:W-:-:S05]  /*792f0*/  PRMT R2, R3, 0x7770, RZ ;  /* 0x0000777003027816 */ /* 0x004fca00000000ff */
[----:B------:R0:W-:Y:S02]  /*79300*/  @P5 STG.E.U8 desc[UR40][R8.64], R2 ;  /* 0x0000000208005986 */ /* 0x0001e4000c101128 */
[----:B0-----:R-:W-:-:S05]  /*79310*/  PRMT R2, R3, 0x7771, RZ ;  /* 0x0000777103027816 */ /* 0x001fca00000000ff */
[----:B------:R0:W-:Y:S02]  /*79320*/  @P6 STG.E.U8 desc[UR40][R32.64], R2 ;  /* 0x0000000220006986 */ /* 0x0001e4000c101128 */
[----:B0-----:R-:W-:-:S05]  /*79330*/  PRMT R2, R23, 0x7770, RZ ;  /* 0x0000777017027816 */ /* 0x001fca00000000ff */
[----:B------:R0:W-:Y:S02]  /*79340*/  @P0 STG.E.U8 desc[UR40][R36.64], R2 ;  /* 0x0000000224000986 */ /* 0x0001e4000c101128 */
[----:B0-----:R-:W-:-:S05]  /*79350*/  PRMT R2, R23, 0x7771, RZ ;  /* 0x0000777117027816 */ /* 0x001fca00000000ff */
[----:B------:R0:W-:Y:S02]  /*79360*/  @P1 STG.E.U8 desc[UR40][R28.64], R2 ;  /* 0x000000021c001986 */ /* 0x0001e4000c101128 */
[----:B0-----:R-:W-:-:S05]  /*79370*/  PRMT R2, R20, 0x7770, RZ ;  /* 0x0000777014027816 */ /* 0x001fca00000000ff */
[----:B------:R0:W-:Y:S04]  /*79380*/  @P2 STG.E.U8 desc[UR40][R26.64], R2 ;  /* 0x000000021a002986 */ /* 0x0001e8000c101128 */
[----:B------:R-:W-:Y:S01]  /*79390*/  STL.64 [R1+0x1ee8], R10 ;  /* 0x001ee80a01007387 */ /* 0x000fe20000100a00 */
[----:B0-----:R-:W-:-:S05]  /*793a0*/  PRMT R2, R20, 0x7771, RZ ;  /* 0x0000777114027816 */ /* 0x001fca00000000ff */
[----:B------:R0:W-:Y:S04]  /*793b0*/  @P3 STG.E.U8 desc[UR40][R6.64], R2 ;  /* 0x0000000206003986 */ /* 0x0001e8000c101128 */
[----:B0-----:R-:W2:Y:S04]  /*793c0*/  LDL.LU.64 R6, [R1+0x1f08] ;  /* 0x001f080001067983 */ /* 0x001ea80000300a00 */
[----:B------:R-:W3:Y:S04]  /*793d0*/  LDL.LU.64 R12, [R1+0x920] ;  /* 0x00092000010c7983 */ /* 0x000ee80000300a00 */
[----:B------:R-:W4:Y:S04]  /*793e0*/  LDL.LU.64 R8, [R1+0x918] ;  /* 0x0009180001087983 */ /* 0x000f280000300a00 */
[----:B------:R-:W2:Y:S04]  /*793f0*/  LDL.LU.64 R28, [R1+0x910] ;  /* 0x00091000011c7983 */ /* 0x000ea80000300a00 */
[----:B------:R-:W2:Y:S04]  /*79400*/  LDL.LU.64 R16, [R1+0x908] ;  /* 0x0009080001107983 */ /* 0x000ea80000300a00 */
[----:B------:R-:W2:Y:S04]  /*79410*/  LDL.LU.64 R14, [R1+0x900] ;  /* 0x00090000010e7983 */ /* 0x000ea80000300a00 */
[----:B------:R-:W-:Y:S04]  /*79420*/  STL [R1+0x1ec8], R20 ;  /* 0x001ec81401007387 */ /* 0x000fe80000100800 */
[----:B------:R-:W-:Y:S04]  /*79430*/  STL [R1+0x1ef0], R21 ;  /* 0x001ef01501007387 */ /* 0x000fe80000100800 */
[----:B------:R-:W2:Y:S01]  /*79440*/  LDL.LU R32, [R1+0x3c] ;  /* 0x00003c0001207983 */ /* 0x000ea20000300800 */
[----:B------:R-:W-:Y:S01]  /*79450*/  LOP3.LUT P0, RZ, R5, 0x200000, RZ, 0xc0, !PT ;  /* 0x0020000005ff7812 */ /* 0x000fe2000780c0ff */
[----:B------:R-:W-:-:S02]  /*79460*/  IMAD.MOV.U32 R31, RZ, RZ, R30 ;  /* 0x000000ffff1f7224 */ /* 0x000fc400078e001e */
[----:B------:R-:W3:Y:S01]  /*79470*/  LDL.LU R36, [R1+0x20] ;  /* 0x0000200001247983 */ /* 0x000ee20000300800 */
[----:B------:R-:W-:Y:S02]  /*79480*/  IMAD.MOV.U32 R30, RZ, RZ, R25 ;  /* 0x000000ffff1e7224 */ /* 0x000fe400078e0019 */
[----:B------:R-:W-:Y:S01]  /*79490*/  IMAD.MOV.U32 R25, RZ, RZ, R34 ;  /* 0x000000ffff197224 */ /* 0x000fe200078e0022 */
[----:B------:R-:W4:Y:S04]  /*794a0*/  LDL.LU R37, [R1+0x24] ;  /* 0x0000240001257983 */ /* 0x000f280000300800 */
[----:B------:R-:W4:Y:S04]  /*794b0*/  LDL.LU R27, [R1+0x28] ;  /* 0x00002800011b7983 */ /* 0x000f280000300800 */
[----:B------:R-:W4:Y:S04]  /*794c0*/  LDL.LU R34, [R1+0x2c] ;  /* 0x00002c0001227983 */ /* 0x000f280000300800 */
[----:B------:R-:W-:Y:S01]  /*794d0*/  STL [R1+0x1eb4], R5 ;  /* 0x001eb40501007387 */ /* 0x000fe20000100800 */
[----:B--2---:R-:W-:-:S05]  /*794e0*/  PRMT R2, R32, 0x7770, RZ ;  /* 0x0000777020027816 */ /* 0x004fca00000000ff */
[----:B---3--:R0:W-:Y:S04]  /*794f0*/  @P0 STG.E.U8 desc[UR40][R12.64], R2 ;  /* 0x000000020c000986 */ /* 0x0081e8000c101128 */
[----:B0-----:R-:W2:Y:S04]  /*79500*/  LDL.LU.64 R12, [R1+0x8f8] ;  /* 0x0008f800010c7983 */ /* 0x001ea80000300a00 */
[----:B------:R-:W3:Y:S01]  /*79510*/  LDL.LU R33, [R1+0x10] ;  /* 0x0000100001217983 */ /* 0x000ee20000300800 */
[C---:B------:R-:W-:Y:S02]  /*79520*/  LOP3.LUT P1, RZ, R5.reuse, 0x400000, RZ, 0xc0, !PT ;  /* 0x0040000005ff7812 */ /* 0x040fe4000782c0ff */
[----:B------:R-:W-:-:S02]  /*79530*/  LOP3.LUT P2, RZ, R5, 0x800000, RZ, 0xc0, !PT ;  /* 0x0080000005ff7812 */ /* 0x000fc4000784c0ff */
[----:B------:R-:W-:-:S09]  /*79540*/  PRMT R2, R32, 0x7771, RZ ;  /* 0x0000777120027816 */ /* 0x000fd200000000ff */
[----:B----4-:R0:W-:Y:S02]  /*79550*/  @P1 STG.E.U8 desc[UR40][R8.64], R2 ;  /* 0x0000000208001986 */ /* 0x0101e4000c101128 */
[----:B0-----:R-:W-:Y:S02]  /*79560*/  PRMT R2, R36, 0x7770, RZ ;  /* 0x0000777024027816 */ /* 0x001fe400000000ff */
[----:B------:R-:W4:Y:S04]  /*79570*/  LDL.LU.64 R8, [R1+0x8f0] ;  /* 0x0008f00001087983 */ /* 0x000f280000300a00 */
[----:B------:R0:W-:Y:S04]  /*79580*/  @P2 STG.E.U8 desc[UR40][R28.64], R2 ;  /* 0x000000021c002986 */ /* 0x0001e8000c101128 */
[----:B---3--:R-:W-:Y:S04]  /*79590*/  STL.64 [R1+0x1ef8], R32 ;  /* 0x001ef82001007387 */ /* 0x008fe80000100a00 */
[----:B0-----:R-:W3:Y:S04]  /*795a0*/  LDL.LU.64 R28, [R1+0x8e8] ;  /* 0x0008e800011c7983 */ /* 0x001ee80000300a00 */
[----:B------:R-:W2:Y:S01]  /*795b0*/  LDL.LU R22, [R1+0x14] ;  /* 0x0000140001167983 */ /* 0x000ea20000300800 */
[----:B------:R-:W-:-:S02]  /*795c0*/  LOP3.LUT P4, RZ, R6, 0x2, RZ, 0xc0, !PT ;  /* 0x0000000206ff7812 */ /* 0x000fc4000788c0ff */
[----:B------:R-:W-:-:S11]  /*795d0*/  LOP3.LUT R35, R35, 0xffefffff, RZ, 0xc0, !PT ;  /* 0xffefffff23237812 */ /* 0x000fd600078ec0ff */
[----:B------:R-:W-:Y:S02]  /*795e0*/  @P4 LOP3.LUT R35, R35, 0x100000, RZ, 0xfc, !PT ;  /* 0x0010000023234812 */ /* 0x000fe400078efcff */
[----:B------:R-:W-:Y:S02]  /*795f0*/  LOP3.LUT P4, RZ, R6, 0x1, RZ, 0xc0, !PT ;  /* 0x0000000106ff7812 */ /* 0x000fe4000788c0ff */
        /* <DEDUP_REMOVED lines=14> */
[----:B------:R-:W-:Y:S01]  /*796e0*/  LOP3.LUT P4, RZ, R5, 0x8000000, RZ, 0xc0, !PT ;  /* 0x0800000005ff7812 */ /* 0x000fe2000788c0ff */
[----:B--2---:R0:W-:Y:S04]  /*796f0*/  STL.64 [R1+0x1f00], R22 ;  /* 0x001f001601007387 */ /* 0x0041e80000100a00 */
[----:B0-----:R-:W2:Y:S04]  /*79700*/  LDL.LU.64 R22, [R1+0x8e0] ;  /* 0x0008e00001167983 */ /* 0x001ea80000300a00 */
[----:B------:R-:W2:Y:S01]  /*79710*/  LDL.LU.64 R32, [R1+0x8d8] ;  /* 0x0008d80001207983 */ /* 0x000ea20000300a00 */
[----:B------:R-:W-:-:S02]  /*79720*/  LOP3.LUT R35, R35, 0xfbffffff, RZ, 0xc0, !PT ;  /* 0xfbffffff23237812 */ /* 0x000fc400078ec0ff */
[----:B------:R-:W-:Y:S01]  /*79730*/  LOP3.LUT P3, RZ, R5, 0x1000000, RZ, 0xc0, !PT ;  /* 0x0100000005ff7812 */ /* 0x000fe2000786c0ff */
[----:B------:R-:W2:Y:S01]  /*79740*/  LDL.LU R26, [R1+0x18] ;  /* 0x00001800011a7983 */ /* 0x000ea20000300800 */
[----:B------:R-:W-:Y:S02]  /*79750*/  @P4 LOP3.LUT R35, R35, 0x4000000, RZ, 0xfc, !PT ;  /* 0x0400000023234812 */ /* 0x000fe400078efcff */
[----:B------:R-:W-:Y:S01]  /*79760*/  LOP3.LUT P4, RZ, R5, 0x4000000, RZ, 0xc0, !PT ;  /* 0x0400000005ff7812 */ /* 0x000fe2000788c0ff */
[----:B------:R-:W2:Y:S01]  /*79770*/  LDL.LU.64 R20, [R1+0x8d0] ;  /* 0x0008d00001147983 */ /* 0x000ea20000300a00 */
[----:B------:R-:W-:Y:S02]  /*79780*/  LOP3.LUT R35, R35, 0xf7ffffff, RZ, 0xc0, !PT ;  /* 0xf7ffffff23237812 */ /* 0x000fe400078ec0ff */
[----:B------:R-:W-:Y:S01]  /*79790*/  PRMT R2, R36, 0x7771, RZ ;  /* 0x0000777124027816 */ /* 0x000fe200000000ff */
[----:B------:R-:W2:Y:S08]  /*797a0*/  LDL.LU.64 R10, [R1+0x8c8] ;  /* 0x0008c800010a7983 */ /* 0x000eb00000300a00 */
[----:B------:R-:W-:Y:S01]  /*797b0*/  @P4 LOP3.LUT R35, R35, 0x8000000, RZ, 0xfc, !PT ;  /* 0x0800000023234812 */ /* 0x000fe200078efcff */
[----:B------:R0:W-:Y:S01]  /*797c0*/  @P3 STG.E.U8 desc[UR40][R16.64], R2 ;  /* 0x0000000210003986 */ /* 0x0001e2000c101128 */
[----:B------:R-:W-:-:S03]  /*797d0*/  LOP3.LUT P4, RZ, R5, 0x2000000, RZ, 0xc0, !PT ;  /* 0x0200000005ff7812 */ /* 0x000fc6000788c0ff */
[----:B------:R-:W2:Y:S04]  /*797e0*/  LDL.LU R4, [R1+0x1c] ;  /* 0x00001c0001047983 */ /* 0x000ea80000300800 */
[----:B------:R-:W2:Y:S01]  /*797f0*/  LDL.LU.64 R18, [R1+0x8b8] ;  /* 0x0008b80001127983 */ /* 0x000ea20000300a00 */
[----:B0-----:R-:W-:-:S03]  /*79800*/  PRMT R2, R37, 0x7770, RZ ;  /* 0x0000777025027816 */ /* 0x001fc600000000ff */
[----:B------:R-:W2:Y:S04]  /*79810*/  LDL.LU.64 R16, [R1+0x8b0] ;  /* 0x0008b00001107983 */ /* 0x000ea80000300a00 */
        /* <DEDUP_REMOVED lines=8> */
[----:B0-----:R-:W-:-:S11]  /*798a0*/  PRMT R2, R27, 0x7771, RZ ;  /* 0x000077711b027816 */ /* 0x001fd600000000ff */
[----:B---3--:R0:W-:Y:S01]  /*798b0*/  @P4 STG.E.U8 desc[UR40][R28.64], R2 ;  /* 0x000000021c004986 */ /* 0x0081e2000c101128 */
[C---:B------:R-:W-:Y:S02]  /*798c0*/  LOP3.LUT P4, RZ, R35.reuse, 0x1000000, RZ, 0xc0, !PT ;  /* 0x0100000023ff7812 */ /* 0x040fe4000788c0ff */
[----:B0-----:R-:W-:Y:S01]  /*798d0*/  PRMT R2, R34, 0x7770, RZ ;  /* 0x0000777022027816 */ /* 0x001fe200000000ff */
[----:B------:R0:W-:Y:S04]  /*798e0*/  STL.64 [R1+0x1ed0], R36 ;  /* 0x001ed02401007387 */ /* 0x0001e80000100a00 */
[----:B0-----:R-:W3:Y:S04]  /*798f0*/  LDL.LU.64 R36, [R1+0x8c0] ;  /* 0x0008c00001247983 */ /* 0x001ee80000300a00 */
[----:B------:R-:W4:Y:S04]  /*79900*/  LDL.LU.64 R14, [R1+0x8a8] ;  /* 0x0008a800010e7983 */ /* 0x000f280000300a00 */
[----:B------:R-:W3:Y:S04]  /*79910*/  LDL.LU.64 R12, [R1+0x8a0] ;  /* 0x0008a000010c7983 */ /* 0x000ee80000300a00 */
[----:B------:R-:W3:Y:S04]  /*79920*/  LDL.LU.64 R8, [R1+0x898] ;  /* 0x0008980001087983 */ /* 0x000ee80000300a00 */
[----:B------:R-:W3:Y:S04]  /*79930*/  LDL.LU.64 R28, [R1+0x890] ;  /* 0x00089000011c7983 */ /* 0x000ee80000300a00 */
[----:B--2---:R0:W-:Y:S01]  /*79940*/  @P4 STG.E.U8 desc[UR40][R22.64], R2 ;  /* 0x0000000216004986 */ /* 0x0041e2000c101128 */
[----:B------:R-:W-:-:S02]  /*79950*/  LOP3.LUT P4, RZ, R35, 0x800000, RZ, 0xc0, !PT ;  /* 0x0080000023ff7812 */ /* 0x000fc4000788c0ff */
[----:B0-----:R-:W-:Y:S01]  /*79960*/  PRMT R2, R34, 0x7771, RZ ;  /* 0x0000777122027816 */ /* 0x001fe200000000ff */
[----:B------:R-:W2:Y:S10]  /*79970*/  LDL.LU.64 R22, [R1+0x1f00] ;  /* 0x001f000001167983 */ /* 0x000eb40000300a00 */
[----:B------:R0:W-:Y:S04]  /*79980*/  @P4 STG.E.U8 desc[UR40][R32.64], R2 ;  /* 0x0000000220004986 */ /* 0x0001e8000c101128 */
[----:B0-----:R-:W2:Y:S01]  /*79990*/  LDL.LU.64 R32, [R1+0x1ef8] ;  /* 0x001ef80001207983 */ /* 0x001ea20000300a00 */
[----:B------:R-:W-:-:S02]  /*799a0*/  LOP3.LUT P4, RZ, R35, 0x400000, RZ, 0xc0, !PT ;  /* 0x0040000023ff7812 */ /* 0x000fc4000788c0ff */
[C---:B------:R-:W-:Y:S02]  /*799b0*/  LOP3.LUT P5, RZ, R6.reuse, 0x4, RZ, 0xc0, !PT ;  /* 0x0000000406ff7812 */ /* 0x040fe400078ac0ff */
[C---:B------:R-:W-:Y:S02]  /*799c0*/  LOP3.LUT P6, RZ, R6.reuse, 0x8, RZ, 0xc0, !PT ;  /* 0x0000000806ff7812 */ /* 0x040fe400078cc0ff */
[C---:B------:R-:W-:Y:S02]  /*799d0*/  LOP3.LUT P0, RZ, R6.reuse, 0x10, RZ, 0xc0, !PT ;  /* 0x0000001006ff7812 */ /* 0x040fe4000780c0ff */
[C---:B------:R-:W-:Y:S02]  /*799e0*/  LOP3.LUT P1, RZ, R6.reuse, 0x20, RZ, 0xc0, !PT ;  /* 0x0000002006ff7812 */ /* 0x040fe4000782c0ff */
[C---:B------:R-:W-:Y:S02]  /*799f0*/  LOP3.LUT P2, RZ, R6.reuse, 0x40, RZ, 0xc0, !PT ;  /* 0x0000004006ff7812 */ /* 0x040fe4000784c0ff */
[----:B------:R-:W-:-:S02]  /*79a00*/  LOP3.LUT P3, RZ, R6, 0x80, RZ, 0xc0, !PT ;  /* 0x0000008006ff7812 */ /* 0x000fc4000786c0ff */
[----:B--2---:R-:W-:-:S05]  /*79a10*/  PRMT R2, R33, 0x7770, RZ ;  /* 0x0000777021027816 */ /* 0x004fca00000000ff */
[----:B------:R0:W-:Y:S01]  /*79a20*/  @P4 STG.E.U8 desc[UR40][R20.64], R2 ;  /* 0x0000000214004986 */ /* 0x0001e2000c101128 */
[----:B------:R-:W-:Y:S02]  /*79a30*/  LOP3.LUT P4, RZ, R35, 0x200000, RZ, 0xc0, !PT ;  /* 0x0020000023ff7812 */ /* 0x000fe4000788c0ff */
[----:B0-----:R-:W-:Y:S01]  /*79a40*/  PRMT R2, R33, 0x7771, RZ ;  /* 0x0000777121027816 */ /* 0x001fe200000000ff */
[----:B------:R-:W2:Y:S10]  /*79a50*/  LDL.LU R21, [R1+0x1ef0] ;  /* 0x001ef00001157983 */ /* 0x000eb40000300800 */
[----:B------:R0:W-:Y:S01]  /*79a60*/  @P4 STG.E.U8 desc[UR40][R10.64], R2 ;  /* 0x000000020a004986 */ /* 0x0001e2000c101128 */
[----:B------:R-:W-:-:S02]  /*79a70*/  LOP3.LUT P4, RZ, R35, 0x100000, RZ, 0xc0, !PT ;  /* 0x0010000023ff7812 */ /* 0x000fc4000788c0ff */
[C---:B0-----:R-:W-:Y:S01]  /*79a80*/  PRMT R2, R22.reuse, 0x7770, RZ ;  /* 0x0000777016027816 */ /* 0x041fe200000000ff */
[----:B------:R-:W2:Y:S10]  /*79a90*/  LDL.LU.64 R10, [R1+0x1ee8] ;  /* 0x001ee800010a7983 */ /* 0x000eb40000300a00 */
[----:B---3--:R0:W-:Y:S02]  /*79aa0*/  @P4 STG.E.U8 desc[UR40][R36.64], R2 ;  /* 0x0000000224004986 */ /* 0x0081e4000c101128 */
[----:B0-----:R-:W-:-:S05]  /*79ab0*/  PRMT R2, R22, 0x7771, RZ ;  /* 0x0000777116027816 */ /* 0x001fca00000000ff */
[----:B------:R0:W-:Y:S02]  /*79ac0*/  @P5 STG.E.U8 desc[UR40][R18.64], R2 ;  /* 0x0000000212005986 */ /* 0x0001e4000c101128 */
[----:B0-----:R-:W-:-:S05]  /*79ad0*/  PRMT R2, R26, 0x7770, RZ ;  /* 0x000077701a027816 */ /* 0x001fca00000000ff */
[----:B------:R0:W-:Y:S02]  /*79ae0*/  @P6 STG.E.U8 desc[UR40][R16.64], R2 ;  /* 0x0000000210006986 */ /* 0x0001e4000c101128 */
[----:B0-----:R-:W-:-:S05]  /*79af0*/  PRMT R2, R26, 0x7771, RZ ;  /* 0x000077711a027816 */ /* 0x001fca00000000ff */
[----:B----4-:R0:W-:Y:S02]  /*79b00*/  @P0 STG.E.U8 desc[UR40][R14.64], R2 ;  /* 0x000000020e000986 */ /* 0x0101e4000c101128 */
[----:B0-----:R-:W-:-:S05]  /*79b10*/  PRMT R2, R4, 0x7770, RZ ;  /* 0x0000777004027816 */ /* 0x001fca00000000ff */
[----:B------:R0:W-:Y:S04]  /*79b20*/  @P1 STG.E.U8 desc[UR40][R12.64], R2 ;  /* 0x000000020c001986 */ /* 0x0001e8000c101128 */
[----:B------:R-:W-:Y:S01]  /*79b30*/  STL.64 [R1+0x1ed8], R32 ;  /* 0x001ed82001007387 */ /* 0x000fe20000100a00 */
[----:B0-----:R-:W-:-:S03]  /*79b40*/  PRMT R2, R4, 0x7771, RZ ;  /* 0x0000777104027816 */ /* 0x001fc600000000ff */
[----:B------:R-:W-:Y:S04]  /*79b50*/  STL [R1+0x1eb8], R4 ;  /* 0x001eb80401007387 */ /* 0x000fe80000100800 */
[----:B------:R0:W-:Y:S04]  /*79b60*/  @P2 STG.E.U8 desc[UR40][R8.64], R2 ;  /* 0x0000000208002986 */ /* 0x0001e8000c101128 */
[----:B0-----:R-:W3:Y:S01]  /*79b70*/  LDL.LU.64 R8, [R1+0x888] ;  /* 0x0008880001087983 */ /* 0x001ee20000300a00 */
[----:B------:R-:W-:-:S05]  /*79b80*/  PRMT R2, R24, 0x7772, RZ ;  /* 0x0000777218027816 */ /* 0x000fca00000000ff */
[----:B------:R0:W-:Y:S04]  /*79b90*/  @P3 STG.E.U8 desc[UR40][R28.64], R2 ;  /* 0x000000021c003986 */ /* 0x0001e8000c101128 */
[----:B0-----:R-:W4:Y:S04]  /*79ba0*/  LDL.LU.64 R28, [R1+0x880] ;  /* 0x00088000011c7983 */ /* 0x001f280000300a00 */
[----:B------:R-:W4:Y:S04]  /*79bb0*/  LDL.LU.64 R18, [R1+0x878] ;  /* 0x0008780001127983 */ /* 0x000f280000300a00 */
[----:B------:R-:W4:Y:S04]  /*79bc0*/  LDL.LU.64 R16, [R1+0x870] ;  /* 0x0008700001107983 */ /* 0x000f280000300a00 */
[----:B------:R-:W4:Y:S01]  /*79bd0*/  LDL.LU.64 R14, [R1+0x868] ;  /* 0x00086800010e7983 */ /* 0x000f220000300a00 */
[----:B------:R-:W-:-:S03]  /*79be0*/  LOP3.LUT P0, RZ, R6, 0x100, RZ, 0xc0, !PT ;  /* 0x0000010006ff7812 */ /* 0x000fc6000780c0ff */
[----:B------:R-:W4:Y:S01]  /*79bf0*/  LDL.LU.64 R12, [R1+0x860] ;  /* 0x00086000010c7983 */ /* 0x000f220000300a00 */
[----:B------:R-:W-:Y:S02]  /*79c00*/  PRMT R2, R24, 0x7773, RZ ;  /* 0x0000777318027816 */ /* 0x000fe400000000ff */
[C---:B------:R-:W-:Y:S01]  /*79c10*/  LOP3.LUT P1, RZ, R6.reuse, 0x200, RZ, 0xc0, !PT ;  /* 0x0000020006ff7812 */ /* 0x040fe2000782c0ff */
[----:B------:R-:W4:Y:S01]  /*79c20*/  LDL.LU R24, [R1+0x1ee0] ;  /* 0x001ee00001187983 */ /* 0x000f220000300800 */
        /* <DEDUP_REMOVED lines=11> */
[----:B------:R-:W-:Y:S01]  /*79ce0*/  @P4 LOP3.LUT R35, R35, 0x8000, RZ, 0xfc, !PT ;  /* 0x0000800023234812 */ /* 0x000fe200078efcff */
[----:B---3--:R0:W-:Y:S04]  /*79cf0*/  @P0 STG.E.U8 desc[UR40][R8.64], R2 ;  /* 0x0000000208000986 */ /* 0x0081e8000c101128 */
[----:B0-----:R-:W3:Y:S01]  /*79d00*/  LDL.LU.64 R8, [R1+0x858] ;  /* 0x0008580001087983 */ /* 0x001ee20000300a00 */
[----:B--2---:R-:W-:-:S05]  /*79d10*/  PRMT R2, R21, 0x7772, RZ ;  /* 0x0000777215027816 */ /* 0x004fca00000000ff */
[----:B----4-:R0:W-:Y:S04]  /*79d20*/  @P1 STG.E.U8 desc[UR40][R28.64], R2 ;  /* 0x000000021c001986 */ /* 0x0101e8000c101128 */
[----:B0-----:R-:W2:Y:S04]  /*79d30*/  LDL.LU.64 R28, [R1+0x850] ;  /* 0x00085000011c7983 */ /* 0x001ea80000300a00 */
[----:B------:R-:W4:Y:S04]  /*79d40*/  LDL.LU.64 R32, [R1+0x848] ;  /* 0x0008480001207983 */ /* 0x000f280000300a00 */
[----:B------:R-:W4:Y:S01]  /*79d50*/  LDL.LU.64 R36, [R1+0x840] ;  /* 0x0008400001247983 */ /* 0x000f220000300a00 */
[----:B------:R-:W-:-:S03]  /*79d60*/  PRMT R2, R21, 0x7773, RZ ;  /* 0x0000777315027816 */ /* 0x000fc600000000ff */
[----:B------:R-:W4:Y:S01]  /*79d70*/  LDL.LU.64 R20, [R1+0x838] ;  /* 0x0008380001147983 */ /* 0x000f220000300a00 */
[----:B------:R-:W-:Y:S02]  /*79d80*/  LOP3.LUT P4, RZ, R6, 0x10000, RZ, 0xc0, !PT ;  /* 0x0001000006ff7812 */ /* 0x000fe4000788c0ff */
[----:B------:R-:W-:Y:S01]  /*79d90*/  LOP3.LUT R35, R35, 0xfffeffff, RZ, 0xc0, !PT ;  /* 0xfffeffff23237812 */ /* 0x000fe200078ec0ff */
[----:B------:R-:W4:Y:S10]  /*79da0*/  LDL.LU.64 R4, [R1+0x830] ;  /* 0x0008300001047983 */ /* 0x000f340000300a00 */
[----:B------:R-:W-:-:S02]  /*79db0*/  @P4 LOP3.LUT R35, R35, 0x10000, RZ, 0xfc, !PT ;  /* 0x0001000023234812 */ /* 0x000fc400078efcff */
[----:B------:R-:W-:Y:S02]  /*79dc0*/  LOP3.LUT P4, RZ, R6, 0x8000, RZ, 0xc0, !PT ;  /* 0x0000800006ff7812 */ /* 0x000fe4000788c0ff */
[----:B------:R-:W-:-:S11]  /*79dd0*/  LOP3.LUT R35, R35, 0xfffdffff, RZ, 0xc0, !PT ;  /* 0xfffdffff23237812 */ /* 0x000fd600078ec0ff */
[----:B------:R-:W-:Y:S02]  /*79de0*/  @P4 LOP3.LUT R35, R35, 0x20000, RZ, 0xfc, !PT ;  /* 0x0002000023234812 */ /* 0x000fe400078efcff */
[C---:B------:R-:W-:Y:S02]  /*79df0*/  LOP3.LUT P4, RZ, R6.reuse, 0x4000, RZ, 0xc0, !PT ;  /* 0x0000400006ff7812 */ /* 0x040fe4000788c0ff */
[----:B------:R-:W-:Y:S02]  /*79e00*/  LOP3.LUT R35, R35, 0xfffbffff, RZ, 0xc0, !PT ;  /* 0xfffbffff23237812 */ /* 0x000fe400078ec0ff */
[----:B------:R-:W-:-:S09]  /*79e10*/  LOP3.LUT P2, RZ, R6, 0x400, RZ, 0xc0, !PT ;  /* 0x0000040006ff7812 */ /* 0x000fd2000784c0ff */
[----:B------:R-:W-:Y:S02]  /*79e20*/  @P4 LOP3.LUT R35, R35, 0x40000, RZ, 0xfc, !PT ;  /* 0x0004000023234812 */ /* 0x000fe400078efcff */
[C---:B------:R-:W-:Y:S02]  /*79e30*/  LOP3.LUT P4, RZ, R6.reuse, 0x2000, RZ, 0xc0, !PT ;  /* 0x0000200006ff7812 */ /* 0x040fe4000788c0ff */
[----:B------:R-:W-:Y:S02]  /*79e40*/  LOP3.LUT P3, RZ, R6, 0x800, RZ, 0xc0, !PT ;  /* 0x0000080006ff7812 */ /* 0x000fe4000786c0ff */
[----:B------:R-:W-:Y:S01]  /*79e50*/  LOP3.LUT R35, R35, 0xfff7ffff, RZ, 0xc0, !PT ;  /* 0xfff7ffff23237812 */ /* 0x000fe200078ec0ff */
[----:B------:R0:W-:Y:S08]  /*79e60*/  @P2 STG.E.U8 desc[UR40][R18.64], R2 ;  /* 0x0000000212002986 */ /* 0x0001f0000c101128 */
[----:B------:R-:W-:-:S02]  /*79e70*/  @P4 LOP3.LUT R35, R35, 0x80000, RZ, 0xfc, !PT ;  /* 0x0008000023234812 */ /* 0x000fc400078efcff */
[----:B------:R-:W-:Y:S02]  /*79e80*/  LOP3.LUT P4, RZ, R6, 0x1000, RZ, 0xc0, !PT ;  /* 0x0000100006ff7812 */ /* 0x000fe4000788c0ff */
[C---:B0-----:R-:W-:Y:S01]  /*79e90*/  PRMT R2, R11.reuse, 0x7772, RZ ;  /* 0x000077720b027816 */ /* 0x041fe200000000ff */
[----:B------:R-:W4:Y:S04]  /*79ea0*/  LDL.LU.64 R18, [R1+0x828] ;  /* 0x0008280001127983 */ /* 0x000f280000300a00 */
[----:B------:R0:W-:Y:S02]  /*79eb0*/  @P3 STG.E.U8 desc[UR40][R16.64], R2 ;  /* 0x0000000210003986 */ /* 0x0001e4000c101128 */
[----:B0-----:R-:W-:Y:S02]  /*79ec0*/  PRMT R2, R11, 0x7773, RZ ;  /* 0x000077730b027816 */ /* 0x001fe400000000ff */
[----:B------:R-:W4:Y:S04]  /*79ed0*/  LDL.LU.64 R16, [R1+0x820] ;  /* 0x0008200001107983 */ /* 0x000f280000300a00 */
[----:B------:R0:W-:Y:S01]  /*79ee0*/  @P4 STG.E.U8 desc[UR40][R14.64], R2 ;  /* 0x000000020e004986 */ /* 0x0001e2000c101128 */
[----:B------:R-:W-:-:S02]  /*79ef0*/  LOP3.LUT P4, RZ, R35, 0x80000, RZ, 0xc0, !PT ;  /* 0x0008000023ff7812 */ /* 0x000fc4000788c0ff */
[----:B0-----:R-:W-:Y:S01]  /*79f00*/  PRMT R2, R10, 0x7772, RZ ;  /* 0x000077720a027816 */ /* 0x001fe200000000ff */
[----:B------:R-:W4:Y:S10]  /*79f10*/  LDL.LU.64 R14, [R1+0x818] ;  /* 0x00081800010e7983 */ /* 0x000f340000300a00 */
[----:B------:R0:W-:Y:S01]  /*79f20*/  @P4 STG.E.U8 desc[UR40][R12.64], R2 ;  /* 0x000000020c004986 */ /* 0x0001e2000c101128 */
[----:B------:R-:W-:-:S02]  /*79f30*/  LOP3.LUT P4, RZ, R35, 0x40000, RZ, 0xc0, !PT ;  /* 0x0004000023ff7812 */ /* 0x000fc4000788c0ff */
[----:B0-----:R-:W-:Y:S01]  /*79f40*/  PRMT R2, R10, 0x7773, RZ ;  /* 0x000077730a027816 */ /* 0x001fe200000000ff */
[----:B------:R-:W4:Y:S04]  /*79f50*/  LDL.LU.64 R12, [R1+0x810] ;  /* 0x00081000010c7983 */ /* 0x000f280000300a00 */
[----:B------:R-:W4:Y:S06]  /*79f60*/  LDL.LU.64 R10, [R1+0x808] ;  /* 0x00080800010a7983 */ /* 0x000f2c0000300a00 */
[----:B---3--:R0:W-:Y:S01]  /*79f70*/  @P4 STG.E.U8 desc[UR40][R8.64], R2 ;  /* 0x0000000208004986 */ /* 0x0081e2000c101128 */
[----:B------:R-:W-:-:S02]  /*79f80*/  LOP3.LUT P4, RZ, R35, 0x20000, RZ, 0xc0, !PT ;  /* 0x0002000023ff7812 */ /* 0x000fc4000788c0ff */
[----:B0-----:R-:W-:Y:S01]  /*79f90*/  PRMT R2, R3, 0x7772, RZ ;  /* 0x0000777203027816 */ /* 0x001fe200000000ff */
[----:B------:R-:W3:Y:S10]  /*79fa0*/  LDL.LU.64 R8, [R1+0x800] ;  /* 0x0008000001087983 */ /* 0x000ef40000300a00 */
[----:B--2---:R0:W-:Y:S01]  /*79fb0*/  @P4 STG.E.U8 desc[UR40][R28.64], R2 ;  /* 0x000000021c004986 */ /* 0x0041e2000c101128 */
[----:B------:R-:W-:-:S02]  /*79fc0*/  LOP3.LUT P4, RZ, R35, 0x10000, RZ, 0xc0, !PT ;  /* 0x0001000023ff7812 */ /* 0x000fc4000788c0ff */
[----:B0-----:R-:W-:Y:S01]  /*79fd0*/  PRMT R2, R3, 0x7773, RZ ;  /* 0x0000777303027816 */ /* 0x001fe200000000ff */
[----:B------:R-:W2:Y:S10]  /*79fe0*/  LDL.LU.64 R28, [R1+0x7f8] ;  /* 0x0007f800011c7983 */ /* 0x000eb40000300a00 */
[----:B----4-:R0:W-:Y:S01]  /*79ff0*/  @P4 STG.E.U8 desc[UR40][R32.64], R2 ;  /* 0x0000000220004986 */ /* 0x0101e2000c101128 */
[----:B------:R-:W-:-:S02]  /*7a000*/  LOP3.LUT P4, RZ, R35, 0x8000, RZ, 0xc0, !PT ;  /* 0x0000800023ff7812 */ /* 0x000fc4000788c0ff */
[----:B0-----:R-:W-:Y:S01]  /*7a010*/  PRMT R2, R23, 0x7772, RZ ;  /* 0x0000777217027816 */ /* 0x001fe200000000ff */
[----:B------:R-:W4:Y:S10]  /*7a020*/  LDL.LU.64 R32, [R1+0x1ed8] ;  /* 0x001ed80001207983 */ /* 0x000f340000300a00 */
[----:B------:R0:W-:Y:S01]  /*7a030*/  @P4 STG.E.U8 desc[UR40][R36.64], R2 ;  /* 0x0000000224004986 */ /* 0x0001e2000c101128 */
[----:B------:R-:W-:-:S02]  /*7a040*/  LOP3.LUT P4, RZ, R35, 0x4000, RZ, 0xc0, !PT ;  /* 0x0000400023ff7812 */ /* 0x000fc4000788c0ff */
[----:B0-----:R-:W-:Y:S01]  /*7a050*/  PRMT R2, R23, 0x7773, RZ ;  /* 0x0000777317027816 */ /* 0x001fe200000000ff */
[----:B------:R-:W2:Y:S10]  /*7a060*/  LDL.LU.64 R36, [R1+0x1ed0] ;  /* 0x001ed00001247983 */ /* 0x000eb40000300a00 */
[----:B------:R0:W-:Y:S04]  /*7a070*/  @P4 STG.E.U8 desc[UR40][R20.64], R2 ;  /* 0x0000000214004986 */ /* 0x0001e8000c101128 */
[----:B0-----:R-:W2:Y:S01]  /*7a080*/  LDL.LU R20, [R1+0x1ec8] ;  /* 0x001ec80001147983 */ /* 0x001ea20000300800 */
        /* <DEDUP_REMOVED lines=10> */
[----:B0-----:R-:W-:-:S11]  /*7a130*/  PRMT R2, R20, 0x7773, RZ ;  /* 0x0000777314027816 */ /* 0x001fd600000000ff */
[----:B------:R4:W-:Y:S02]  /*7a140*/  @P4 STG.E.U8 desc[UR40][R18.64], R2 ;  /* 0x0000000212004986 */ /* 0x0009e4000c101128 */
[----:B----4-:R-:W-:-:S05]  /*7a150*/  PRMT R2, R32, 0x7772, RZ ;  /* 0x0000777220027816 */ /* 0x010fca00000000ff */
[----:B------:R0:W-:Y:S02]  /*7a160*/  @P5 STG.E.U8 desc[UR40][R16.64], R2 ;  /* 0x0000000210005986 */ /* 0x0001e4000c101128 */
[----:B0-----:R-:W-:-:S05]  /*7a170*/  PRMT R2, R32, 0x7773, RZ ;  /* 0x0000777320027816 */ /* 0x001fca00000000ff */
[----:B------:R0:W-:Y:S02]  /*7a180*/  @P6 STG.E.U8 desc[UR40][R14.64], R2 ;  /* 0x000000020e006986 */ /* 0x0001e4000c101128 */
[C---:B0-----:R-:W-:Y:S02]  /*7a190*/  PRMT R2, R36.reuse, 0x7772, RZ ;  /* 0x0000777224027816 */ /* 0x041fe400000000ff */
[----:B------:R-:W2:Y:S04]  /*7a1a0*/  LDL.LU.64 R14, [R1+0x7f0] ;  /* 0x0007f000010e7983 */ /* 0x000ea80000300a00 */
[----:B------:R0:W-:Y:S02]  /*7a1b0*/  @P0 STG.E.U8 desc[UR40][R12.64], R2 ;  /* 0x000000020c000986 */ /* 0x0001e4000c101128 */
[----:B0-----:R-:W-:-:S05]  /*7a1c0*/  PRMT R2, R36, 0x7773, RZ ;  /* 0x0000777324027816 */ /* 0x001fca00000000ff */
[----:B------:R0:W-:Y:S02]  /*7a1d0*/  @P1 STG.E.U8 desc[UR40][R10.64], R2 ;  /* 0x000000020a001986 */ /* 0x0001e4000c101128 */
[----:B0-----:R-:W-:-:S05]  /*7a1e0*/  PRMT R2, R37, 0x7772, RZ ;  /* 0x0000777225027816 */ /* 0x001fca00000000ff */
[----:B---3--:R0:W-:Y:S02]  /*7a1f0*/  @P2 STG.E.U8 desc[UR40][R8.64], R2 ;  /* 0x0000000208002986 */ /* 0x0081e4000c101128 */
[----:B0-----:R-:W-:-:S05]  /*7a200*/  PRMT R2, R37, 0x7773, RZ ;  /* 0x0000777325027816 */ /* 0x001fca00000000ff */
[----:B------:R0:W-:Y:S04]  /*7a210*/  @P3 STG.E.U8 desc[UR40][R28.64], R2 ;  /* 0x000000021c003986 */ /* 0x0001e8000c101128 */
[----:B0-----:R-:W3:Y:S04]  /*7a220*/  LDL.LU.64 R28, [R1+0x7e8] ;  /* 0x0007e800011c7983 */ /* 0x001ee80000300a00 */
[----:B------:R-:W4:Y:S04]  /*7a230*/  LDL.LU.64 R12, [R1+0x7e0] ;  /* 0x0007e000010c7983 */ /* 0x000f280000300a00 */
[----:B------:R-:W4:Y:S04]  /*7a240*/  LDL.LU.64 R10, [R1+0x7d8] ;  /* 0x0007d800010a7983 */ /* 0x000f280000300a00 */
[----:B------:R-:W4:Y:S01]  /*7a250*/  LDL.LU.64 R8, [R1+0x7d0] ;  /* 0x0007d00001087983 */ /* 0x000f220000300a00 */
[----:B------:R-:W-:-:S02]  /*7a260*/  LOP3.LUT P0, RZ, R6, 0x8000000, RZ, 0xc0, !PT ;  /* 0x0800000006ff7812 */ /* 0x000fc4000780c0ff */
[----:B------:R-:W-:Y:S01]  /*7a270*/  LOP3.LUT P1, RZ, R6, 0x10000000, RZ, 0xc0, !PT ;  /* 0x1000000006ff7812 */ /* 0x000fe2000782c0ff */
[----:B------:R-:W4:Y:S01]  /*7a280*/  LDL.LU.64 R36, [R1+0x7c8] ;  /* 0x0007c80001247983 */ /* 0x000f220000300a00 */
[----:B------:R-:W-:Y:S02]  /*7a290*/  PRMT R2, R27, 0x7772, RZ ;  /* 0x000077721b027816 */ /* 0x000fe400000000ff */
[----:B------:R-:W-:Y:S02]  /*7a2a0*/  LOP3.LUT P4, RZ, R7, 0x80, RZ, 0xc0, !PT ;  /* 0x0000008007ff7812 */ /* 0x000fe4000788c0ff */
[----:B------:R-:W-:-:S11]  /*7a2b0*/  LOP3.LUT R35, R35, 0xffffffef, RZ, 0xc0, !PT ;  /* 0xffffffef23237812 */ /* 0x000fd600078ec0ff */
[----:B------:R-:W-:Y:S02]  /*7a2c0*/  @P4 LOP3.LUT R35, R35, 0x10, RZ, 0xfc, !PT ;  /* 0x0000001023234812 */ /* 0x000fe400078efcff */
[----:B------:R-:W-:Y:S02]  /*7a2d0*/  LOP3.LUT P4, RZ, R7, 0x40, RZ, 0xc0, !PT ;  /* 0x0000004007ff7812 */ /* 0x000fe4000788c0ff */
[----:B------:R-:W-:-:S11]  /*7a2e0*/  LOP3.LUT R35, R35, 0xffffffdf, RZ, 0xc0, !PT ;  /* 0xffffffdf23237812 */ /* 0x000fd600078ec0ff */
[----:B------:R-:W-:Y:S02]  /*7a2f0*/  @P4 LOP3.LUT R35, R35, 0x20, RZ, 0xfc, !PT ;  /* 0x0000002023234812 */ /* 0x000fe400078efcff */
[----:B------:R-:W-:Y:S01]  /*7a300*/  LOP3.LUT P4, RZ, R7, 0x20, RZ, 0xc0, !PT ;  /* 0x0000002007ff7812 */ /* 0x000fe2000788c0ff */
[----:B--2---:R0:W-:Y:S02]  /*7a310*/  @P0 STG.E.U8 desc[UR40][R14.64], R2 ;  /* 0x000000020e000986 */ /* 0x0041e4000c101128 */
[----:B0-----:R-:W-:Y:S01]  /*7a320*/  PRMT R2, R27, 0x7773, RZ ;  /* 0x000077731b027816 */ /* 0x001fe200000000ff */
[----:B------:R-:W-:-:S04]  /*7a330*/  IMAD.MOV.U32 R27, RZ, RZ, R25 ;  /* 0x000000ffff1b7224 */ /* 0x000fc800078e0019 */
[----:B---3--:R0:W-:Y:S04]  /*7a340*/  @P1 STG.E.U8 desc[UR40][R28.64], R2 ;  /* 0x000000021c001986 */ /* 0x0081e8000c101128 */
[----:B0-----:R-:W2:Y:S04]  /*7a350*/  LDL.LU.64 R28, [R1+0x7c0] ;  /* 0x0007c000011c7983 */ /* 0x001ea80000300a00 */
[----:B------:R0:W-:Y:S04]  /*7a360*/  STL.64 [R1+0x1ec0], R26 ;  /* 0x001ec01a01007387 */ /* 0x0001e80000100a00 */
[----:B0-----:R-:W3:Y:S01]  /*7a370*/  LDL.LU.64 R26, [R1+0x7b8] ;  /* 0x0007b800011a7983 */ /* 0x001ee20000300a00 */
[----:B------:R-:W-:-:S02]  /*7a380*/  LOP3.LUT R35, R35, 0xffffffbf, RZ, 0xc0, !PT ;  /* 0xffffffbf23237812 */ /* 0x000fc400078ec0ff */
[C---:B------:R-:W-:Y:S01]  /*7a390*/  LOP3.LUT P2, RZ, R6.reuse, 0x20000000, RZ, 0xc0, !PT ;  /* 0x2000000006ff7812 */ /* 0x040fe2000784c0ff */
[----:B------:R-:W3:Y:S01]  /*7a3a0*/  LDL.LU.64 R4, [R1+0x7b0] ;  /* 0x0007b00001047983 */ /* 0x000ee20000300a00 */
[----:B------:R-:W-:Y:S02]  /*7a3b0*/  @P4 LOP3.LUT R35, R35, 0x40, RZ, 0xfc, !PT ;  /* 0x0000004023234812 */ /* 0x000fe400078efcff */
[----:B------:R-:W-:Y:S01]  /*7a3c0*/  LOP3.LUT P4, RZ, R7, 0x10, RZ, 0xc0, !PT ;  /* 0x0000001007ff7812 */ /* 0x000fe2000788c0ff */
[----:B------:R-:W3:Y:S01]  /*7a3d0*/  LDL.LU.64 R20, [R1+0x7a8] ;  /* 0x0007a80001147983 */ /* 0x000ee20000300a00 */
[----:B------:R-:W-:Y:S02]  /*7a3e0*/  LOP3.LUT R35, R35, 0xffffff7f, RZ, 0xc0, !PT ;  /* 0xffffff7f23237812 */ /* 0x000fe400078ec0ff */
[----:B------:R-:W-:Y:S01]  /*7a3f0*/  LOP3.LUT P3, RZ, R6, 0x40000000, RZ, 0xc0, !PT ;  /* 0x4000000006ff7812 */ /* 0x000fe2000786c0ff */
[----:B------:R-:W3:Y:S08]  /*7a400*/  LDL.LU.64 R18, [R1+0x7a0] ;  /* 0x0007a00001127983 */ /* 0x000ef00000300a00 */
[----:B------:R-:W-:-:S02]  /*7a410*/  @P4 LOP3.LUT R35, R35, 0x80, RZ, 0xfc, !PT ;  /* 0x0000008023234812 */ /* 0x000fc400078efcff */
        /* <DEDUP_REMOVED lines=10> */
[----:B------:R-:W-:Y:S02]  /*7a4c0*/  LOP3.LUT R35, R35, 0xfffff7ff, RZ, 0xc0, !PT ;  /* 0xfffff7ff23237812 */ /* 0x000fe400078ec0ff */
[----:B------:R-:W-:-:S05]  /*7a4d0*/  PRMT R2, R34, 0x7772, RZ ;  /* 0x0000777222027816 */ /* 0x000fca00000000ff */
[----:B----4-:R0:W-:Y:S04]  /*7a4e0*/  @P2 STG.E.U8 desc[UR40][R12.64], R2 ;  /* 0x000000020c002986 */ /* 0x0101e8000c101128 */
[----:B------:R-:W-:Y:S02]  /*7a4f0*/  @P4 LOP3.LUT R35, R35, 0x800, RZ, 0xfc, !PT ;  /* 0x0000080023234812 */ /* 0x000fe400078efcff */
[----:B------:R-:W-:Y:S02]  /*7a500*/  LOP3.LUT P4, RZ, R6, 0x80000000, RZ, 0xc0, !PT ;  /* 0x8000000006ff7812 */ /* 0x000fe4000788c0ff */
[----:B0-----:R-:W-:Y:S02]  /*7a510*/  PRMT R2, R34, 0x7773, RZ ;  /* 0x0000777322027816 */ /* 0x001fe400000000ff */
[----:B------:R-:W4:Y:S04]  /*7a520*/  LDL.LU R34, [R1+0x84] ;  /* 0x0000840001227983 */ /* 0x000f280000300800 */
[----:B------:R0:W-:Y:S04]  /*7a530*/  @P3 STG.E.U8 desc[UR40][R10.64], R2 ;  /* 0x000000020a003986 */ /* 0x0001e8000c101128 */
[----:B------:R-:W4:Y:S04]  /*7a540*/  LDL.LU.64 R16, [R1+0x798] ;  /* 0x0007980001107983 */ /* 0x000f280000300a00 */
[----:B------:R-:W4:Y:S01]  /*7a550*/  LDL.LU.64 R14, [R1+0x790] ;  /* 0x00079000010e7983 */ /* 0x000f220000300a00 */
[----:B0-----:R-:W-:-:S03]  /*7a560*/  PRMT R2, R33, 0x7772, RZ ;  /* 0x0000777221027816 */ /* 0x001fc600000000ff */
[----:B------:R-:W4:Y:S04]  /*7a570*/  LDL.LU R25, [R1+0x88] ;  /* 0x0000880001197983 */ /* 0x000f280000300800 */
[----:B------:R0:W-:Y:S01]  /*7a580*/  @P4 STG.E.U8 desc[UR40][R8.64], R2 ;  /* 0x0000000208004986 */ /* 0x0001e2000c101128 */
[----:B------:R-:W-:-:S03]  /*7a590*/  LOP3.LUT P4, RZ, R35, 0x800, RZ, 0xc0, !PT ;  /* 0x0000080023ff7812 */ /* 0x000fc6000788c0ff */
[----:B------:R-:W4:Y:S04]  /*7a5a0*/  LDL.LU.64 R12, [R1+0x788] ;  /* 0x00078800010c7983 */ /* 0x000f280000300a00 */
[----:B------:R-:W4:Y:S01]  /*7a5b0*/  LDL.LU.64 R10, [R1+0x780] ;  /* 0x00078000010a7983 */ /* 0x000f220000300a00 */
[----:B0-----:R-:W-:-:S03]  /*7a5c0*/  PRMT R2, R33, 0x7773, RZ ;  /* 0x0000777321027816 */ /* 0x001fc600000000ff */
[----:B------:R-:W4:Y:S04]  /*7a5d0*/  LDL.LU.64 R8, [R1+0x778] ;  /* 0x0007780001087983 */ /* 0x000f280000300a00 */
[----:B------:R0:W-:Y:S01]  /*7a5e0*/  @P4 STG.E.U8 desc[UR40][R36.64], R2 ;  /* 0x0000000224004986 */ /* 0x0001e2000c101128 */
[----:B------:R-:W-:-:S03]  /*7a5f0*/  LOP3.LUT P4, RZ, R35, 0x400, RZ, 0xc0, !PT ;  /* 0x0000040023ff7812 */ /* 0x000fc6000788c0ff */
[----:B------:R-:W4:Y:S04]  /*7a600*/  LDL.LU.64 R32, [R1+0x770] ;  /* 0x0007700001207983 */ /* 0x000f280000300a00 */
[----:B------:R-:W4:Y:S01]  /*7a610*/  LDL.LU R23, [R1+0x8c] ;  /* 0x00008c0001177983 */ /* 0x000f220000300800 */
[----:B0-----:R-:W-:-:S03]  /*7a620*/  PRMT R2, R22, 0x7772, RZ ;  /* 0x0000777216027816 */ /* 0x001fc600000000ff */
[----:B------:R-:W4:Y:S04]  /*7a630*/  LDL.LU.64 R36, [R1+0x768] ;  /* 0x0007680001247983 */ /* 0x000f280000300a00 */
[----:B--2---:R0:W-:Y:S01]  /*7a640*/  @P4 STG.E.U8 desc[UR40][R28.64], R2 ;  /* 0x000000021c004986 */ /* 0x0041e2000c101128 */
[C---:B------:R-:W-:Y:S02]  /*7a650*/  LOP3.LUT P4, RZ, R35.reuse, 0x200, RZ, 0xc0, !PT ;  /* 0x0000020023ff7812 */ /* 0x040fe4000788c0ff */
[----:B0-----:R-:W-:Y:S01]  /*7a660*/  PRMT R2, R22, 0x7773, RZ ;  /* 0x0000777316027816 */ /* 0x001fe200000000ff */
[----:B------:R-:W2:Y:S10]  /*7a670*/  LDL.LU.64 R28, [R1+0x760] ;  /* 0x00076000011c7983 */ /* 0x000eb40000300a00 */
[----:B---3--:R0:W-:Y:S04]  /*7a680*/  @P4 STG.E.U8 desc[UR40][R26.64], R2 ;  /* 0x000000021a004986 */ /* 0x0081e8000c101128 */
[----:B0-----:R-:W3:Y:S01]  /*7a690*/  LDL.LU.64 R26, [R1+0x1ec0] ;  /* 0x001ec000011a7983 */ /* 0x001ee20000300a00 */
[----:B------:R-:W-:-:S02]  /*7a6a0*/  LOP3.LUT P4, RZ, R35, 0x100, RZ, 0xc0, !PT ;  /* 0x0000010023ff7812 */ /* 0x000fc4000788c0ff */
[----:B---3--:R-:W-:-:S11]  /*7a6b0*/  PRMT R2, R26, 0x7772, RZ ;  /* 0x000077721a027816 */ /* 0x008fd600000000ff */
[----:B------:R0:W-:Y:S04]  /*7a6c0*/  @P4 STG.E.U8 desc[UR40][R4.64], R2 ;  /* 0x0000000204004986 */ /* 0x0001e8000c101128 */
[----:B0-----:R-:W3:Y:S01]  /*7a6d0*/  LDL.LU R4, [R1+0x1eb8] ;  /* 0x001eb80001047983 */ /* 0x001ee20000300800 */
[----:B------:R-:W-:Y:S02]  /*7a6e0*/  LOP3.LUT P4, RZ, R35, 0x80, RZ, 0xc0, !PT ;  /* 0x0000008023ff7812 */ /* 0x000fe4000788c0ff */
[----:B------:R-:W-:-:S11]  /*7a6f0*/  PRMT R2, R26, 0x7773, RZ ;  /* 0x000077731a027816 */ /* 0x000fd600000000ff */
[----:B------:R3:W-:Y:S01]  /*7a700*/  @P4 STG.E.U8 desc[UR40][R20.64], R2 ;  /* 0x0000000214004986 */ /* 0x0007e2000c101128 */
[----:B------:R-:W-:Y:S02]  /*7a710*/  LOP3.LUT P4, RZ, R35, 0x40, RZ, 0xc0, !PT ;  /* 0x0000004023ff7812 */ /* 0x000fe4000788c0ff */
[C---:B------:R-:W-:Y:S02]  /*7a720*/  LOP3.LUT P5, RZ, R7.reuse, 0x100, RZ, 0xc0, !PT ;  /* 0x0000010007ff7812 */ /* 0x040fe400078ac0ff */
[C---:B------:R-:W-:Y:S02]  /*7a730*/  LOP3.LUT P6, RZ, R7.reuse, 0x200, RZ, 0xc0, !PT ;  /* 0x0000020007ff7812 */ /* 0x040fe400078cc0ff */
[C---:B------:R-:W-:Y:S02]  /*7a740*/  LOP3.LUT P0, RZ, R7.reuse, 0x400, RZ, 0xc0, !PT ;  /* 0x0000040007ff7812 */ /* 0x040fe4000780c0ff */
[C---:B------:R-:W-:Y:S02]  /*7a750*/  LOP3.LUT P1, RZ, R7.reuse, 0x800, RZ, 0xc0, !PT ;  /* 0x0000080007ff7812 */ /* 0x040fe4000782c0ff */
[----:B------:R-:W-:-:S02]  /*7a760*/  LOP3.LUT P2, RZ, R7, 0x1000, RZ, 0xc0, !PT ;  /* 0x0000100007ff7812 */ /* 0x000fc4000784c0ff */
[----:B------:R-:W-:Y:S02]  /*7a770*/  LOP3.LUT P3, RZ, R7, 0x2000, RZ, 0xc0, !PT ;  /* 0x0000200007ff7812 */ /* 0x000fe4000786c0ff */
[----:B---3--:R-:W-:-:S05]  /*7a780*/  PRMT R2, R4, 0x7772, RZ ;  /* 0x0000777204027816 */ /* 0x008fca00000000ff */
[----:B------:R0:W-:Y:S01]  /*7a790*/  @P4 STG.E.U8 desc[UR40][R18.64], R2 ;  /* 0x0000000212004986 */ /* 0x0001e2000c101128 */
[----:B------:R-:W-:Y:S02]  /*7a7a0*/  LOP3.LUT P4, RZ, R35, 0x20, RZ, 0xc0, !PT ;  /* 0x0000002023ff7812 */ /* 0x000fe4000788c0ff */
[----:B0-----:R-:W-:-:S11]  /*7a7b0*/  PRMT R2, R4, 0x7773, RZ ;  /* 0x0000777304027816 */ /* 0x001fd600000000ff */
[----:B----4-:R0:W-:Y:S01]  /*7a7c0*/  @P4 STG.E.U8 desc[UR40][R16.64], R2 ;  /* 0x0000000210004986 */ /* 0x0101e2000c101128 */
[----:B------:R-:W-:Y:S02]  /*7a7d0*/  LOP3.LUT P4, RZ, R35, 0x10, RZ, 0xc0, !PT ;  /* 0x0000001023ff7812 */ /* 0x000fe4000788c0ff */
[----:B0-----:R-:W-:-:S11]  /*7a7e0*/  PRMT R2, R27, 0x7770, RZ ;  /* 0x000077701b027816 */ /* 0x001fd600000000ff */
        /* <DEDUP_REMOVED lines=12> */
[----:B--2---:R0:W-:Y:S04]  /*7a8b0*/  @P3 STG.E.U8 desc[UR40][R28.64], R2 ;  /* 0x000000021c003986 */ /* 0x0041e8000c101128 */
[----:B0-----:R-:W2:Y:S04]  /*7a8c0*/  LDL.LU.64 R28, [R1+0x758] ;  /* 0x00075800011c7983 */ /* 0x001ea80000300a00 */
[----:B------:R-:W3:Y:S04]  /*7a8d0*/  LDL.LU.64 R32, [R1+0x750] ;  /* 0x0007500001207983 */ /* 0x000ee80000300a00 */
[----:B------:R-:W4:Y:S04]  /*7a8e0*/  LDL.LU.64 R36, [R1+0x748] ;  /* 0x0007480001247983 */ /* 0x000f280000300a00 */
[----:B------:R-:W3:Y:S04]  /*7a8f0*/  LDL.LU.64 R16, [R1+0x740] ;  /* 0x0007400001107983 */ /* 0x000ee80000300a00 */
[----:B------:R-:W3:Y:S04]  /*7a900*/  LDL.LU.64 R12, [R1+0x738] ;  /* 0x00073800010c7983 */ /* 0x000ee80000300a00 */
[----:B------:R-:W3:Y:S04]  /*7a910*/  LDL.LU R8, [R1+0x70] ;  /* 0x0000700001087983 */ /* 0x000ee80000300800 */
[----:B------:R-:W4:Y:S01]  /*7a920*/  LDL.LU R9, [R1+0x74] ;  /* 0x0000740001097983 */ /* 0x000f220000300800 */
[----:B------:R-:W-:-:S03]  /*7a930*/  LOP3.LUT P0, RZ, R7, 0x4000, RZ, 0xc0, !PT ;  /* 0x0000400007ff7812 */ /* 0x000fc6000780c0ff */
[----:B------:R-:W4:Y:S01]  /*7a940*/  LDL.LU R14, [R1+0x78] ;  /* 0x00007800010e7983 */ /* 0x000f220000300800 */
[----:B------:R-:W-:-:S03]  /*7a950*/  LOP3.LUT P1, RZ, R7, 0x8000, RZ, 0xc0, !PT ;  /* 0x0000800007ff7812 */ /* 0x000fc6000782c0ff */
[----:B------:R-:W4:Y:S01]  /*7a960*/  LDL.LU R15, [R1+0x7c] ;  /* 0x00007c00010f7983 */ /* 0x000f220000300800 */
[----:B------:R-:W-:-:S03]  /*7a970*/  PRMT R2, R23, 0x7771, RZ ;  /* 0x0000777117027816 */ /* 0x000fc600000000ff */
[----:B------:R-:W4:Y:S01]  /*7a980*/  LDL.LU.64 R10, [R1+0x730] ;  /* 0x00073000010a7983 */ /* 0x000f220000300a00 */
[----:B------:R-:W-:-:S03]  /*7a990*/  LOP3.LUT P2, RZ, R7, 0x10000, RZ, 0xc0, !PT ;  /* 0x0001000007ff7812 */ /* 0x000fc6000784c0ff */
[----:B------:R-:W-:Y:S01]  /*7a9a0*/  STL [R1+0x1e88], R23 ;  /* 0x001e881701007387 */ /* 0x000fe20000100800 */
        /* <DEDUP_REMOVED lines=10> */
[----:B------:R-:W-:Y:S01]  /*7aa50*/  LOP3.LUT R0, R0, 0x7fffffff, RZ, 0xc0, !PT ;  /* 0x7fffffff00007812 */ /* 0x000fe200078ec0ff */
[----:B--2---:R0:W-:Y:S04]  /*7aa60*/  @P0 STG.E.U8 desc[UR40][R28.64], R2 ;  /* 0x000000021c000986 */ /* 0x0041e8000c101128 */
[----:B0-----:R-:W2:Y:S01]  /*7aa70*/  LDL.LU R28, [R1+0x60] ;  /* 0x00006000011c7983 */ /* 0x001ea20000300800 */
[----:B---3--:R-:W-:-:S05]  /*7aa80*/  PRMT R2, R8, 0x7770, RZ ;  /* 0x0000777008027816 */ /* 0x008fca00000000ff */
[----:B------:R0:W-:Y:S04]  /*7aa90*/  @P1 STG.E.U8 desc[UR40][R32.64], R2 ;  /* 0x0000000220001986 */ /* 0x0001e8000c101128 */
[----:B0-----:R-:W3:Y:S01]  /*7aaa0*/  LDL.LU.64 R32, [R1+0x728] ;  /* 0x0007280001207983 */ /* 0x001ee20000300a00 */
[----:B------:R-:W-:-:S05]  /*7aab0*/  PRMT R2, R8, 0x7771, RZ ;  /* 0x0000777108027816 */ /* 0x000fca00000000ff */
[----:B----4-:R0:W-:Y:S04]  /*7aac0*/  @P2 STG.E.U8 desc[UR40][R36.64], R2 ;  /* 0x0000000224002986 */ /* 0x0101e8000c101128 */
[----:B0-----:R-:W4:Y:S01]  /*7aad0*/  LDL.LU.64 R36, [R1+0x720] ;  /* 0x0007200001247983 */ /* 0x001f220000300a00 */
[----:B------:R-:W-:Y:S02]  /*7aae0*/  @P4 LOP3.LUT R0, R0, 0x80000000, RZ, 0xfc, !PT ;  /* 0x8000000000004812 */ /* 0x000fe400078efcff */
[----:B------:R-:W-:Y:S01]  /*7aaf0*/  LOP3.LUT P4, RZ, R7, 0x400000, RZ, 0xc0, !PT ;  /* 0x0040000007ff7812 */ /* 0x000fe2000788c0ff */
[----:B------:R-:W2:Y:S01]  /*7ab00*/  LDL.LU R29, [R1+0x64] ;  /* 0x00006400011d7983 */ /* 0x000ea20000300800 */
[----:B------:R-:W-:-:S11]  /*7ab10*/  LOP3.LUT R35, R35, 0xfffffffe, RZ, 0xc0, !PT ;  /* 0xfffffffe23237812 */ /* 0x000fd600078ec0ff */
[----:B------:R-:W-:Y:S02]  /*7ab20*/  @P4 LOP3.LUT R35, R35, 0x1, RZ, 0xfc, !PT ;  /* 0x0000000123234812 */ /* 0x000fe400078efcff */
[----:B------:R-:W-:Y:S02]  /*7ab30*/  LOP3.LUT P4, RZ, R7, 0x200000, RZ, 0xc0, !PT ;  /* 0x0020000007ff7812 */ /* 0x000fe4000788c0ff */
[----:B------:R-:W-:-:S11]  /*7ab40*/  LOP3.LUT R35, R35, 0xfffffffd, RZ, 0xc0, !PT ;  /* 0xfffffffd23237812 */ /* 0x000fd600078ec0ff */
[----:B------:R-:W-:Y:S02]  /*7ab50*/  @P4 LOP3.LUT R35, R35, 0x2, RZ, 0xfc, !PT ;  /* 0x0000000223234812 */ /* 0x000fe400078efcff */
[----:B------:R-:W-:Y:S02]  /*7ab60*/  LOP3.LUT P4, RZ, R7, 0x100000, RZ, 0xc0, !PT ;  /* 0x0010000007ff7812 */ /* 0x000fe4000788c0ff */
[----:B------:R-:W-:Y:S02]  /*7ab70*/  LOP3.LUT R35, R35, 0xfffffffb, RZ, 0xc0, !PT ;  /* 0xfffffffb23237812 */ /* 0x000fe400078ec0ff */
[----:B------:R-:W-:-:S09]  /*7ab80*/  LOP3.LUT P3, RZ, R7, 0x20000, RZ, 0xc0, !PT ;  /* 0x0002000007ff7812 */ /* 0x000fd2000786c0ff */
[----:B------:R-:W-:Y:S02]  /*7ab90*/  @P4 LOP3.LUT R35, R35, 0x4, RZ, 0xfc, !PT ;  /* 0x0000000423234812 */ /* 0x000fe400078efcff */
[----:B------:R-:W-:Y:S02]  /*7aba0*/  LOP3.LUT P4, RZ, R7, 0x80000, RZ, 0xc0, !PT ;  /* 0x0008000007ff7812 */ /* 0x000fe4000788c0ff */
[----:B------:R-:W-:Y:S02]  /*7abb0*/  LOP3.LUT R35, R35, 0xfffffff7, RZ, 0xc0, !PT ;  /* 0xfffffff723237812 */ /* 0x000fe400078ec0ff */
[----:B------:R-:W-:-:S09]  /*7abc0*/  PRMT R2, R9, 0x7770, RZ ;  /* 0x0000777009027816 */ /* 0x000fd200000000ff */
[----:B------:R-:W-:Y:S02]  /*7abd0*/  @P4 LOP3.LUT R35, R35, 0x8, RZ, 0xfc, !PT ;  /* 0x0000000823234812 */ /* 0x000fe400078efcff */
[----:B------:R-:W-:Y:S01]  /*7abe0*/  LOP3.LUT P4, RZ, R7, 0x40000, RZ, 0xc0, !PT ;  /* 0x0004000007ff7812 */ /* 0x000fe2000788c0ff */
[----:B------:R0:W-:Y:S02]  /*7abf0*/  @P3 STG.E.U8 desc[UR40][R16.64], R2 ;  /* 0x0000000210003986 */ /* 0x0001e4000c101128 */
[----:B0-----:R-:W-:-:S10]  /*7ac00*/  PRMT R2, R9, 0x7771, RZ ;  /* 0x0000777109027816 */ /* 0x001fd400000000ff */
[----:B------:R0:W-:Y:S01]  /*7ac10*/  @P4 STG.E.U8 desc[UR40][R12.64], R2 ;  /* 0x000000020c004986 */ /* 0x0001e2000c101128 */
[----:B------:R-:W-:Y:S02]  /*7ac20*/  LOP3.LUT P4, RZ, R35, 0x8, RZ, 0xc0, !PT ;  /* 0x0000000823ff7812 */ /* 0x000fe4000788c0ff */
[----:B0-----:R-:W-:-:S11]  /*7ac30*/  PRMT R2, R14, 0x7770, RZ ;  /* 0x000077700e027816 */ /* 0x001fd600000000ff */
[----:B------:R-:W-:Y:S01]  /*7ac40*/  @P4 STG.E.U8 desc[UR40][R10.64], R2 ;  /* 0x000000020a004986 */ /* 0x000fe2000c101128 */
[----:B------:R-:W-:Y:S02]  /*7ac50*/  LOP3.LUT P4, RZ, R35, 0x4, RZ, 0xc0, !PT ;  /* 0x0000000423ff7812 */ /* 0x000fe4000788c0ff */
[C---:B------:R-:W-:Y:S01]  /*7ac60*/  LOP3.LUT P5, RZ, R7.reuse, 0x8000000, RZ, 0xc0, !PT ;  /* 0x0800000007ff7812 */ /* 0x040fe200078ac0ff */
[----:B------:R0:W-:Y:S01]  /*7ac70*/  STL [R1+0x1d90], R7 ;  /* 0x001d900701007387 */ /* 0x0001e20000100800 */
[C---:B------:R-:W-:Y:S02]  /*7ac80*/  LOP3.LUT P6, RZ, R7.reuse, 0x10000000, RZ, 0xc0, !PT ;  /* 0x1000000007ff7812 */ /* 0x040fe400078cc0ff */
[C---:B------:R-:W-:Y:S02]  /*7ac90*/  LOP3.LUT P0, RZ, R7.reuse, 0x20000000, RZ, 0xc0, !PT ;  /* 0x2000000007ff7812 */ /* 0x040fe4000780c0ff */
[C---:B------:R-:W-:Y:S02]  /*7aca0*/  LOP3.LUT P1, RZ, R7.reuse, 0x40000000, RZ, 0xc0, !PT ;  /* 0x4000000007ff7812 */ /* 0x040fe4000782c0ff */
[----:B------:R-:W-:-:S02]  /*7acb0*/  LOP3.LUT P2, RZ, R7, 0x80000000, RZ, 0xc0, !PT ;  /* 0x8000000007ff7812 */ /* 0x000fc4000784c0ff */
[----:B0-----:R-:W2:Y:S04]  /*7acc0*/  LDL.LU R7, [R1+0x68] ;  /* 0x0000680001077983 */ /* 0x001ea80000300800 */
[----:B------:R0:W-:Y:S04]  /*7acd0*/  STL [R1+0x1df0], R6 ;  /* 0x001df00601007387 */ /* 0x0001e80000100800 */
[----:B------:R-:W2:Y:S04]  /*7ace0*/  LDL.LU.64 R4, [R1+0x718] ;  /* 0x0007180001047983 */ /* 0x000ea80000300a00 */
[----:B------:R-:W2:Y:S01]  /*7acf0*/  LDL.LU R16, [R1+0x6c] ;  /* 0x00006c0001107983 */ /* 0x000ea20000300800 */
[----:B0-----:R-:W-:-:S03]  /*7ad00*/  PRMT R6, R14, 0x7771, RZ ;  /* 0x000077710e067816 */ /* 0x001fc600000000ff */
[----:B------:R-:W2:Y:S04]  /*7ad10*/  LDL.LU.64 R22, [R1+0x700] ;  /* 0x0007000001167983 */ /* 0x000ea80000300a00 */
[----:B------:R0:W-:Y:S04]  /*7ad20*/  STL.64 [R1+0x1e90], R8 ;  /* 0x001e900801007387 */ /* 0x0001e80000100a00 */
[----:B0-----:R-:W2:Y:S04]  /*7ad30*/  LDL.LU.64 R8, [R1+0x708] ;  /* 0x0007080001087983 */ /* 0x001ea80000300a00 */
[----:B------:R-:W2:Y:S04]  /*7ad40*/  LDL.LU R17, [R1+0x50] ;  /* 0x0000500001117983 */ /* 0x000ea80000300800 */
[----:B------:R-:W2:Y:S04]  /*7ad50*/  LDL.LU.64 R2, [R1+0x6f8] ;  /* 0x0006f80001027983 */ /* 0x000ea80000300a00 */
[----:B------:R-:W2:Y:S04]  /*7ad60*/  LDL.LU.64 R20, [R1+0x6f0] ;  /* 0x0006f00001147983 */ /* 0x000ea80000300a00 */
[----:B------:R-:W2:Y:S04]  /*7ad70*/  LDL.LU.64 R18, [R1+0x6e8] ;  /* 0x0006e80001127983 */ /* 0x000ea80000300a00 */
[----:B------:R-:W2:Y:S04]  /*7ad80*/  LDL.LU.64 R12, [R1+0x6e0] ;  /* 0x0006e000010c7983 */ /* 0x000ea80000300a00 */
[----:B------:R-:W2:Y:S04]  /*7ad90*/  LDL.LU.64 R10, [R1+0x6d8] ;  /* 0x0006d800010a7983 */ /* 0x000ea80000300a00 */
[----:B---3--:R0:W-:Y:S01]  /*7ada0*/  @P4 STG.E.U8 desc[UR40][R32.64], R6 ;  /* 0x0000000620004986 */ /* 0x0081e2000c101128 */
[----:B------:R-:W-:-:S02]  /*7adb0*/  LOP3.LUT P4, RZ, R35, 0x2, RZ, 0xc0, !PT ;  /* 0x0000000223ff7812 */ /* 0x000fc4000788c0ff */
[----:B0-----:R-:W-:Y:S01]  /*7adc0*/  PRMT R6, R15, 0x7770, RZ ;  /* 0x000077700f067816 */ /* 0x001fe200000000ff */
[----:B------:R-:W3:Y:S10]  /*7add0*/  LDL.LU.64 R32, [R1+0x6d0] ;  /* 0x0006d00001207983 */ /* 0x000ef40000300a00 */
[----:B----4-:R0:W-:Y:S01]  /*7ade0*/  @P4 STG.E.U8 desc[UR40][R36.64], R6 ;  /* 0x0000000624004986 */ /* 0x0101e2000c101128 */
[----:B------:R-:W-:-:S02]  /*7adf0*/  LOP3.LUT P4, RZ, R35, 0x1, RZ, 0xc0, !PT ;  /* 0x0000000123ff7812 */ /* 0x000fc4000788c0ff */
[----:B------:R-:W-:Y:S01]  /*7ae00*/  PRMT R35, R15, 0x7771, RZ ;  /* 0x000077710f237816 */ /* 0x000fe200000000ff */
[----:B0-----:R-:W4:Y:S04]  /*7ae10*/  LDL.LU.64 R36, [R1+0x6c8] ;  /* 0x0006c80001247983 */ /* 0x001f280000300a00 */
[----:B------:R0:W-:Y:S04]  /*7ae20*/  STL.64 [R1+0x1e98], R14 ;  /* 0x001e980e01007387 */ /* 0x0001e80000100a00 */
[----:B0-----:R-:W3:Y:S01]  /*7ae30*/  LDL.LU.64 R14, [R1+0x710] ;  /* 0x00071000010e7983 */ /* 0x001ee20000300a00 */
[----:B------:R-:W-:-:S03]  /*7ae40*/  LOP3.LUT P3, RZ, R24, 0x1, RZ, 0xc0, !PT ;  /* 0x0000000118ff7812 */ /* 0x000fc6000786c0ff */
[----:B--2---:R0:W-:Y:S01]  /*7ae50*/  @P4 STG.E.U8 desc[UR40][R4.64], R35 ;  /* 0x0000002304004986 */ /* 0x0041e2000c101128 */
[----:B------:R-:W-:Y:S02]  /*7ae60*/  LOP3.LUT P4, RZ, R0, 0x80000000, RZ, 0xc0, !PT ;  /* 0x8000000000ff7812 */ /* 0x000fe4000788c0ff */
[----:B0-----:R-:W-:Y:S01]  /*7ae70*/  PRMT R35, R28, 0x7770, RZ ;  /* 0x000077701c237816 */ /* 0x001fe200000000ff */
[----:B------:R-:W2:Y:S04]  /*7ae80*/  LDL.LU R5, [R1+0x1eb4] ;  /* 0x001eb40001057983 */ /* 0x000ea80000300800 */
[----:B------:R-:W-:Y:S04]  /*7ae90*/  STL.64 [R1+0x1ea8], R28 ;  /* 0x001ea81c01007387 */ /* 0x000fe80000100a00 */
[----:B------:R-:W-:Y:S04]  /*7aea0*/  STL [R1+0x1eb0], R7 ;  /* 0x001eb00701007387 */ /* 0x000fe80000100800 */
[----:B---3--:R0:W-:Y:S01]  /*7aeb0*/  @P4 STG.E.U8 desc[UR40][R14.64], R35 ;  /* 0x000000230e004986 */ /* 0x0081e2000c101128 */
[----:B------:R-:W-:-:S02]  /*7aec0*/  LOP3.LUT P4, RZ, R0, 0x40000000, RZ, 0xc0, !PT ;  /* 0x4000000000ff7812 */ /* 0x000fc4000788c0ff */
[----:B0-----:R-:W-:-:S11]  /*7aed0*/  PRMT R35, R28, 0x7771, RZ ;  /* 0x000077711c237816 */ /* 0x001fd600000000ff */
[----:B------:R0:W-:Y:S01]  /*7aee0*/  @P4 STG.E.U8 desc[UR40][R8.64], R35 ;  /* 0x0000002308004986 */ /* 0x0001e2000c101128 */
[----:B------:R-:W-:Y:S02]  /*7aef0*/  LOP3.LUT P4, RZ, R0, 0x20000000, RZ, 0xc0, !PT ;  /* 0x2000000000ff7812 */ /* 0x000fe4000788c0ff */
[----:B0-----:R-:W-:-:S11]  /*7af00*/  PRMT R35, R29, 0x7770, RZ ;  /* 0x000077701d237816 */ /* 0x001fd600000000ff */
[----:B------:R0:W-:Y:S01]  /*7af10*/  @P4 STG.E.U8 desc[UR40][R22.64], R35 ;  /* 0x0000002316004986 */ /* 0x0001e2000c101128 */
        /* <DEDUP_REMOVED lines=14> */
[----:B----4-:R0:W-:Y:S04]  /*7b000*/  @P3 STG.E.U8 desc[UR40][R36.64], R35 ;  /* 0x0000002324003986 */ /* 0x0101e8000c101128 */
[----:B0-----:R-:W3:Y:S04]  /*7b010*/  LDL.LU.64 R36, [R1+0x6c0] ;  /* 0x0006c00001247983 */ /* 0x001ee80000300a00 */
[----:B------:R-:W4:Y:S04]  /*7b020*/  LDL.LU.64 R2, [R1+0x6b8] ;  /* 0x0006b80001027983 */ /* 0x000f280000300a00 */
[----:B------:R-:W2:Y:S04]  /*7b030*/  LDL.LU.64 R20, [R1+0x6b0] ;  /* 0x0006b00001147983 */ /* 0x000ea80000300a00 */
[----:B------:R-:W2:Y:S04]  /*7b040*/  LDL.LU.64 R18, [R1+0x6a8] ;  /* 0x0006a80001127983 */ /* 0x000ea80000300a00 */
[----:B------:R-:W2:Y:S04]  /*7b050*/  LDL.LU.64 R12, [R1+0x6a0] ;  /* 0x0006a000010c7983 */ /* 0x000ea80000300a00 */
[----:B------:R-:W2:Y:S04]  /*7b060*/  LDL.LU.64 R10, [R1+0x698] ;  /* 0x00069800010a7983 */ /* 0x000ea80000300a00 */
[----:B------:R-:W2:Y:S04]  /*7b070*/  LDL.LU R32, [R1+0x54] ;  /* 0x0000540001207983 */ /* 0x000ea80000300800 */
[----:B------:R-:W3:Y:S04]  /*7b080*/  LDL.LU R33, [R1+0x58] ;  /* 0x0000580001217983 */ /* 0x000ee80000300800 */
[----:B------:R-:W4:Y:S01]  /*7b090*/  LDL.LU R4, [R1+0x5c] ;  /* 0x00005c0001047983 */ /* 0x000f220000300800 */
[----:B------:R-:W-:-:S02]  /*7b0a0*/  LOP3.LUT P0, RZ, R24, 0x2, RZ, 0xc0, !PT ;  /* 0x0000000218ff7812 */ /* 0x000fc4000780c0ff */
        /* <DEDUP_REMOVED lines=14> */
[----:B--2---:R-:W-:-:S05]  /*7b190*/  PRMT R35, R32, 0x7770, RZ ;  /* 0x0000777020237816 */ /* 0x004fca00000000ff */
[----:B---3--:R0:W-:Y:S04]  /*7b1a0*/  @P0 STG.E.U8 desc[UR40][R36.64], R35 ;  /* 0x0000002324000986 */ /* 0x0081e8000c101128 */
[----:B0-----:R-:W2:Y:S04]  /*7b1b0*/  LDL.LU.64 R36, [R1+0x690] ;  /* 0x0006900001247983 */ /* 0x001ea80000300a00 */
[----:B------:R-:W3:Y:S04]  /*7b1c0*/  LDL.LU.64 R6, [R1+0x688] ;  /* 0x0006880001067983 */ /* 0x000ee80000300a00 */
[----:B------:R-:W3:Y:S04]  /*7b1d0*/  LDL.LU.64 R28, [R1+0x680] ;  /* 0x00068000011c7983 */ /* 0x000ee80000300a00 */
[----:B------:R-:W3:Y:S04]  /*7b1e0*/  LDL.LU.64 R14, [R1+0x678] ;  /* 0x00067800010e7983 */ /* 0x000ee80000300a00 */
[----:B------:R-:W3:Y:S04]  /*7b1f0*/  LDL.LU.64 R8, [R1+0x670] ;  /* 0x0006700001087983 */ /* 0x000ee80000300a00 */
[----:B------:R-:W3:Y:S01]  /*7b200*/  LDL.LU.64 R22, [R1+0x668] ;  /* 0x0006680001167983 */ /* 0x000ee20000300a00 */
[----:B------:R-:W-:-:S02]  /*7b210*/  @P4 LOP3.LUT R0, R0, 0x1000000, RZ, 0xfc, !PT ;  /* 0x0100000000004812 */ /* 0x000fc400078efcff */
[----:B------:R-:W-:Y:S02]  /*7b220*/  LOP3.LUT P4, RZ, R24, 0x100, RZ, 0xc0, !PT ;  /* 0x0000010018ff7812 */ /* 0x000fe4000788c0ff */
[----:B------:R-:W-:-:S11]  /*7b230*/  LOP3.LUT R0, R0, 0xfdffffff, RZ, 0xc0, !PT ;  /* 0xfdffffff00007812 */ /* 0x000fd600078ec0ff */
[----:B------:R-:W-:Y:S02]  /*7b240*/  @P4 LOP3.LUT R0, R0, 0x2000000, RZ, 0xfc, !PT ;  /* 0x0200000000004812 */ /* 0x000fe400078efcff */
[----:B------:R-:W-:Y:S02]  /*7b250*/  LOP3.LUT P4, RZ, R24, 0x80, RZ, 0xc0, !PT ;  /* 0x0000008018ff7812 */ /* 0x000fe4000788c0ff */
[----:B------:R-:W-:Y:S02]  /*7b260*/  LOP3.LUT R0, R0, 0xfbffffff, RZ, 0xc0, !PT ;  /* 0xfbffffff00007812 */ /* 0x000fe400078ec0ff */
[C---:B------:R-:W-:Y:S02]  /*7b270*/  LOP3.LUT P1, RZ, R24.reuse, 0x4, RZ, 0xc0, !PT ;  /* 0x0000000418ff7812 */ /* 0x040fe4000782c0ff */
[----:B------:R-:W-:Y:S02]  /*7b280*/  LOP3.LUT P2, RZ, R24, 0x8, RZ, 0xc0, !PT ;  /* 0x0000000818ff7812 */ /* 0x000fe4000784c0ff */
[----:B------:R-:W-:-:S05]  /*7b290*/  PRMT R35, R32, 0x7771, RZ ;  /* 0x0000777120237816 */ /* 0x000fca00000000ff */
[----:B------:R-:W-:Y:S02]  /*7b2a0*/  @P4 LOP3.LUT R0, R0, 0x4000000, RZ, 0xfc, !PT ;  /* 0x0400000000004812 */ /* 0x000fe400078efcff */
[C---:B------:R-:W-:Y:S02]  /*7b2b0*/  LOP3.LUT P4, RZ, R24.reuse, 0x40, RZ, 0xc0, !PT ;  /* 0x0000004018ff7812 */ /* 0x040fe4000788c0ff */
[----:B------:R-:W-:Y:S01]  /*7b2c0*/  LOP3.LUT P3, RZ, R24, 0x10, RZ, 0xc0, !PT ;  /* 0x0000001018ff7812 */ /* 0x000fe2000786c0ff */
[----:B----4-:R0:W-:Y:S01]  /*7b2d0*/  @P1 STG.E.U8 desc[UR40][R2.64], R35 ;  /* 0x0000002302001986 */ /* 0x0101e2000c101128 */
[----:B------:R-:W-:Y:S02]  /*7b2e0*/  LOP3.LUT R0, R0, 0xf7ffffff, RZ, 0xc0, !PT ;  /* 0xf7ffffff00007812 */ /* 0x000fe400078ec0ff */
[----:B0-----:R-:W-:Y:S01]  /*7b2f0*/  PRMT R35, R33, 0x7770, RZ ;  /* 0x0000777021237816 */ /* 0x001fe200000000ff */
[----:B------:R-:W4:Y:S06]  /*7b300*/  LDL.LU.64 R2, [R1+0x660] ;  /* 0x0006600001027983 */ /* 0x000f2c0000300a00 */
[----:B------:R-:W-:-:S02]  /*7b310*/  @P4 LOP3.LUT R0, R0, 0x8000000, RZ, 0xfc, !PT ;  /* 0x0800000000004812 */ /* 0x000fc400078efcff */
[----:B------:R-:W-:Y:S01]  /*7b320*/  LOP3.LUT P4, RZ, R24, 0x20, RZ, 0xc0, !PT ;  /* 0x0000002018ff7812 */ /* 0x000fe2000788c0ff */
[----:B------:R0:W-:Y:S02]  /*7b330*/  @P2 STG.E.U8 desc[UR40][R20.64], R35 ;  /* 0x0000002314002986 */ /* 0x0001e4000c101128 */
[----:B0-----:R-:W-:Y:S02]  /*7b340*/  PRMT R35, R33, 0x7771, RZ ;  /* 0x0000777121237816 */ /* 0x001fe400000000ff */
[----:B------:R-:W4:Y:S04]  /*7b350*/  LDL.LU.64 R20, [R1+0x658] ;  /* 0x0006580001147983 */ /* 0x000f280000300a00 */
[----:B------:R0:W-:Y:S02]  /*7b360*/  @P3 STG.E.U8 desc[UR40][R18.64], R35 ;  /* 0x0000002312003986 */ /* 0x0001e4000c101128 */
[----:B0-----:R-:W-:-:S02]  /*7b370*/  PRMT R35, R4, 0x7770, RZ ;  /* 0x0000777004237816 */ /* 0x001fc400000000ff */
[----:B------:R-:W4:Y:S04]  /*7b380*/  LDL.LU.64 R18, [R1+0x650] ;  /* 0x0006500001127983 */ /* 0x000f280000300a00 */
[----:B------:R0:W-:Y:S01]  /*7b390*/  @P4 STG.E.U8 desc[UR40][R12.64], R35 ;  /* 0x000000230c004986 */ /* 0x0001e2000c101128 */
[----:B------:R-:W-:Y:S02]  /*7b3a0*/  LOP3.LUT P4, RZ, R0, 0x8000000, RZ, 0xc0, !PT ;  /* 0x0800000000ff7812 */ /* 0x000fe4000788c0ff */
[----:B0-----:R-:W-:Y:S01]  /*7b3b0*/  PRMT R35, R4, 0x7771, RZ ;  /* 0x0000777104237816 */ /* 0x001fe200000000ff */
[----:B------:R-:W4:Y:S10]  /*7b3c0*/  LDL.LU.64 R12, [R1+0x648] ;  /* 0x00064800010c7983 */ /* 0x000f340000300a00 */
[----:B------:R0:W-:Y:S01]  /*7b3d0*/  @P4 STG.E.U8 desc[UR40][R10.64], R35 ;  /* 0x000000230a004986 */ /* 0x0001e2000c101128 */
[----:B------:R-:W-:-:S02]  /*7b3e0*/  LOP3.LUT P4, RZ, R0, 0x4000000, RZ, 0xc0, !PT ;  /* 0x0400000000ff7812 */ /* 0x000fc4000788c0ff */
[----:B0-----:R-:W-:Y:S01]  /*7b3f0*/  PRMT R35, R27, 0x7772, RZ ;  /* 0x000077721b237816 */ /* 0x001fe200000000ff */
[----:B------:R-:W4:Y:S10]  /*7b400*/  LDL.LU.64 R10, [R1+0x640] ;  /* 0x00064000010a7983 */ /* 0x000f340000300a00 */
[----:B--2---:R0:W-:Y:S01]  /*7b410*/  @P4 STG.E.U8 desc[UR40][R36.64], R35 ;  /* 0x0000002324004986 */ /* 0x0041e2000c101128 */
[----:B------:R-:W-:Y:S01]  /*7b420*/  LOP3.LUT P4, RZ, R0, 0x2000000, RZ, 0xc0, !PT ;  /* 0x0200000000ff7812 */ /* 0x000fe2000788c0ff */
[----:B0-----:R-:W-:-:S02]  /*7b430*/  IMAD.MOV.U32 R35, RZ, RZ, R27 ;  /* 0x000000ffff237224 */ /* 0x001fc400078e001b */
[----:B------:R-:W2:Y:S03]  /*7b440*/  LDL.LU.64 R36, [R1+0x638] ;  /* 0x0006380001247983 */ /* 0x000ea60000300a00 */
[----:B------:R-:W-:Y:S01]  /*7b450*/  PRMT R35, R35, 0x7773, RZ ;  /* 0x0000777323237816 */ /* 0x000fe200000000ff */
[----:B------:R-:W2:Y:S06]  /*7b460*/  LDL.LU.64 R26, [R1+0x630] ;  /* 0x00063000011a7983 */ /* 0x000eac0000300a00 */
[----:B---3--:R0:W-:Y:S01]  /*7b470*/  @P4 STG.E.U8 desc[UR40][R6.64], R35 ;  /* 0x0000002306004986 */ /* 0x0081e2000c101128 */
[----:B------:R-:W-:-:S02]  /*7b480*/  LOP3.LUT P4, RZ, R0, 0x1000000, RZ, 0xc0, !PT ;  /* 0x0100000000ff7812 */ /* 0x000fc4000788c0ff */
[----:B0-----:R-:W-:Y:S01]  /*7b490*/  PRMT R35, R34, 0x7772, RZ ;  /* 0x0000777222237816 */ /* 0x001fe200000000ff */
[----:B------:R-:W3:Y:S10]  /*7b4a0*/  LDL.LU R7, [R1+0x1eb0] ;  /* 0x001eb00001077983 */ /* 0x000ef40000300800 */
[----:B------:R0:W-:Y:S01]  /*7b4b0*/  @P4 STG.E.U8 desc[UR40][R28.64], R35 ;  /* 0x000000231c004986 */ /* 0x0001e2000c101128 */
[----:B------:R-:W-:-:S02]  /*7b4c0*/  LOP3.LUT P4, RZ, R0, 0x800000, RZ, 0xc0, !PT ;  /* 0x0080000000ff7812 */ /* 0x000fc4000788c0ff */
[----:B0-----:R-:W-:Y:S01]  /*7b4d0*/  PRMT R35, R34, 0x7773, RZ ;  /* 0x0000777322237816 */ /* 0x001fe200000000ff */
[----:B------:R-:W2:Y:S10]  /*7b4e0*/  LDL.LU.64 R28, [R1+0x1ea8] ;  /* 0x001ea800011c7983 */ /* 0x000eb40000300a00 */
[----:B------:R0:W-:Y:S01]  /*7b4f0*/  @P4 STG.E.U8 desc[UR40][R14.64], R35 ;  /* 0x000000230e004986 */ /* 0x0001e2000c101128 */
[----:B------:R-:W-:-:S03]  /*7b500*/  LOP3.LUT P4, RZ, R0, 0x400000, RZ, 0xc0, !PT ;  /* 0x0040000000ff7812 */ /* 0x000fc6000788c0ff */
[----:B------:R-:W2:Y:S01]  /*7b510*/  LDL.LU R34, [R1+0x1ea0] ;  /* 0x001ea00001227983 */ /* 0x000ea20000300800 */
[----:B0-----:R-:W-:-:S03]  /*7b520*/  PRMT R35, R25, 0x7772, RZ ;  /* 0x0000777219237816 */ /* 0x001fc600000000ff */
[----:B------:R-:W2:Y:S06]  /*7b530*/  LDL.LU.64 R14, [R1+0x1e98] ;  /* 0x001e9800010e7983 */ /* 0x000eac0000300a00 */
[----:B------:R0:W-:Y:S01]  /*7b540*/  @P4 STG.E.U8 desc[UR40][R8.64], R35 ;  /* 0x0000002308004986 */ /* 0x0001e2000c101128 */
[C---:B------:R-:W-:Y:S02]  /*7b550*/  LOP3.LUT P4, RZ, R0.reuse, 0x200000, RZ, 0xc0, !PT ;  /* 0x0020000000ff7812 */ /* 0x040fe4000788c0ff */
[----:B0-----:R-:W-:Y:S01]  /*7b560*/  PRMT R35, R25, 0x7773, RZ ;  /* 0x0000777319237816 */ /* 0x001fe200000000ff */
[----:B------:R-:W2:Y:S04]  /*7b570*/  LDL.LU.64 R8, [R1+0x1e90] ;  /* 0x001e900001087983 */ /* 0x000ea80000300a00 */
[----:B------:R-:W2:Y:S06]  /*7b580*/  LDL.LU R25, [R1+0x1e8c] ;  /* 0x001e8c0001197983 */ /* 0x000eac0000300800 */
        /* <DEDUP_REMOVED lines=9> */
[----:B------:R-:W-:Y:S02]  /*7b620*/  LOP3.LUT R0, R0, 0xffffefff, RZ, 0xc0, !PT ;  /* 0xffffefff00007812 */ /* 0x000fe400078ec0ff */
[----:B--2---:R-:W-:-:S05]  /*7b630*/  PRMT R35, R23, 0x7772, RZ ;  /* 0x0000777217237816 */ /* 0x004fca00000000ff */
[----:B----4-:R0:W-:Y:S02]  /*7b640*/  @P4 STG.E.U8 desc[UR40][R2.64], R35 ;  /* 0x0000002302004986 */ /* 0x0101e4000c101128 */
        /* <DEDUP_REMOVED lines=12> */
[----:B0-----:R-:W2:Y:S04]  /*7b710*/  LDL.LU.64 R26, [R1+0x628] ;  /* 0x00062800011a7983 */ /* 0x001ea80000300a00 */
[----:B------:R-:W4:Y:S04]  /*7b720*/  LDL.LU.64 R18, [R1+0x620] ;  /* 0x0006200001127983 */ /* 0x000f280000300a00 */
[----:B------:R-:W3:Y:S04]  /*7b730*/  LDL.LU.64 R12, [R1+0x618] ;  /* 0x00061800010c7983 */ /* 0x000ee80000300a00 */
[----:B------:R-:W3:Y:S04]  /*7b740*/  LDL.LU.64 R10, [R1+0x610] ;  /* 0x00061000010a7983 */ /* 0x000ee80000300a00 */
[----:B------:R-:W3:Y:S04]  /*7b750*/  LDL.LU.64 R8, [R1+0x608] ;  /* 0x0006080001087983 */ /* 0x000ee80000300a00 */
[----:B------:R-:W3:Y:S01]  /*7b760*/  LDL.LU.64 R36, [R1+0x600] ;  /* 0x0006000001247983 */ /* 0x000ee20000300a00 */
[----:B------:R-:W-:-:S13]  /*7b770*/  LOP3.LUT P4, RZ, R25, 0x1, RZ, 0xc0, !PT ;  /* 0x0000000119ff7812 */ /* 0x000fda000788c0ff */
        /* <DEDUP_REMOVED lines=22> */
[C---:B------:R-:W-:Y:S02]  /*7b8e0*/  LOP3.LUT P1, RZ, R24.reuse, 0x200000, RZ, 0xc0, !PT ;  /* 0x0020000018ff7812 */ /* 0x040fe4000782c0ff */
[C---:B------:R-:W-:Y:S02]  /*7b8f0*/  LOP3.LUT P2, RZ, R24.reuse, 0x400000, RZ, 0xc0, !PT ;  /* 0x0040000018ff7812 */ /* 0x040fe4000784c0ff */
[----:B------:R-:W-:-:S05]  /*7b900*/  LOP3.LUT P3, RZ, R24, 0x800000, RZ, 0xc0, !PT ;  /* 0x0080000018ff7812 */ /* 0x000fca000786c0ff */
[----:B------:R-:W-:Y:S02]  /*7b910*/  @P4 LOP3.LUT R0, R0, 0x80000, RZ, 0xfc, !PT ;  /* 0x0008000000004812 */ /* 0x000fe400078efcff */
[----:B------:R-:W-:Y:S02]  /*7b920*/  LOP3.LUT P4, RZ, R24, 0x1000000, RZ, 0xc0, !PT ;  /* 0x0100000018ff7812 */ /* 0x000fe4000788c0ff */
[----:B------:R-:W-:Y:S01]  /*7b930*/  PRMT R24, R14, 0x7773, RZ ;  /* 0x000077730e187816 */ /* 0x000fe200000000ff */
[----:B------:R-:W-:Y:S04]  /*7b940*/  STL [R1+0x1cd8], R34 ;  /* 0x001cd82201007387 */ /* 0x000fe80000100800 */
[----:B--2---:R0:W-:Y:S04]  /*7b950*/  @P0 STG.E.U8 desc[UR40][R26.64], R24 ;  /* 0x000000181a000986 */ /* 0x0041e8000c101128 */
[----:B0-----:R-:W2:Y:S04]  /*7b960*/  LDL.LU.64 R26, [R1+0x5f8] ;  /* 0x0005f800011a7983 */ /* 0x001ea80000300a00 */
[----:B------:R-:W2:Y:S04]  /*7b970*/  LDL.LU.64 R34, [R1+0x5f0] ;  /* 0x0005f00001227983 */ /* 0x000ea80000300a00 */
[----:B------:R-:W2:Y:S04]  /*7b980*/  LDL.LU.64 R2, [R1+0x5e8] ;  /* 0x0005e80001027983 */ /* 0x000ea80000300a00 */
[----:B------:R-:W2:Y:S04]  /*7b990*/  LDL.LU.64 R22, [R1+0x5e0] ;  /* 0x0005e00001167983 */ /* 0x000ea80000300a00 */
[----:B------:R-:W2:Y:S01]  /*7b9a0*/  LDL.LU.64 R20, [R1+0x5d8] ;  /* 0x0005d80001147983 */ /* 0x000ea20000300a00 */
[----:B------:R-:W-:-:S05]  /*7b9b0*/  PRMT R24, R15, 0x7772, RZ ;  /* 0x000077720f187816 */ /* 0x000fca00000000ff */
[----:B----4-:R0:W-:Y:S04]  /*7b9c0*/  @P1 STG.E.U8 desc[UR40][R18.64], R24 ;  /* 0x0000001812001986 */ /* 0x0101e8000c101128 */
[----:B0-----:R-:W4:Y:S01]  /*7b9d0*/  LDL.LU.64 R18, [R1+0x5d0] ;  /* 0x0005d00001127983 */ /* 0x001f220000300a00 */
[----:B------:R-:W-:-:S03]  /*7b9e0*/  PRMT R24, R15, 0x7773, RZ ;  /* 0x000077730f187816 */ /* 0x000fc600000000ff */
[----:B------:R-:W4:Y:S04]  /*7b9f0*/  LDL.LU.64 R14, [R1+0x5c8] ;  /* 0x0005c800010e7983 */ /* 0x000f280000300a00 */
[----:B---3--:R0:W-:Y:S02]  /*7ba00*/  @P2 STG.E.U8 desc[UR40][R12.64], R24 ;  /* 0x000000180c002986 */ /* 0x0081e4000c101128 */
[C---:B0-----:R-:W-:Y:S02]  /*7ba10*/  PRMT R24, R28.reuse, 0x7772, RZ ;  /* 0x000077721c187816 */ /* 0x041fe400000000ff */
[----:B------:R-:W3:Y:S04]  /*7ba20*/  LDL.LU.64 R12, [R1+0x5c0] ;  /* 0x0005c000010c7983 */ /* 0x000ee80000300a00 */
[----:B------:R0:W-:Y:S02]  /*7ba30*/  @P3 STG.E.U8 desc[UR40][R10.64], R24 ;  /* 0x000000180a003986 */ /* 0x0001e4000c101128 */
[----:B0-----:R-:W-:-:S02]  /*7ba40*/  PRMT R24, R28, 0x7773, RZ ;  /* 0x000077731c187816 */ /* 0x001fc400000000ff */
[----:B------:R-:W3:Y:S04]  /*7ba50*/  LDL.LU.64 R10, [R1+0x5b8] ;  /* 0x0005b800010a7983 */ /* 0x000ee80000300a00 */
[----:B------:R0:W-:Y:S01]  /*7ba60*/  @P4 STG.E.U8 desc[UR40][R8.64], R24 ;  /* 0x0000001808004986 */ /* 0x0001e2000c101128 */
[----:B------:R-:W-:Y:S02]  /*7ba70*/  LOP3.LUT P4, RZ, R0, 0x80000, RZ, 0xc0, !PT ;  /* 0x0008000000ff7812 */ /* 0x000fe4000788c0ff */
[C---:B0-----:R-:W-:Y:S01]  /*7ba80*/  PRMT R24, R29.reuse, 0x7772, RZ ;  /* 0x000077721d187816 */ /* 0x041fe200000000ff */
[----:B------:R-:W3:Y:S10]  /*7ba90*/  LDL.LU.64 R8, [R1+0x5b0] ;  /* 0x0005b00001087983 */ /* 0x000ef40000300a00 */
[----:B------:R0:W-:Y:S04]  /*7baa0*/  @P4 STG.E.U8 desc[UR40][R36.64], R24 ;  /* 0x0000001824004986 */ /* 0x0001e8000c101128 */
[----:B0-----:R-:W3:Y:S01]  /*7bab0*/  LDL.LU.64 R36, [R1+0x5a8] ;  /* 0x0005a80001247983 */ /* 0x001ee20000300a00 */
[----:B------:R-:W-:-:S03]  /*7bac0*/  PRMT R24, R29, 0x7773, RZ ;  /* 0x000077731d187816 */ /* 0x000fc600000000ff */
[----:B------:R-:W3:Y:S01]  /*7bad0*/  LDL.LU.64 R28, [R1+0x5a0] ;  /* 0x0005a000011c7983 */ /* 0x000ee20000300a00 */
[----:B------:R-:W-:Y:S02]  /*7bae0*/  LOP3.LUT P4, RZ, R0, 0x40000, RZ, 0xc0, !PT ;  /* 0x0004000000ff7812 */ /* 0x000fe4000788c0ff */
[C---:B------:R-:W-:Y:S02]  /*7baf0*/  LOP3.LUT P5, RZ, R25.reuse, 0x2, RZ, 0xc0, !PT ;  /* 0x0000000219ff7812 */ /* 0x040fe400078ac0ff */
[C---:B------:R-:W-:Y:S02]  /*7bb00*/  LOP3.LUT P6, RZ, R25.reuse, 0x4, RZ, 0xc0, !PT ;  /* 0x0000000419ff7812 */ /* 0x040fe400078cc0ff */
[C---:B------:R-:W-:Y:S02]  /*7bb10*/  LOP3.LUT P0, RZ, R25.reuse, 0x8, RZ, 0xc0, !PT ;  /* 0x0000000819ff7812 */ /* 0x040fe4000780c0ff */
[C---:B------:R-:W-:Y:S02]  /*7bb20*/  LOP3.LUT P1, RZ, R25.reuse, 0x10, RZ, 0xc0, !PT ;  /* 0x0000001019ff7812 */ /* 0x040fe4000782c0ff */
[----:B------:R-:W-:-:S03]  /*7bb30*/  LOP3.LUT P2, RZ, R25, 0x20, RZ, 0xc0, !PT ;  /* 0x0000002019ff7812 */ /* 0x000fc6000784c0ff */
[----:B--2---:R0:W-:Y:S01]  /*7bb40*/  @P4 STG.E.U8 desc[UR40][R26.64], R24 ;  /* 0x000000181a004986 */ /* 0x0041e2000c101128 */
[C---:B------:R-:W-:Y:S02]  /*7bb50*/  LOP3.LUT P4, RZ, R0.reuse, 0x20000, RZ, 0xc0, !PT ;  /* 0x0002000000ff7812 */ /* 0x040fe4000788c0ff */
[----:B0-----:R-:W-:Y:S01]  /*7bb60*/  PRMT R24, R7, 0x7772, RZ ;  /* 0x0000777207187816 */ /* 0x001fe200000000ff */
[----:B------:R-:W2:Y:S10]  /*7bb70*/  LDL.LU.64 R26, [R1+0x598] ;  /* 0x00059800011a7983 */ /* 0x000eb40000300a00 */
[----:B------:R0:W-:Y:S01]  /*7bb80*/  @P4 STG.E.U8 desc[UR40][R34.64], R24 ;  /* 0x0000001822004986 */ /* 0x0001e2000c101128 */
        /* <DEDUP_REMOVED lines=16> */
[----:B---3--:R0:W-:Y:S02]  /*7bc90*/  @P5 STG.E.U8 desc[UR40][R12.64], R24 ;  /* 0x000000180c005986 */ /* 0x0081e4000c101128 */
[----:B0-----:R-:W-:-:S05]  /*7bca0*/  PRMT R24, R32, 0x7773, RZ ;  /* 0x0000777320187816 */ /* 0x001fca00000000ff */
[----:B------:R0:W-:Y:S02]  /*7bcb0*/  @P6 STG.E.U8 desc[UR40][R10.64], R24 ;  /* 0x000000180a006986 */ /* 0x0001e4000c101128 */
[----:B0-----:R-:W-:-:S05]  /*7bcc0*/  PRMT R24, R33, 0x7772, RZ ;  /* 0x0000777221187816 */ /* 0x001fca00000000ff */
[----:B------:R0:W-:Y:S02]  /*7bcd0*/  @P0 STG.E.U8 desc[UR40][R8.64], R24 ;  /* 0x0000001808000986 */ /* 0x0001e4000c101128 */
[----:B0-----:R-:W-:-:S05]  /*7bce0*/  PRMT R24, R33, 0x7773, RZ ;  /* 0x0000777321187816 */ /* 0x001fca00000000ff */
[----:B------:R0:W-:Y:S02]  /*7bcf0*/  @P1 STG.E.U8 desc[UR40][R36.64], R24 ;  /* 0x0000001824001986 */ /* 0x0001e4000c101128 */
[----:B0-----:R-:W-:Y:S02]  /*7bd00*/  PRMT R24, R4, 0x7772, RZ ;  /* 0x0000777204187816 */ /* 0x001fe400000000ff */
[----:B------:R-:W3:Y:S04]  /*7bd10*/  LDL.LU.64 R36, [R1+0x590] ;  /* 0x0005900001247983 */ /* 0x000ee80000300a00 */
[----:B------:R0:W-:Y:S04]  /*7bd20*/  @P2 STG.E.U8 desc[UR40][R28.64], R24 ;  /* 0x000000181c002986 */ /* 0x0001e8000c101128 */
[----:B------:R-:W4:Y:S04]  /*7bd30*/  LDL.LU.64 R14, [R1+0x588] ;  /* 0x00058800010e7983 */ /* 0x000f280000300a00 */
[----:B0-----:R-:W3:Y:S04]  /*7bd40*/  LDL.LU.64 R28, [R1+0x580] ;  /* 0x00058000011c7983 */ /* 0x001ee80000300a00 */
[----:B------:R-:W3:Y:S04]  /*7bd50*/  LDL.LU.64 R10, [R1+0x578] ;  /* 0x00057800010a7983 */ /* 0x000ee80000300a00 */
[----:B------:R-:W3:Y:S04]  /*7bd60*/  LDL.LU.64 R8, [R1+0x570] ;  /* 0x0005700001087983 */ /* 0x000ee80000300a00 */
[----:B------:R-:W3:Y:S04]  /*7bd70*/  LDL.LU.64 R32, [R1+0x568] ;  /* 0x0005680001207983 */ /* 0x000ee80000300a00 */
[----:B------:R-:W3:Y:S04]  /*7bd80*/  LDL.LU R16, [R1+0xc0] ;  /* 0x0000c00001107983 */ /* 0x000ee80000300800 */
[----:B------:R-:W4:Y:S01]  /*7bd90*/  LDL.LU R17, [R1+0xc4] ;  /* 0x0000c40001117983 */ /* 0x000f220000300800 */
[----:B------:R-:W-:-:S02]  /*7bda0*/  LOP3.LUT P3, RZ, R25, 0x40, RZ, 0xc0, !PT ;  /* 0x0000004019ff7812 */ /* 0x000fc4000786c0ff */
[----:B------:R-:W-:Y:S02]  /*7bdb0*/  PRMT R24, R4, 0x7773, RZ ;  /* 0x0000777304187816 */ /* 0x000fe400000000ff */
[----:B------:R-:W-:-:S09]  /*7bdc0*/  LOP3.LUT P0, RZ, R25, 0x80, RZ, 0xc0, !PT ;  /* 0x0000008019ff7812 */ /* 0x000fd2000780c0ff */
[----:B--2---:R0:W-:Y:S04]  /*7bdd0*/  @P3 STG.E.U8 desc[UR40][R26.64], R24 ;  /* 0x000000181a003986 */ /* 0x0041e8000c101128 */
[----:B0-----:R-:W2:Y:S04]  /*7bde0*/  LDL.LU R26, [R1+0xc8] ;  /* 0x0000c800011a7983 */ /* 0x001ea80000300800 */
[----:B------:R-:W2:Y:S04]  /*7bdf0*/  LDL.LU R27, [R1+0xcc] ;  /* 0x0000cc00011b7983 */ /* 0x000ea80000300800 */
[----:B------:R-:W2:Y:S01]  /*7be00*/  LDL.LU R12, [R1+0xb0] ;  /* 0x0000b000010c7983 */ /* 0x000ea20000300800 */
[----:B------:R-:W-:-:S02]  /*7be10*/  LOP3.LUT P1, RZ, R25, 0x100, RZ, 0xc0, !PT ;  /* 0x0000010019ff7812 */ /* 0x000fc4000782c0ff */
[C---:B------:R-:W-:Y:S02]  /*7be20*/  LOP3.LUT P2, RZ, R25.reuse, 0x200, RZ, 0xc0, !PT ;  /* 0x0000020019ff7812 */ /* 0x040fe4000784c0ff */
[----:B------:R-:W-:Y:S02]  /*7be30*/  LOP3.LUT P4, RZ, R25, 0x80000, RZ, 0xc0, !PT ;  /* 0x0008000019ff7812 */ /* 0x000fe4000788c0ff */
[----:B------:R-:W-:Y:S02]  /*7be40*/  LOP3.LUT R0, R0, 0xffffffef, RZ, 0xc0, !PT ;  /* 0xffffffef00007812 */ /* 0x000fe400078ec0ff */
[----:B---3--:R-:W-:-:S05]  /*7be50*/  PRMT R24, R16, 0x7770, RZ ;  /* 0x0000777010187816 */ /* 0x008fca00000000ff */
[----:B------:R0:W-:Y:S04]  /*7be60*/  @P0 STG.E.U8 desc[UR40][R36.64], R24 ;  /* 0x0000001824000986 */ /* 0x0001e8000c101128 */
[----:B0-----:R-:W3:Y:S01]  /*7be70*/  LDL.LU.64 R36, [R1+0x560] ;  /* 0x0005600001247983 */ /* 0x001ee20000300a00 */
[----:B------:R-:W-:-:S05]  /*7be80*/  PRMT R24, R16, 0x7771, RZ ;  /* 0x0000777110187816 */ /* 0x000fca00000000ff */
[----:B----4-:R0:W-:Y:S02]  /*7be90*/  @P1 STG.E.U8 desc[UR40][R14.64], R24 ;  /* 0x000000180e001986 */ /* 0x0101e4000c101128 */
[----:B0-----:R-:W-:-:S05]  /*7bea0*/  PRMT R24, R17, 0x7770, RZ ;  /* 0x0000777011187816 */ /* 0x001fca00000000ff */
[----:B------:R0:W-:Y:S04]  /*7beb0*/  @P2 STG.E.U8 desc[UR40][R28.64], R24 ;  /* 0x000000181c002986 */ /* 0x0001e8000c101128 */
[----:B0-----:R-:W4:Y:S01]  /*7bec0*/  LDL.LU.64 R28, [R1+0x558] ;  /* 0x00055800011c7983 */ /* 0x001f220000300a00 */
[----:B------:R-:W-:Y:S02]  /*7bed0*/  @P4 LOP3.LUT R0, R0, 0x10, RZ, 0xfc, !PT ;  /* 0x0000001000004812 */ /* 0x000fe400078efcff */
[C---:B------:R-:W-:Y:S01]  /*7bee0*/  LOP3.LUT P4, RZ, R25.reuse, 0x40000, RZ, 0xc0, !PT ;  /* 0x0004000019ff7812 */ /* 0x040fe2000788c0ff */
[----:B------:R-:W4:Y:S01]  /*7bef0*/  LDL.LU.64 R2, [R1+0x550] ;  /* 0x0005500001027983 */ /* 0x000f220000300a00 */
[----:B------:R-:W-:Y:S02]  /*7bf00*/  LOP3.LUT R0, R0, 0xffffffdf, RZ, 0xc0, !PT ;  /* 0xffffffdf00007812 */ /* 0x000fe400078ec0ff */
[----:B------:R-:W-:Y:S01]  /*7bf10*/  LOP3.LUT P3, RZ, R25, 0x400, RZ, 0xc0, !PT ;  /* 0x0000040019ff7812 */ /* 0x000fe2000786c0ff */
[----:B------:R-:W4:Y:S08]  /*7bf20*/  LDL.LU R34, [R1+0xb8] ;  /* 0x0000b80001227983 */ /* 0x000f300000300800 */
        /* <DEDUP_REMOVED lines=18> */
[----:B------:R-:W-:-:S09]  /*7c050*/  PRMT R24, R17, 0x7771, RZ ;  /* 0x0000777111187816 */ /* 0x000fd200000000ff */
[----:B------:R-:W-:Y:S02]  /*7c060*/  @P4 LOP3.LUT R0, R0, 0x800, RZ, 0xfc, !PT ;  /* 0x0000080000004812 */ /* 0x000fe400078efcff */
[----:B------:R-:W-:Y:S01]  /*7c070*/  LOP3.LUT P4, RZ, R25, 0x800, RZ, 0xc0, !PT ;  /* 0x0000080019ff7812 */ /* 0x000fe2000788c0ff */
[----:B------:R2:W-:Y:S02]  /*7c080*/  @P3 STG.E.U8 desc[UR40][R10.64], R24 ;  /* 0x000000180a003986 */ /* 0x0005e4000c101128 */
[----:B--2---:R-:W-:-:S10]  /*7c090*/  PRMT R24, R26, 0x7770, RZ ;  /* 0x000077701a187816 */ /* 0x004fd400000000ff */
[----:B------:R0:W-:Y:S01]  /*7c0a0*/  @P4 STG.E.U8 desc[UR40][R8.64], R24 ;  /* 0x0000001808004986 */ /* 0x0001e2000c101128 */
[----:B------:R-:W-:Y:S02]  /*7c0b0*/  LOP3.LUT P4, RZ, R0, 0x800, RZ, 0xc0, !PT ;  /* 0x0000080000ff7812 */ /* 0x000fe4000788c0ff */
[----:B0-----:R-:W-:Y:S01]  /*7c0c0*/  PRMT R24, R26, 0x7771, RZ ;  /* 0x000077711a187816 */ /* 0x001fe200000000ff */
[----:B------:R0:W-:Y:S10]  /*7c0d0*/  STL.64 [R1+0x1e60], R16 ;  /* 0x001e601001007387 */ /* 0x0001f40000100a00 */
[----:B------:R1:W-:Y:S01]  /*7c0e0*/  @P4 STG.E.U8 desc[UR40][R32.64], R24 ;  /* 0x0000001820004986 */ /* 0x0003e2000c101128 */
[----:B------:R-:W-:-:S03]  /*7c0f0*/  LOP3.LUT P4, RZ, R0, 0x400, RZ, 0xc0, !PT ;  /* 0x0000040000ff7812 */ /* 0x000fc6000788c0ff */
[----:B0-----:R-:W2:Y:S04]  /*7c100*/  LDL.LU.64 R16, [R1+0x540] ;  /* 0x0005400001107983 */ /* 0x001ea80000300a00 */
[----:B------:R-:W2:Y:S01]  /*7c110*/  LDL.LU R35, [R1+0xbc] ;  /* 0x0000bc0001237983 */ /* 0x000ea20000300800 */
[----:B-1----:R-:W-:-:S03]  /*7c120*/  PRMT R24, R27, 0x7770, RZ ;  /* 0x000077701b187816 */ /* 0x002fc600000000ff */
[----:B------:R-:W2:Y:S04]  /*7c130*/  LDL.LU.64 R6, [R1+0x538] ;  /* 0x0005380001067983 */ /* 0x000ea80000300a00 */
[----:B------:R-:W2:Y:S04]  /*7c140*/  LDL.LU R11, [R1+0xa0] ;  /* 0x0000a000010b7983 */ /* 0x000ea80000300800 */
[----:B------:R-:W2:Y:S04]  /*7c150*/  LDL.LU.64 R22, [R1+0x530] ;  /* 0x0005300001167983 */ /* 0x000ea80000300a00 */
[----:B------:R-:W2:Y:S04]  /*7c160*/  LDL.LU.64 R20, [R1+0x528] ;  /* 0x0005280001147983 */ /* 0x000ea80000300a00 */
[----:B------:R-:W2:Y:S04]  /*7c170*/  LDL.LU.64 R18, [R1+0x520] ;  /* 0x0005200001127983 */ /* 0x000ea80000300a00 */
[----:B------:R-:W2:Y:S04]  /*7c180*/  LDL.LU R32, [R1+0xa4] ;  /* 0x0000a40001207983 */ /* 0x000ea80000300800 */
[----:B------:R-:W2:Y:S04]  /*7c190*/  LDL.LU.64 R14, [R1+0x518] ;  /* 0x00051800010e7983 */ /* 0x000ea80000300a00 */
[----:B------:R-:W2:Y:S04]  /*7c1a0*/  LDL.LU.64 R8, [R1+0x510] ;  /* 0x0005100001087983 */ /* 0x000ea80000300a00 */
[----:B---3--:R0:W-:Y:S04]  /*7c1b0*/  @P4 STG.E.U8 desc[UR40][R36.64], R24 ;  /* 0x0000001824004986 */ /* 0x0081e8000c101128 */
[----:B0-----:R-:W3:Y:S01]  /*7c1c0*/  LDL.LU.64 R36, [R1+0x508] ;  /* 0x0005080001247983 */ /* 0x001ee20000300a00 */
[----:B------:R-:W-:-:S03]  /*7c1d0*/  PRMT R24, R27, 0x7771, RZ ;  /* 0x000077711b187816 */ /* 0x000fc600000000ff */
[----:B------:R0:W-:Y:S04]  /*7c1e0*/  STL.64 [R1+0x1e68], R26 ;  /* 0x001e681a01007387 */ /* 0x0001e80000100a00 */
[----:B0-----:R-:W3:Y:S01]  /*7c1f0*/  LDL.LU.64 R26, [R1+0x548] ;  /* 0x00054800011a7983 */ /* 0x001ee20000300a00 */
[----:B------:R-:W-:-:S13]  /*7c200*/  LOP3.LUT P4, RZ, R0, 0x200, RZ, 0xc0, !PT ;  /* 0x0000020000ff7812 */ /* 0x000fda000788c0ff */
[----:B----4-:R0:W-:Y:S04]  /*7c210*/  @P4 STG.E.U8 desc[UR40][R28.64], R24 ;  /* 0x000000181c004986 */ /* 0x0101e8000c101128 */
[----:B0-----:R-:W4:Y:S01]  /*7c220*/  LDL.LU.64 R28, [R1+0x500] ;  /* 0x00050000011c7983 */ /* 0x001f220000300a00 */
[----:B------:R-:W-:Y:S02]  /*7c230*/  LOP3.LUT P4, RZ, R0, 0x100, RZ, 0xc0, !PT ;  /* 0x0000010000ff7812 */ /* 0x000fe4000788c0ff */
[----:B------:R-:W-:-:S11]  /*7c240*/  PRMT R24, R12, 0x7770, RZ ;  /* 0x000077700c187816 */ /* 0x000fd600000000ff */
[----:B------:R0:W-:Y:S01]  /*7c250*/  @P4 STG.E.U8 desc[UR40][R2.64], R24 ;  /* 0x0000001802004986 */ /* 0x0001e2000c101128 */
[----:B------:R-:W-:Y:S01]  /*7c260*/  LOP3.LUT P4, RZ, R0, 0x80, RZ, 0xc0, !PT ;  /* 0x0000008000ff7812 */ /* 0x000fe2000788c0ff */
[----:B------:R-:W-:Y:S01]  /*7c270*/  IMAD.MOV.U32 R13, RZ, RZ, R31 ;  /* 0x000000ffff0d7224 */ /* 0x000fe200078e001f */
[----:B0-----:R-:W-:Y:S01]  /*7c280*/  PRMT R24, R12, 0x7771, RZ ;  /* 0x000077710c187816 */ /* 0x001fe200000000ff */
[----:B------:R-:W4:Y:S01]  /*7c290*/  LDL.LU.64 R2, [R1+0x1e80] ;  /* 0x001e800001027983 */ /* 0x000f220000300a00 */
[C---:B------:R-:W-:Y:S02]  /*7c2a0*/  LOP3.LUT P5, RZ, R25.reuse, 0x100000, RZ, 0xc0, !PT ;  /* 0x0010000019ff7812 */ /* 0x040fe400078ac0ff */
[C---:B------:R-:W-:Y:S02]  /*7c2b0*/  LOP3.LUT P6, RZ, R25.reuse, 0x200000, RZ, 0xc0, !PT ;  /* 0x0020000019ff7812 */ /* 0x040fe400078cc0ff */
[C---:B------:R-:W-:Y:S02]  /*7c2c0*/  LOP3.LUT P0, RZ, R25.reuse, 0x400000, RZ, 0xc0, !PT ;  /* 0x0040000019ff7812 */ /* 0x040fe4000780c0ff */
[----:B------:R-:W-:-:S02]  /*7c2d0*/  LOP3.LUT P1, RZ, R25, 0x800000, RZ, 0xc0, !PT ;  /* 0x0080000019ff7812 */ /* 0x000fc4000782c0ff */
[C---:B------:R-:W-:Y:S02]  /*7c2e0*/  LOP3.LUT P2, RZ, R25.reuse, 0x1000000, RZ, 0xc0, !PT ;  /* 0x0100000019ff7812 */ /* 0x040fe4000784c0ff */
[----:B------:R-:W-:Y:S01]  /*7c2f0*/  LOP3.LUT P3, RZ, R25, 0x2000000, RZ, 0xc0, !PT ;  /* 0x0200000019ff7812 */ /* 0x000fe2000786c0ff */
[----:B------:R-:W-:Y:S04]  /*7c300*/  STL.64 [R1+0x1e70], R12 ;  /* 0x001e700c01007387 */ /* 0x000fe80000100a00 */
[----:B--2---:R-:W-:Y:S04]  /*7c310*/  STL.64 [R1+0x1e78], R34 ;  /* 0x001e782201007387 */ /* 0x004fe80000100a00 */
        /* <DEDUP_REMOVED lines=22> */
[----:B0-----:R-:W2:Y:S04]  /*7c480*/  LDL.LU.64 R28, [R1+0x4f8] ;  /* 0x0004f800011c7983 */ /* 0x001ea80000300a00 */
[----:B------:R-:W3:Y:S04]  /*7c490*/  LDL.LU.64 R22, [R1+0x4f0] ;  /* 0x0004f00001167983 */ /* 0x000ee80000300a00 */
[----:B------:R-:W4:Y:S04]  /*7c4a0*/  LDL.LU.64 R20, [R1+0x4e8] ;  /* 0x0004e80001147983 */ /* 0x000f280000300a00 */
[----:B------:R-:W3:Y:S04]  /*7c4b0*/  LDL.LU.64 R18, [R1+0x4e0] ;  /* 0x0004e00001127983 */ /* 0x000ee80000300a00 */
[----:B------:R-:W3:Y:S04]  /*7c4c0*/  LDL.LU.64 R14, [R1+0x4d8] ;  /* 0x0004d800010e7983 */ /* 0x000ee80000300a00 */
[----:B------:R-:W3:Y:S04]  /*7c4d0*/  LDL.LU.64 R8, [R1+0x4d0] ;  /* 0x0004d00001087983 */ /* 0x000ee80000300a00 */
[----:B------:R-:W3:Y:S04]  /*7c4e0*/  LDL.LU R36, [R1+0xa8] ;  /* 0x0000a80001247983 */ /* 0x000ee80000300800 */
[----:B------:R-:W3:Y:S04]  /*7c4f0*/  LDL.LU R37, [R1+0xac] ;  /* 0x0000ac0001257983 */ /* 0x000ee80000300800 */
[----:B------:R-:W3:Y:S01]  /*7c500*/  LDL.LU R33, [R1+0x90] ;  /* 0x0000900001217983 */ /* 0x000ee20000300800 */
[----:B------:R-:W-:-:S02]  /*7c510*/  LOP3.LUT P0, RZ, R25, 0x4000000, RZ, 0xc0, !PT ;  /* 0x0400000019ff7812 */ /* 0x000fc4000780c0ff */
[----:B------:R-:W-:Y:S01]  /*7c520*/  PRMT R24, R32, 0x7771, RZ ;  /* 0x0000777120187816 */ /* 0x000fe200000000ff */
[----:B------:R-:W3:Y:S04]  /*7c530*/  LDL.LU R4, [R1+0x94] ;  /* 0x0000940001047983 */ /* 0x000ee80000300800 */
[----:B------:R-:W3:Y:S01]  /*7c540*/  LDL.LU R10, [R1+0x98] ;  /* 0x00009800010a7983 */ /* 0x000ee20000300800 */
        /* <DEDUP_REMOVED lines=12> */
[----:B0-----:R-:W2:Y:S04]  /*7c610*/  LDL.LU.64 R28, [R1+0x4c8] ;  /* 0x0004c800011c7983 */ /* 0x001ea80000300a00 */
[----:B------:R-:W2:Y:S04]  /*7c620*/  LDL.LU.64 R34, [R1+0x4c0] ;  /* 0x0004c00001227983 */ /* 0x000ea80000300a00 */
[----:B------:R-:W2:Y:S04]  /*7c630*/  LDL.LU R31, [R1+0x9c] ;  /* 0x00009c00011f7983 */ /* 0x000ea80000300800 */
[----:B------:R-:W2:Y:S04]  /*7c640*/  LDL.LU.64 R12, [R1+0x4b8] ;  /* 0x0004b800010c7983 */ /* 0x000ea80000300a00 */
[----:B------:R-:W2:Y:S04]  /*7c650*/  LDL.LU.64 R26, [R1+0x4b0] ;  /* 0x0004b000011a7983 */ /* 0x000ea80000300a00 */
[----:B------:R-:W2:Y:S01]  /*7c660*/  LDL.LU.64 R16, [R1+0x4a8] ;  /* 0x0004a80001107983 */ /* 0x000ea20000300a00 */
[----:B------:R-:W-:-:S02]  /*7c670*/  @P4 LOP3.LUT R3, R3, 0x80000000, RZ, 0xfc, !PT ;  /* 0x8000000003034812 */ /* 0x000fc400078efcff */
[----:B------:R-:W-:Y:S01]  /*7c680*/  LOP3.LUT P4, RZ, R2, 0x4, RZ, 0xc0, !PT ;  /* 0x0000000402ff7812 */ /* 0x000fe2000788c0ff */
[----:B------:R-:W2:Y:S01]  /*7c690*/  LDL.LU.64 R6, [R1+0x498] ;  /* 0x0004980001067983 */ /* 0x000ea20000300a00 */
[----:B------:R-:W-:-:S11]  /*7c6a0*/  LOP3.LUT R0, R0, 0xfffffffe, RZ, 0xc0, !PT ;  /* 0xfffffffe00007812 */ /* 0x000fd600078ec0ff */
[----:B------:R-:W-:Y:S02]  /*7c6b0*/  @P4 LOP3.LUT R0, R0, 0x1, RZ, 0xfc, !PT ;  /* 0x0000000100004812 */ /* 0x000fe400078efcff */
[----:B------:R-:W-:Y:S02]  /*7c6c0*/  LOP3.LUT P4, RZ, R2, 0x2, RZ, 0xc0, !PT ;  /* 0x0000000202ff7812 */ /* 0x000fe4000788c0ff */
[----:B------:R-:W-:-:S11]  /*7c6d0*/  LOP3.LUT R0, R0, 0xfffffffd, RZ, 0xc0, !PT ;  /* 0xfffffffd00007812 */ /* 0x000fd600078ec0ff */
[----:B------:R-:W-:Y:S02]  /*7c6e0*/  @P4 LOP3.LUT R0, R0, 0x2, RZ, 0xfc, !PT ;  /* 0x0000000200004812 */ /* 0x000fe400078efcff */
[----:B------:R-:W-:Y:S02]  /*7c6f0*/  LOP3.LUT P4, RZ, R2, 0x1, RZ, 0xc0, !PT ;  /* 0x0000000102ff7812 */ /* 0x000fe4000788c0ff */
[----:B------:R-:W-:Y:S02]  /*7c700*/  LOP3.LUT R0, R0, 0xfffffffb, RZ, 0xc0, !PT ;  /* 0xfffffffb00007812 */ /* 0x000fe400078ec0ff */
[C---:B------:R-:W-:Y:S02]  /*7c710*/  LOP3.LUT P1, RZ, R25.reuse, 0x8000000, RZ, 0xc0, !PT ;  /* 0x0800000019ff7812 */ /* 0x040fe4000782c0ff */
[----:B------:R-:W-:Y:S02]  /*7c720*/  LOP3.LUT P2, RZ, R25, 0x10000000, RZ, 0xc0, !PT ;  /* 0x1000000019ff7812 */ /* 0x000fe4000784c0ff */
[----:B---3--:R-:W-:-:S05]  /*7c730*/  PRMT R24, R36, 0x7770, RZ ;  /* 0x0000777024187816 */ /* 0x008fca00000000ff */
[----:B------:R-:W-:Y:S02]  /*7c740*/  @P4 LOP3.LUT R0, R0, 0x4, RZ, 0xfc, !PT ;  /* 0x0000000400004812 */ /* 0x000fe400078efcff */
[C---:B------:R-:W-:Y:S02]  /*7c750*/  LOP3.LUT P4, RZ, R25.reuse, 0x80000000, RZ, 0xc0, !PT ;  /* 0x8000000019ff7812 */ /* 0x040fe4000788c0ff */
[----:B------:R-:W-:Y:S01]  /*7c760*/  LOP3.LUT P3, RZ, R25, 0x20000000, RZ, 0xc0, !PT ;  /* 0x2000000019ff7812 */ /* 0x000fe2000786c0ff */
[----:B------:R0:W-:Y:S01]  /*7c770*/  @P1 STG.E.U8 desc[UR40][R22.64], R24 ;  /* 0x0000001816001986 */ /* 0x0001e2000c101128 */
[----:B------:R-:W-:Y:S02]  /*7c780*/  LOP3.LUT R0, R0, 0xfffffff7, RZ, 0xc0, !PT ;  /* 0xfffffff700007812 */ /* 0x000fe400078ec0ff */
[----:B0-----:R-:W-:Y:S01]  /*7c790*/  PRMT R24, R36, 0x7771, RZ ;  /* 0x0000777124187816 */ /* 0x001fe200000000ff */
[----:B------:R-:W3:Y:S06]  /*7c7a0*/  LDL.LU.64 R22, [R1+0x490] ;  /* 0x0004900001167983 */ /* 0x000eec0000300a00 */
[----:B------:R-:W-:-:S02]  /*7c7b0*/  @P4 LOP3.LUT R0, R0, 0x8, RZ, 0xfc, !PT ;  /* 0x0000000800004812 */ /* 0x000fc400078efcff */
[----:B------:R-:W-:Y:S01]  /*7c7c0*/  LOP3.LUT P4, RZ, R25, 0x40000000, RZ, 0xc0, !PT ;  /* 0x4000000019ff7812 */ /* 0x000fe2000788c0ff */
[----:B----4-:R0:W-:Y:S02]  /*7c7d0*/  @P2 STG.E.U8 desc[UR40][R20.64], R24 ;  /* 0x0000001814002986 */ /* 0x0101e4000c101128 */
[C---:B0-----:R-:W-:Y:S02]  /*7c7e0*/  PRMT R24, R37.reuse, 0x7770, RZ ;  /* 0x0000777025187816 */ /* 0x041fe400000000ff */
[----:B------:R-:W4:Y:S04]  /*7c7f0*/  LDL.LU.64 R20, [R1+0x488] ;  /* 0x0004880001147983 */ /* 0x000f280000300a00 */
[----:B------:R0:W-:Y:S02]  /*7c800*/  @P3 STG.E.U8 desc[UR40][R18.64], R24 ;  /* 0x0000001812003986 */ /* 0x0001e4000c101128 */
[----:B0-----:R-:W-:-:S02]  /*7c810*/  PRMT R24, R37, 0x7771, RZ ;  /* 0x0000777125187816 */ /* 0x001fc400000000ff */
[----:B------:R-:W3:Y:S04]  /*7c820*/  LDL.LU.64 R18, [R1+0x480] ;  /* 0x0004800001127983 */ /* 0x000ee80000300a00 */
[----:B------:R0:W-:Y:S01]  /*7c830*/  @P4 STG.E.U8 desc[UR40][R14.64], R24 ;  /* 0x000000180e004986 */ /* 0x0001e2000c101128 */
[C---:B------:R-:W-:Y:S02]  /*7c840*/  LOP3.LUT P4, RZ, R0.reuse, 0x8, RZ, 0xc0, !PT ;  /* 0x0000000800ff7812 */ /* 0x040fe4000788c0ff */
[----:B0-----:R-:W-:Y:S01]  /*7c850*/  PRMT R24, R33, 0x7770, RZ ;  /* 0x0000777021187816 */ /* 0x001fe200000000ff */
[----:B------:R-:W3:Y:S10]  /*7c860*/  LDL.LU.64 R14, [R1+0x478] ;  /* 0x00047800010e7983 */ /* 0x000ef40000300a00 */
[----:B------:R0:W-:Y:S01]  /*7c870*/  @P4 STG.E.U8 desc[UR40][R8.64], R24 ;  /* 0x0000001808004986 */ /* 0x0001e2000c101128 */
[----:B------:R-:W-:-:S02]  /*7c880*/  LOP3.LUT P4, RZ, R0, 0x4, RZ, 0xc0, !PT ;  /* 0x0000000400ff7812 */ /* 0x000fc4000788c0ff */
[----:B0-----:R-:W-:Y:S01]  /*7c890*/  PRMT R24, R33, 0x7771, RZ ;  /* 0x0000777121187816 */ /* 0x001fe200000000ff */
[----:B------:R-:W3:Y:S10]  /*7c8a0*/  LDL.LU.64 R8, [R1+0x470] ;  /* 0x0004700001087983 */ /* 0x000ef40000300a00 */
[----:B--2---:R0:W-:Y:S01]  /*7c8b0*/  @P4 STG.E.U8 desc[UR40][R28.64], R24 ;  /* 0x000000181c004986 */ /* 0x0041e2000c101128 */
[----:B------:R-:W-:-:S02]  /*7c8c0*/  LOP3.LUT P4, RZ, R0, 0x2, RZ, 0xc0, !PT ;  /* 0x0000000200ff7812 */ /* 0x000fc4000788c0ff */
[----:B0-----:R-:W-:Y:S01]  /*7c8d0*/  PRMT R24, R4, 0x7770, RZ ;  /* 0x0000777004187816 */ /* 0x001fe200000000ff */
[----:B------:R-:W2:Y:S10]  /*7c8e0*/  LDL.LU.64 R28, [R1+0x468] ;  /* 0x00046800011c7983 */ /* 0x000eb40000300a00 */
[----:B------:R0:W-:Y:S01]  /*7c8f0*/  @P4 STG.E.U8 desc[UR40][R34.64], R24 ;  /* 0x0000001822004986 */ /* 0x0001e2000c101128 */
[----:B------:R-:W-:-:S02]  /*7c900*/  LOP3.LUT P4, RZ, R0, 0x1, RZ, 0xc0, !PT ;  /* 0x0000000100ff7812 */ /* 0x000fc4000788c0ff */
[----:B------:R-:W-:Y:S01]  /*7c910*/  PRMT R0, R4, 0x7771, RZ ;  /* 0x0000777104007816 */ /* 0x000fe200000000ff */
[----:B0-----:R-:W2:Y:S10]  /*7c920*/  LDL.LU.64 R34, [R1+0x1e78] ;  /* 0x001e780001227983 */ /* 0x001eb40000300a00 */
[----:B------:R0:W-:Y:S01]  /*7c930*/  @P4 STG.E.U8 desc[UR40][R12.64], R0 ;  /* 0x000000000c004986 */ /* 0x0001e2000c101128 */
[----:B------:R-:W-:-:S03]  /*7c940*/  LOP3.LUT P4, RZ, R3, 0x80000000, RZ, 0xc0, !PT ;  /* 0x8000000003ff7812 */ /* 0x000fc6000788c0ff */
[----:B------:R-:W2:Y:S01]  /*7c950*/  LDL.LU.64 R24, [R1+0x4a0] ;  /* 0x0004a00001187983 */ /* 0x000ea20000300a00 */
[----:B0-----:R-:W-:-:S03]  /*7c960*/  PRMT R0, R10, 0x7770, RZ ;  /* 0x000077700a007816 */ /* 0x001fc600000000ff */
[----:B------:R-:W3:Y:S06]  /*7c970*/  LDL.LU.64 R12, [R1+0x1e70] ;  /* 0x001e7000010c7983 */ /* 0x000eec0000300a00 */
[----:B------:R0:W-:Y:S01]  /*7c980*/  @P4 STG.E.U8 desc[UR40][R26.64], R0 ;  /* 0x000000001a004986 */ /* 0x0001e2000c101128 */
[C---:B------:R-:W-:Y:S02]  /*7c990*/  LOP3.LUT P4, RZ, R3.reuse, 0x40000000, RZ, 0xc0, !PT ;  /* 0x4000000003ff7812 */ /* 0x040fe4000788c0ff */
[----:B0-----:R-:W-:Y:S01]  /*7c9a0*/  PRMT R0, R10, 0x7771, RZ ;  /* 0x000077710a007816 */ /* 0x001fe200000000ff */
[----:B------:R-:W3:Y:S10]  /*7c9b0*/  LDL.LU.64 R26, [R1+0x1e68] ;  /* 0x001e6800011a7983 */ /* 0x000ef40000300a00 */
[----:B------:R0:W-:Y:S04]  /*7c9c0*/  @P4 STG.E.U8 desc[UR40][R16.64], R0 ;  /* 0x0000000010004986 */ /* 0x0001e8000c101128 */
[----:B0-----:R-:W3:Y:S01]  /*7c9d0*/  LDL.LU.64 R16, [R1+0x1e60] ;  /* 0x001e600001107983 */ /* 0x001ee20000300a00 */
[----:B------:R-:W-:-:S02]  /*7c9e0*/  LOP3.LUT P4, RZ, R3, 0x20000000, RZ, 0xc0, !PT ;  /* 0x2000000003ff7812 */ /* 0x000fc4000788c0ff */
[----:B------:R-:W-:Y:S02]  /*7c9f0*/  PRMT R0, R31, 0x7770, RZ ;  /* 0x000077701f007816 */ /* 0x000fe400000000ff */
[C---:B------:R-:W-:Y:S02]  /*7ca00*/  LOP3.LUT P5, RZ, R2.reuse, 0x80, RZ, 0xc0, !PT ;  /* 0x0000008002ff7812 */ /* 0x040fe400078ac0ff */
[C---:B------:R-:W-:Y:S02]  /*7ca10*/  LOP3.LUT P6, RZ, R2.reuse, 0x100, RZ, 0xc0, !PT ;  /* 0x0000010002ff7812 */ /* 0x040fe400078cc0ff */
[C---:B------:R-:W-:Y:S02]  /*7ca20*/  LOP3.LUT P0, RZ, R2.reuse, 0x200, RZ, 0xc0, !PT ;  /* 0x0000020002ff7812 */ /* 0x040fe4000780c0ff */
[C---:B------:R-:W-:Y:S02]  /*7ca30*/  LOP3.LUT P1, RZ, R2.reuse, 0x400, RZ, 0xc0, !PT ;  /* 0x0000040002ff7812 */ /* 0x040fe4000782c0ff */
[----:B------:R-:W-:-:S02]  /*7ca40*/  LOP3.LUT P2, RZ, R2, 0x800, RZ, 0xc0, !PT ;  /* 0x0000080002ff7812 */ /* 0x000fc4000784c0ff */
[----:B------:R-:W-:Y:S01]  /*7ca50*/  LOP3.LUT P3, RZ, R2, 0x1000, RZ, 0xc0, !PT ;  /* 0x0000100002ff7812 */ /* 0x000fe2000786c0ff */
[----:B--2---:R0:W-:Y:S01]  /*7ca60*/  @P4 STG.E.U8 desc[UR40][R24.64], R0 ;  /* 0x0000000018004986 */ /* 0x0041e2000c101128 */
[----:B------:R-:W-:Y:S02]  /*7ca70*/  LOP3.LUT P4, RZ, R3, 0x10000000, RZ, 0xc0, !PT ;  /* 0x1000000003ff7812 */ /* 0x000fe4000788c0ff */
[----:B0-----:R-:W-:-:S11]  /*7ca80*/  PRMT R0, R31, 0x7771, RZ ;  /* 0x000077711f007816 */ /* 0x001fd600000000ff */
[----:B------:R3:W-:Y:S02]  /*7ca90*/  @P4 STG.E.U8 desc[UR40][R6.64], R0 ;  /* 0x0000000006004986 */ /* 0x0007e4000c101128 */
[----:B---3--:R-:W-:-:S05]  /*7caa0*/  PRMT R0, R16, 0x7772, RZ ;  /* 0x0000777210007816 */ /* 0x008fca00000000ff */
[----:B------:R0:W-:Y:S02]  /*7cab0*/  @P5 STG.E.U8 desc[UR40][R22.64], R0 ;  /* 0x0000000016005986 */ /* 0x0001e4000c101128 */
[----:B0-----:R-:W-:-:S05]  /*7cac0*/  PRMT R0, R16, 0x7773, RZ ;  /* 0x0000777310007816 */ /* 0x001fca00000000ff */
        /* <DEDUP_REMOVED lines=10> */
[----:B------:R-:W3:Y:S04]  /*7cb70*/  LDL.LU.64 R20, [R1+0x458] ;  /* 0x0004580001147983 */ /* 0x000ee80000300a00 */
[----:B------:R-:W4:Y:S04]  /*7cb80*/  LDL.LU.64 R18, [R1+0x450] ;  /* 0x0004500001127983 */ /* 0x000f280000300a00 */
[----:B------:R-:W3:Y:S04]  /*7cb90*/  LDL.LU.64 R16, [R1+0x448] ;  /* 0x0004480001107983 */ /* 0x000ee80000300a00 */
[----:B------:R-:W3:Y:S01]  /*7cba0*/  LDL.LU.64 R14, [R1+0x440] ;  /* 0x00044000010e7983 */ /* 0x000ee20000300a00 */
[----:B------:R-:W-:-:S03]  /*7cbb0*/  LOP3.LUT P0, RZ, R2, 0x2000, RZ, 0xc0, !PT ;  /* 0x0000200002ff7812 */ /* 0x000fc6000780c0ff */
[----:B------:R-:W3:Y:S01]  /*7cbc0*/  LDL.LU.64 R8, [R1+0x438] ;  /* 0x0004380001087983 */ /* 0x000ee20000300a00 */
[----:B------:R-:W-:Y:S02]  /*7cbd0*/  PRMT R0, R27, 0x7772, RZ ;  /* 0x000077721b007816 */ /* 0x000fe400000000ff */
        /* <DEDUP_REMOVED lines=15> */
[----:B0-----:R-:W2:Y:S01]  /*7ccd0*/  LDL.LU.64 R28, [R1+0x430] ;  /* 0x00043000011c7983 */ /* 0x001ea20000300a00 */
[----:B------:R-:W-:-:S03]  /*7cce0*/  PRMT R0, R27, 0x7773, RZ ;  /* 0x000077731b007816 */ /* 0x000fc600000000ff */
[----:B------:R-:W2:Y:S02]  /*7ccf0*/  LDL.LU.64 R26, [R1+0x428] ;  /* 0x00042800011a7983 */ /* 0x000ea40000300a00 */
[----:B------:R-:W-:Y:S02]  /*7cd00*/  @P4 LOP3.LUT R3, R3, 0x1000000, RZ, 0xfc, !PT ;  /* 0x0100000003034812 */ /* 0x000fe400078efcff */
[C---:B------:R-:W-:Y:S01]  /*7cd10*/  LOP3.LUT P4, RZ, R2.reuse, 0x100000, RZ, 0xc0, !PT ;  /* 0x0010000002ff7812 */ /* 0x040fe2000788c0ff */
[----:B------:R-:W2:Y:S01]  /*7cd20*/  LDL.LU.64 R24, [R1+0x420] ;  /* 0x0004200001187983 */ /* 0x000ea20000300a00 */
[----:B------:R-:W-:Y:S02]  /*7cd30*/  LOP3.LUT R3, R3, 0xfdffffff, RZ, 0xc0, !PT ;  /* 0xfdffffff03037812 */ /* 0x000fe400078ec0ff */
[C---:B------:R-:W-:Y:S01]  /*7cd40*/  LOP3.LUT P1, RZ, R2.reuse, 0x4000, RZ, 0xc0, !PT ;  /* 0x0000400002ff7812 */ /* 0x040fe2000782c0ff */
[----:B------:R-:W2:Y:S01]  /*7cd50*/  LDL.LU.64 R6, [R1+0x418] ;  /* 0x0004180001067983 */ /* 0x000ea20000300a00 */
[----:B------:R-:W-:-:S02]  /*7cd60*/  LOP3.LUT P2, RZ, R2, 0x8000, RZ, 0xc0, !PT ;  /* 0x0000800002ff7812 */ /* 0x000fc4000784c0ff */
[C---:B------:R-:W-:Y:S01]  /*7cd70*/  LOP3.LUT P3, RZ, R2.reuse, 0x10000, RZ, 0xc0, !PT ;  /* 0x0001000002ff7812 */ /* 0x040fe2000786c0ff */
[----:B------:R-:W2:Y:S04]  /*7cd80*/  LDL.LU.64 R22, [R1+0x410] ;  /* 0x0004100001167983 */ /* 0x000ea80000300a00 */
[----:B------:R-:W-:Y:S02]  /*7cd90*/  @P4 LOP3.LUT R3, R3, 0x2000000, RZ, 0xfc, !PT ;  /* 0x0200000003034812 */ /* 0x000fe400078efcff */
[----:B------:R-:W-:Y:S02]  /*7cda0*/  LOP3.LUT P4, RZ, R2, 0x80000, RZ, 0xc0, !PT ;  /* 0x0008000002ff7812 */ /* 0x000fe4000788c0ff */
[----:B------:R-:W-:Y:S01]  /*7cdb0*/  LOP3.LUT R3, R3, 0xfbffffff, RZ, 0xc0, !PT ;  /* 0xfbffffff03037812 */ /* 0x000fe200078ec0ff */
[----:B---3--:R0:W-:Y:S10]  /*7cdc0*/  @P1 STG.E.U8 desc[UR40][R20.64], R0 ;  /* 0x0000000014001986 */ /* 0x0081f4000c101128 */
[----:B------:R-:W-:-:S02]  /*7cdd0*/  @P4 LOP3.LUT R3, R3, 0x4000000, RZ, 0xfc, !PT ;  /* 0x0400000003034812 */ /* 0x000fc400078efcff */
[----:B------:R-:W-:Y:S01]  /*7cde0*/  LOP3.LUT P4, RZ, R2, 0x40000, RZ, 0xc0, !PT ;  /* 0x0004000002ff7812 */ /* 0x000fe2000788c0ff */
[----:B0-----:R-:W3:Y:S01]  /*7cdf0*/  LDL.LU.64 R20, [R1+0x408] ;  /* 0x0004080001147983 */ /* 0x001ee20000300a00 */
[----:B------:R-:W-:Y:S02]  /*7ce00*/  LOP3.LUT R3, R3, 0xf7ffffff, RZ, 0xc0, !PT ;  /* 0xf7ffffff03037812 */ /* 0x000fe400078ec0ff */
[----:B------:R-:W-:-:S05]  /*7ce10*/  PRMT R0, R12, 0x7772, RZ ;  /* 0x000077720c007816 */ /* 0x000fca00000000ff */
[----:B----4-:R0:W-:Y:S04]  /*7ce20*/  @P2 STG.E.U8 desc[UR40][R18.64], R0 ;  /* 0x0000000012002986 */ /* 0x0101e8000c101128 */
[----:B------:R-:W-:Y:S02]  /*7ce30*/  @P4 LOP3.LUT R3, R3, 0x8000000, RZ, 0xfc, !PT ;  /* 0x0800000003034812 */ /* 0x000fe400078efcff */
[----:B------:R-:W-:Y:S02]  /*7ce40*/  LOP3.LUT P4, RZ, R2, 0x20000, RZ, 0xc0, !PT ;  /* 0x0002000002ff7812 */ /* 0x000fe4000788c0ff */
[----:B0-----:R-:W-:Y:S01]  /*7ce50*/  PRMT R0, R12, 0x7773, RZ ;  /* 0x000077730c007816 */ /* 0x001fe200000000ff */
[----:B------:R-:W4:Y:S04]  /*7ce60*/  LDL.LU.64 R18, [R1+0x400] ;  /* 0x0004000001127983 */ /* 0x000f280000300a00 */
[----:B------:R0:W-:Y:S02]  /*7ce70*/  @P3 STG.E.U8 desc[UR40][R16.64], R0 ;  /* 0x0000000010003986 */ /* 0x0001e4000c101128 */
[----:B0-----:R-:W-:-:S02]  /*7ce80*/  PRMT R0, R13, 0x7772, RZ ;  /* 0x000077720d007816 */ /* 0x001fc400000000ff */
[----:B------:R-:W3:Y:S04]  /*7ce90*/  LDL.LU.64 R16, [R1+0x3f8] ;  /* 0x0003f80001107983 */ /* 0x000ee80000300a00 */
[----:B------:R0:W-:Y:S01]  /*7cea0*/  @P4 STG.E.U8 desc[UR40][R14.64], R0 ;  /* 0x000000000e004986 */ /* 0x0001e2000c101128 */
[C---:B------:R-:W-:Y:S01]  /*7ceb0*/  LOP3.LUT P4, RZ, R3.reuse, 0x8000000, RZ, 0xc0, !PT ;  /* 0x0800000003ff7812 */ /* 0x040fe2000788c0ff */
[----:B0-----:R-:W-:Y:S02]  /*7cec0*/  IMAD.MOV.U32 R0, RZ, RZ, R13 ;  /* 0x000000ffff007224 */ /* 0x001fe400078e000d */
[----:B------:R-:W4:Y:S03]  /*7ced0*/  LDL.LU.64 R14, [R1+0x3f0] ;  /* 0x0003f000010e7983 */ /* 0x000f260000300a00 */
[----:B------:R-:W-:Y:S01]  /*7cee0*/  PRMT R0, R0, 0x7773, RZ ;  /* 0x0000777300007816 */ /* 0x000fe200000000ff */
[----:B------:R-:W4:Y:S06]  /*7cef0*/  LDL.LU.64 R12, [R1+0x3e8] ;  /* 0x0003e800010c7983 */ /* 0x000f2c0000300a00 */
[----:B------:R0:W-:Y:S01]  /*7cf00*/  @P4 STG.E.U8 desc[UR40][R8.64], R0 ;  /* 0x0000000008004986 */ /* 0x0001e2000c101128 */
[----:B------:R-:W-:-:S02]  /*7cf10*/  LOP3.LUT P4, RZ, R3, 0x4000000, RZ, 0xc0, !PT ;  /* 0x0400000003ff7812 */ /* 0x000fc4000788c0ff */
[----:B0-----:R-:W-:Y:S01]  /*7cf20*/  PRMT R0, R34, 0x7772, RZ ;  /* 0x0000777222007816 */ /* 0x001fe200000000ff */
[----:B------:R-:W4:Y:S10]  /*7cf30*/  LDL.LU.64 R8, [R1+0x3e0] ;  /* 0x0003e00001087983 */ /* 0x000f340000300a00 */
[----:B--2---:R0:W-:Y:S01]  /*7cf40*/  @P4 STG.E.U8 desc[UR40][R28.64], R0 ;  /* 0x000000001c004986 */ /* 0x0041e2000c101128 */
[----:B------:R-:W-:-:S02]  /*7cf50*/  LOP3.LUT P4, RZ, R3, 0x2000000, RZ, 0xc0, !PT ;  /* 0x0200000003ff7812 */ /* 0x000fc4000788c0ff */
[----:B0-----:R-:W-:Y:S01]  /*7cf60*/  PRMT R0, R34, 0x7773, RZ ;  /* 0x0000777322007816 */ /* 0x001fe200000000ff */
[----:B------:R-:W2:Y:S10]  /*7cf70*/  LDL.LU.64 R28, [R1+0x3d0] ;  /* 0x0003d000011c7983 */ /* 0x000eb40000300a00 */
[----:B------:R0:W-:Y:S04]  /*7cf80*/  @P4 STG.E.U8 desc[UR40][R26.64], R0 ;  /* 0x000000001a004986 */ /* 0x0001e8000c101128 */
[----:B0-----:R-:W2:Y:S01]  /*7cf90*/  LDL.LU.64 R26, [R1+0x1e58] ;  /* 0x001e5800011a7983 */ /* 0x001ea20000300a00 */
[----:B------:R-:W-:-:S02]  /*7cfa0*/  LOP3.LUT P4, RZ, R3, 0x1000000, RZ, 0xc0, !PT ;  /* 0x0100000003ff7812 */ /* 0x000fc4000788c0ff */
[----:B------:R-:W-:-:S11]  /*7cfb0*/  PRMT R0, R35, 0x7772, RZ ;  /* 0x0000777223007816 */ /* 0x000fd600000000ff */
        /* <DEDUP_REMOVED lines=9> */
[----:B---3--:R0:W-:Y:S01]  /*7d050*/  @P4 STG.E.U8 desc[UR40][R20.64], R0 ;  /* 0x0000000014004986 */ /* 0x0081e2000c101128 */
[----:B------:R-:W-:Y:S02]  /*7d060*/  LOP3.LUT P4, RZ, R3, 0x100000, RZ, 0xc0, !PT ;  /* 0x0010000003ff7812 */ /* 0x000fe4000788c0ff */
[C---:B------:R-:W-:Y:S02]  /*7d070*/  LOP3.LUT P5, RZ, R5.reuse, 0x80, RZ, 0xc0, !PT ;  /* 0x0000008005ff7812 */ /* 0x040fe400078ac0ff */
[----:B------:R-:W-:Y:S02]  /*7d080*/  LOP3.LUT P6, RZ, R5, 0x40, RZ, 0xc0, !PT ;  /* 0x0000004005ff7812 */ /* 0x000fe400078cc0ff */
[----:B0-----:R-:W-:-:S07]  /*7d090*/  PRMT R0, R32, 0x7772, RZ ;  /* 0x0000777220007816 */ /* 0x001fce00000000ff */
[----:B----4-:R0:W-:Y:S01]  /*7d0a0*/  @P4 STG.E.U8 desc[UR40][R18.64], R0 ;  /* 0x0000000012004986 */ /* 0x0101e2000c101128 */
[----:B------:R-:W-:Y:S02]  /*7d0b0*/  LOP3.LUT P0, RZ, R5, 0x20, RZ, 0xc0, !PT ;  /* 0x0000002005ff7812 */ /* 0x000fe4000780c0ff */
[----:B0-----:R-:W-:-:S05]  /*7d0c0*/  PRMT R0, R32, 0x7773, RZ ;  /* 0x0000777320007816 */ /* 0x001fca00000000ff */
[----:B------:R0:W-:Y:S01]  /*7d0d0*/  @P5 STG.E.U8 desc[UR40][R16.64], R0 ;  /* 0x0000000010005986 */ /* 0x0001e2000c101128 */
        /* <DEDUP_REMOVED lines=8> */
[----:B------:R0:W-:Y:S02]  /*7d160*/  @P1 STG.E.U8 desc[UR40][R8.64], R0 ;  /* 0x0000000008001986 */ /* 0x0001e4000c101128 */
[----:B0-----:R-:W-:-:S05]  /*7d170*/  PRMT R0, R37, 0x7773, RZ ;  /* 0x0000777325007816 */ /* 0x001fca00000000ff */
[----:B--2---:R0:W-:Y:S04]  /*7d180*/  @P2 STG.E.U8 desc[UR40][R26.64], R0 ;  /* 0x000000001a002986 */ /* 0x0041e8000c101128 */
[----:B0-----:R-:W2:Y:S01]  /*7d190*/  LDL.LU.64 R26, [R1+0x1e50] ;  /* 0x001e5000011a7983 */ /* 0x001ea20000300a00 */
[----:B------:R-:W-:-:S03]  /*7d1a0*/  PRMT R0, R33, 0x7772, RZ ;  /* 0x0000777221007816 */ /* 0x000fc600000000ff */
[----:B------:R-:W3:Y:S04]  /*7d1b0*/  LDL.LU.64 R36, [R1+0x3c8] ;  /* 0x0003c80001247983 */ /* 0x000ee80000300a00 */
[----:B------:R0:W-:Y:S04]  /*7d1c0*/  @P3 STG.E.U8 desc[UR40][R28.64], R0 ;  /* 0x000000001c003986 */ /* 0x0001e8000c101128 */
[----:B0-----:R-:W4:Y:S01]  /*7d1d0*/  LDL.LU.64 R28, [R1+0x3c0] ;  /* 0x0003c000011c7983 */ /* 0x001f220000300a00 */
[C---:B------:R-:W-:Y:S02]  /*7d1e0*/  LOP3.LUT P0, RZ, R5.reuse, 0x2, RZ, 0xc0, !PT ;  /* 0x0000000205ff7812 */ /* 0x040fe4000780c0ff */
[----:B------:R-:W-:Y:S01]  /*7d1f0*/  LOP3.LUT P1, RZ, R5, 0x1, RZ, 0xc0, !PT ;  /* 0x0000000105ff7812 */ /* 0x000fe2000782c0ff */
[----:B------:R-:W2:Y:S01]  /*7d200*/  LDL.LU.64 R16, [R1+0x3b8] ;  /* 0x0003b80001107983 */ /* 0x000ea20000300a00 */
[----:B------:R-:W-:-:S03]  /*7d210*/  PRMT R0, R33, 0x7773, RZ ;  /* 0x0000777321007816 */ /* 0x000fc600000000ff */
[----:B------:R-:W2:Y:S04]  /*7d220*/  LDL.LU.64 R14, [R1+0x3b0] ;  /* 0x0003b000010e7983 */ /* 0x000ea80000300a00 */
[----:B------:R-:W2:Y:S04]  /*7d230*/  LDL.LU.64 R8, [R1+0x3a8] ;  /* 0x0003a80001087983 */ /* 0x000ea80000300a00 */
[----:B------:R-:W2:Y:S04]  /*7d240*/  LDL.LU R12, [R1+0x120] ;  /* 0x00012000010c7983 */ /* 0x000ea80000300800 */
[----:B------:R-:W2:Y:S04]  /*7d250*/  LDL.LU.64 R32, [R1+0x398] ;  /* 0x0003980001207983 */ /* 0x000ea80000300a00 */
[----:B------:R-:W2:Y:S04]  /*7d260*/  LDL.LU R13, [R1+0x124] ;  /* 0x00012400010d7983 */ /* 0x000ea80000300800 */
[----:B---3--:R0:W-:Y:S02]  /*7d270*/  @P0 STG.E.U8 desc[UR40][R36.64], R0 ;  /* 0x0000000024000986 */ /* 0x0081e4000c101128 */
[----:B0-----:R-:W-:-:S02]  /*7d280*/  PRMT R0, R4, 0x7772, RZ ;  /* 0x0000777204007816 */ /* 0x001fc400000000ff */
[----:B------:R-:W3:Y:S04]  /*7d290*/  LDL.LU.64 R36, [R1+0x390] ;  /* 0x0003900001247983 */ /* 0x000ee80000300a00 */
[----:B----4-:R0:W-:Y:S04]  /*7d2a0*/  @P1 STG.E.U8 desc[UR40][R28.64], R0 ;  /* 0x000000001c001986 */ /* 0x0101e8000c101128 */
[----:B0-----:R-:W4:Y:S04]  /*7d2b0*/  LDL.LU.64 R28, [R1+0x388] ;  /* 0x00038800011c7983 */ /* 0x001f280000300a00 */
[----:B------:R-:W3:Y:S01]  /*7d2c0*/  LDL.LU R20, [R1+0x128] ;  /* 0x0001280001147983 */ /* 0x000ee20000300800 */
[----:B--2---:R-:W-:-:S02]  /*7d2d0*/  LOP3.LUT P4, RZ, R26, 0x200000, RZ, 0xc0, !PT ;  /* 0x002000001aff7812 */ /* 0x004fc4000788c0ff */
        /* <DEDUP_REMOVED lines=17> */
[C---:B------:R-:W-:Y:S01]  /*7d3f0*/  LOP3.LUT P4, RZ, R26.reuse, 0x8000000, RZ, 0xc0, !PT ;  /* 0x080000001aff7812 */ /* 0x040fe2000788c0ff */
[----:B---3--:R0:W-:Y:S04]  /*7d400*/  STL [R1+0x1e48], R20 ;  /* 0x001e481401007387 */ /* 0x0081e80000100800 */
[----:B0-----:R-:W2:Y:S01]  /*7d410*/  LDL.LU.64 R20, [R1+0x380] ;  /* 0x0003800001147983 */ /* 0x001ea20000300a00 */
[----:B------:R-:W-:Y:S02]  /*7d420*/  LOP3.LUT R3, R3, 0xfffbffff, RZ, 0xc0, !PT ;  /* 0xfffbffff03037812 */ /* 0x000fe400078ec0ff */
[----:B------:R-:W-:Y:S01]  /*7d430*/  LOP3.LUT P2, RZ, R26, 0x80000000, RZ, 0xc0, !PT ;  /* 0x800000001aff7812 */ /* 0x000fe2000784c0ff */
[----:B------:R-:W3:Y:S04]  /*7d440*/  LDL.LU.64 R24, [R1+0x378] ;  /* 0x0003780001187983 */ /* 0x000ee80000300a00 */
[----:B------:R-:W-:-:S02]  /*7d450*/  @P4 LOP3.LUT R3, R3, 0x40000, RZ, 0xfc, !PT ;  /* 0x0004000003034812 */ /* 0x000fc400078efcff */
[C---:B------:R-:W-:Y:S02]  /*7d460*/  LOP3.LUT P4, RZ, R26.reuse, 0x10000000, RZ, 0xc0, !PT ;  /* 0x100000001aff7812 */ /* 0x040fe4000788c0ff */
[----:B------:R-:W-:Y:S02]  /*7d470*/  LOP3.LUT P3, RZ, R26, 0x40000000, RZ, 0xc0, !PT ;  /* 0x400000001aff7812 */ /* 0x000fe4000786c0ff */
[----:B------:R-:W-:Y:S02]  /*7d480*/  LOP3.LUT R3, R3, 0xfff7ffff, RZ, 0xc0, !PT ;  /* 0xfff7ffff03037812 */ /* 0x000fe400078ec0ff */
[----:B------:R-:W-:Y:S02]  /*7d490*/  PRMT R0, R4, 0x7773, RZ ;  /* 0x0000777304007816 */ /* 0x000fe400000000ff */
[----:B------:R-:W3:Y:S05]  /*7d4a0*/  LDL.LU R4, [R1+0x12c] ;  /* 0x00012c0001047983 */ /* 0x000eea0000300800 */
[----:B------:R-:W-:Y:S01]  /*7d4b0*/  @P4 LOP3.LUT R3, R3, 0x80000, RZ, 0xfc, !PT ;  /* 0x0008000003034812 */ /* 0x000fe200078efcff */
[----:B------:R0:W-:Y:S01]  /*7d4c0*/  @P2 STG.E.U8 desc[UR40][R16.64], R0 ;  /* 0x0000000010002986 */ /* 0x0001e2000c101128 */
[----:B------:R-:W-:-:S03]  /*7d4d0*/  LOP3.LUT P4, RZ, R26, 0x20000000, RZ, 0xc0, !PT ;  /* 0x200000001aff7812 */ /* 0x000fc6000788c0ff */
[----:B------:R-:W3:Y:S04]  /*7d4e0*/  LDL.LU.64 R6, [R1+0x370] ;  /* 0x0003700001067983 */ /* 0x000ee80000300a00 */
[----:B------:R-:W3:Y:S01]  /*7d4f0*/  LDL.LU R34, [R1+0x110] ;  /* 0x0001100001227983 */ /* 0x000ee20000300800 */
[----:B0-----:R-:W-:-:S03]  /*7d500*/  PRMT R0, R10, 0x7772, RZ ;  /* 0x000077720a007816 */ /* 0x001fc600000000ff */
[----:B------:R-:W3:Y:S04]  /*7d510*/  LDL.LU.64 R22, [R1+0x368] ;  /* 0x0003680001167983 */ /* 0x000ee80000300a00 */
[----:B------:R0:W-:Y:S04]  /*7d520*/  @P3 STG.E.U8 desc[UR40][R14.64], R0 ;  /* 0x000000000e003986 */ /* 0x0001e8000c101128 */
[----:B------:R-:W3:Y:S01]  /*7d530*/  LDL.LU.64 R16, [R1+0x360] ;  /* 0x0003600001107983 */ /* 0x000ee20000300a00 */
[----:B0-----:R-:W-:-:S03]  /*7d540*/  PRMT R0, R10, 0x7773, RZ ;  /* 0x000077730a007816 */ /* 0x001fc600000000ff */
[----:B------:R-:W3:Y:S04]  /*7d550*/  LDL.LU.64 R14, [R1+0x358] ;  /* 0x00035800010e7983 */ /* 0x000ee80000300a00 */
[----:B------:R0:W-:Y:S01]  /*7d560*/  @P4 STG.E.U8 desc[UR40][R8.64], R0 ;  /* 0x0000000008004986 */ /* 0x0001e2000c101128 */
[----:B------:R-:W-:-:S03]  /*7d570*/  LOP3.LUT P4, RZ, R3, 0x80000, RZ, 0xc0, !PT ;  /* 0x0008000003ff7812 */ /* 0x000fc6000788c0ff */
[----:B------:R-:W3:Y:S04]  /*7d580*/  LDL.LU R18, [R1+0x114] ;  /* 0x0001140001127983 */ /* 0x000ee80000300800 */
[----:B------:R-:W3:Y:S01]  /*7d590*/  LDL.LU.64 R10, [R1+0x350] ;  /* 0x00035000010a7983 */ /* 0x000ee20000300a00 */
[----:B0-----:R-:W-:-:S03]  /*7d5a0*/  PRMT R0, R31, 0x7772, RZ ;  /* 0x000077721f007816 */ /* 0x001fc600000000ff */
[----:B------:R-:W3:Y:S04]  /*7d5b0*/  LDL.LU.64 R8, [R1+0x348] ;  /* 0x0003480001087983 */ /* 0x000ee80000300a00 */
[----:B------:R0:W-:Y:S01]  /*7d5c0*/  @P4 STG.E.U8 desc[UR40][R32.64], R0 ;  /* 0x0000000020004986 */ /* 0x0001e2000c101128 */
[----:B------:R-:W-:Y:S02]  /*7d5d0*/  LOP3.LUT P4, RZ, R3, 0x40000, RZ, 0xc0, !PT ;  /* 0x0004000003ff7812 */ /* 0x000fe4000788c0ff */
[----:B0-----:R-:W-:Y:S01]  /*7d5e0*/  PRMT R0, R31, 0x7773, RZ ;  /* 0x000077731f007816 */ /* 0x001fe200000000ff */
[----:B------:R-:W3:Y:S10]  /*7d5f0*/  LDL.LU.64 R32, [R1+0x340] ;  /* 0x0003400001207983 */ /* 0x000ef40000300a00 */
[----:B------:R0:W-:Y:S01]  /*7d600*/  @P4 STG.E.U8 desc[UR40][R36.64], R0 ;  /* 0x0000000024004986 */ /* 0x0001e2000c101128 */
[----:B------:R-:W-:-:S02]  /*7d610*/  LOP3.LUT P4, RZ, R3, 0x20000, RZ, 0xc0, !PT ;  /* 0x0002000003ff7812 */ /* 0x000fc4000788c0ff */
[----:B0-----:R-:W-:Y:S01]  /*7d620*/  PRMT R0, R12, 0x7770, RZ ;  /* 0x000077700c007816 */ /* 0x001fe200000000ff */
[----:B------:R-:W3:Y:S10]  /*7d630*/  LDL.LU.64 R36, [R1+0x338] ;  /* 0x0003380001247983 */ /* 0x000ef40000300a00 */
[----:B----4-:R0:W-:Y:S01]  /*7d640*/  @P4 STG.E.U8 desc[UR40][R28.64], R0 ;  /* 0x000000001c004986 */ /* 0x0101e2000c101128 */
[----:B------:R-:W-:-:S02]  /*7d650*/  LOP3.LUT P4, RZ, R3, 0x10000, RZ, 0xc0, !PT ;  /* 0x0001000003ff7812 */ /* 0x000fc4000788c0ff */
[----:B0-----:R-:W-:Y:S01]  /*7d660*/  PRMT R0, R12, 0x7771, RZ ;  /* 0x000077710c007816 */ /* 0x001fe200000000ff */
[----:B------:R-:W4:Y:S10]  /*7d670*/  LDL.LU.64 R28, [R1+0x330] ;  /* 0x00033000011c7983 */ /* 0x000f340000300a00 */
[----:B--2---:R0:W-:Y:S04]  /*7d680*/  @P4 STG.E.U8 desc[UR40][R20.64], R0 ;  /* 0x0000000014004986 */ /* 0x0041e8000c101128 */
[----:B0-----:R-:W2:Y:S01]  /*7d690*/  LDL.LU R20, [R1+0x1e48] ;  /* 0x001e480001147983 */ /* 0x001ea20000300800 */
[----:B------:R-:W-:-:S02]  /*7d6a0*/  LOP3.LUT P4, RZ, R3, 0x8000, RZ, 0xc0, !PT ;  /* 0x0000800003ff7812 */ /* 0x000fc4000788c0ff */
[----:B------:R-:W-:-:S11]  /*7d6b0*/  PRMT R0, R13, 0x7770, RZ ;  /* 0x000077700d007816 */ /* 0x000fd600000000ff */
[----:B---3--:R0:W-:Y:S01]  /*7d6c0*/  @P4 STG.E.U8 desc[UR40][R24.64], R0 ;  /* 0x0000000018004986 */ /* 0x0081e2000c101128 */
[----:B------:R-:W-:Y:S02]  /*7d6d0*/  LOP3.LUT P4, RZ, R3, 0x4000, RZ, 0xc0, !PT ;  /* 0x0000400003ff7812 */ /* 0x000fe4000788c0ff */
[----:B0-----:R-:W-:-:S11]  /*7d6e0*/  PRMT R0, R13, 0x7771, RZ ;  /* 0x000077710d007816 */ /* 0x001fd600000000ff */
[----:B------:R2:W-:Y:S01]  /*7d6f0*/  @P4 STG.E.U8 desc[UR40][R6.64], R0 ;  /* 0x0000000006004986 */ /* 0x0005e2000c101128 */
[----:B------:R-:W-:Y:S02]  /*7d700*/  LOP3.LUT P4, RZ, R3, 0x2000, RZ, 0xc0, !PT ;  /* 0x0000200003ff7812 */ /* 0x000fe4000788c0ff */
[C---:B------:R-:W-:Y:S02]  /*7d710*/  LOP3.LUT P5, RZ, R26.reuse, 0x100000, RZ, 0xc0, !PT ;  /* 0x001000001aff7812 */ /* 0x040fe400078ac0ff */
[C---:B------:R-:W-:Y:S02]  /*7d720*/  LOP3.LUT P6, RZ, R26.reuse, 0x80000, RZ, 0xc0, !PT ;  /* 0x000800001aff7812 */ /* 0x040fe400078cc0ff */
[C---:B------:R-:W-:Y:S02]  /*7d730*/  LOP3.LUT P0, RZ, R26.reuse, 0x40000, RZ, 0xc0, !PT ;  /* 0x000400001aff7812 */ /* 0x040fe4000780c0ff */
[C---:B------:R-:W-:Y:S02]  /*7d740*/  LOP3.LUT P1, RZ, R26.reuse, 0x20000, RZ, 0xc0, !PT ;  /* 0x000200001aff7812 */ /* 0x040fe4000782c0ff */
[----:B------:R-:W-:-:S02]  /*7d750*/  LOP3.LUT P2, RZ, R26, 0x10000, RZ, 0xc0, !PT ;  /* 0x000100001aff7812 */ /* 0x000fc4000784c0ff */
[----:B------:R-:W-:Y:S01]  /*7d760*/  LOP3.LUT P3, RZ, R26, 0x8000, RZ, 0xc0, !PT ;  /* 0x000080001aff7812 */ /* 0x000fe2000786c0ff */
[----:B------:R-:W-:Y:S04]  /*7d770*/  STL.64 [R1+0x1e30], R12 ;  /* 0x001e300c01007387 */ /* 0x000fe80000100a00 */
[----:B------:R-:W-:Y:S01]  /*7d780*/  STL.64 [R1+0x1e38], R4 ;  /* 0x001e380401007387 */ /* 0x000fe20000100a00 */
[----:B--2---:R-:W-:-:S05]  /*7d790*/  PRMT R0, R20, 0x7770, RZ ;  /* 0x0000777014007816 */ /* 0x004fca00000000ff */
        /* <DEDUP_REMOVED lines=12> */
[C---:B0-----:R-:W-:Y:S02]  /*7d860*/  PRMT R0, R18.reuse, 0x7770, RZ ;  /* 0x0000777012007816 */ /* 0x041fe400000000ff */
[----:B------:R-:W2:Y:S04]  /*7d870*/  LDL.LU.64 R32, [R1+0x328] ;  /* 0x0003280001207983 */ /* 0x000ea80000300a00 */
[----:B------:R0:W-:Y:S02]  /*7d880*/  @P2 STG.E.U8 desc[UR40][R36.64], R0 ;  /* 0x0000000024002986 */ /* 0x0001e4000c101128 */
[----:B0-----:R-:W-:-:S05]  /*7d890*/  PRMT R0, R18, 0x7771, RZ ;  /* 0x0000777112007816 */ /* 0x001fca00000000ff */
[----:B----4-:R0:W-:Y:S04]  /*7d8a0*/  @P3 STG.E.U8 desc[UR40][R28.64], R0 ;  /* 0x000000001c003986 */ /* 0x0101e8000c101128 */
[----:B0-----:R-:W3:Y:S04]  /*7d8b0*/  LDL.LU.64 R28, [R1+0x320] ;  /* 0x00032000011c7983 */ /* 0x001ee80000300a00 */
[----:B------:R-:W4:Y:S04]  /*7d8c0*/  LDL.LU.64 R16, [R1+0x318] ;  /* 0x0003180001107983 */ /* 0x000f280000300a00 */
[----:B------:R-:W2:Y:S04]  /*7d8d0*/  LDL.LU.64 R14, [R1+0x310] ;  /* 0x00031000010e7983 */ /* 0x000ea80000300a00 */
[----:B------:R-:W2:Y:S04]  /*7d8e0*/  LDL.LU.64 R8, [R1+0x308] ;  /* 0x0003080001087983 */ /* 0x000ea80000300a00 */
[----:B------:R-:W2:Y:S01]  /*7d8f0*/  LDL.LU R19, [R1+0x118] ;  /* 0x0001180001137983 */ /* 0x000ea20000300800 */
[----:B------:R-:W-:-:S02]  /*7d900*/  LOP3.LUT P0, RZ, R26, 0x4000, RZ, 0xc0, !PT ;  /* 0x000040001aff7812 */ /* 0x000fc4000780c0ff */
[----:B------:R-:W-:Y:S01]  /*7d910*/  LOP3.LUT P1, RZ, R26, 0x2000, RZ, 0xc0, !PT ;  /* 0x000020001aff7812 */ /* 0x000fe2000782c0ff */
[----:B------:R-:W3:Y:S01]  /*7d920*/  LDL.LU R36, [R1+0x11c] ;  /* 0x00011c0001247983 */ /* 0x000ee20000300800 */
[----:B------:R-:W-:-:S03]  /*7d930*/  IMAD.MOV.U32 R31, RZ, RZ, R30 ;  /* 0x000000ffff1f7224 */ /* 0x000fc600078e001e */
[----:B------:R-:W3:Y:S04]  /*7d940*/  LDL.LU R37, [R1+0x100] ;  /* 0x0001000001257983 */ /* 0x000ee80000300800 */
[----:B------:R-:W3:Y:S04]  /*7d950*/  LDL.LU R11, [R1+0x104] ;  /* 0x00010400010b7983 */ /* 0x000ee80000300800 */
[----:B------:R-:W3:Y:S01]  /*7d960*/  LDL.LU R30, [R1+0x108] ;  /* 0x00010800011e7983 */ /* 0x000ee20000300800 */
[----:B--2---:R-:W-:-:S05]  /*7d970*/  PRMT R0, R19, 0x7770, RZ ;  /* 0x0000777013007816 */ /* 0x004fca00000000ff */
[----:B------:R0:W-:Y:S02]  /*7d980*/  @P0 STG.E.U8 desc[UR40][R32.64], R0 ;  /* 0x0000000020000986 */ /* 0x0001e4000c101128 */
[----:B0-----:R-:W-:Y:S02]  /*7d990*/  PRMT R0, R19, 0x7771, RZ ;  /* 0x0000777113007816 */ /* 0x001fe400000000ff */
[----:B------:R-:W2:Y:S04]  /*7d9a0*/  LDL.LU.64 R32, [R1+0x300] ;  /* 0x0003000001207983 */ /* 0x000ea80000300a00 */
[----:B------:R-:W-:Y:S04]  /*7d9b0*/  STL.64 [R1+0x1e08], R18 ;  /* 0x001e081201007387 */ /* 0x000fe80000100a00 */
[----:B---3--:R0:W-:Y:S04]  /*7d9c0*/  @P1 STG.E.U8 desc[UR40][R28.64], R0 ;  /* 0x000000001c001986 */ /* 0x0081e8000c101128 */
[----:B0-----:R-:W3:Y:S04]  /*7d9d0*/  LDL.LU.64 R28, [R1+0x2f8] ;  /* 0x0002f800011c7983 */ /* 0x001ee80000300a00 */
[----:B------:R-:W2:Y:S04]  /*7d9e0*/  LDL.LU R10, [R1+0x10c] ;  /* 0x00010c00010a7983 */ /* 0x000ea80000300800 */
[----:B------:R-:W2:Y:S01]  /*7d9f0*/  LDL.LU.64 R4, [R1+0x2e8] ;  /* 0x0002e80001047983 */ /* 0x000ea20000300a00 */
        /* <DEDUP_REMOVED lines=17> */
[----:B--2---:R0:W-:Y:S04]  /*7db10*/  STL.64 [R1+0x1e40], R4 ;  /* 0x001e400401007387 */ /* 0x0041e80000100a00 */
[----:B0-----:R-:W2:Y:S06]  /*7db20*/  LDL.LU.64 R4, [R1+0x2f0] ;  /* 0x0002f00001047983 */ /* 0x001eac0000300a00 */
[----:B------:R-:W-:-:S02]  /*7db30*/  @P4 LOP3.LUT R3, R3, 0x200, RZ, 0xfc, !PT ;  /* 0x0000020003034812 */ /* 0x000fc400078efcff */
[C---:B------:R-:W-:Y:S01]  /*7db40*/  LOP3.LUT P4, RZ, R26.reuse, 0x100, RZ, 0xc0, !PT ;  /* 0x000001001aff7812 */ /* 0x040fe2000788c0ff */
[----:B------:R-:W2:Y:S01]  /*7db50*/  LDL.LU R35, [R1+0xf0] ;  /* 0x0000f00001237983 */ /* 0x000ea20000300800 */
[----:B------:R-:W-:Y:S02]  /*7db60*/  LOP3.LUT R3, R3, 0xfffffbff, RZ, 0xc0, !PT ;  /* 0xfffffbff03037812 */ /* 0x000fe400078ec0ff */
[C---:B------:R-:W-:Y:S01]  /*7db70*/  LOP3.LUT P2, RZ, R26.reuse, 0x1000, RZ, 0xc0, !PT ;  /* 0x000010001aff7812 */ /* 0x040fe2000784c0ff */
[----:B------:R-:W2:Y:S01]  /*7db80*/  LDL.LU.64 R12, [R1+0x2e0] ;  /* 0x0002e000010c7983 */ /* 0x000ea20000300a00 */
[----:B------:R-:W-:Y:S02]  /*7db90*/  LOP3.LUT P3, RZ, R26, 0x800, RZ, 0xc0, !PT ;  /* 0x000008001aff7812 */ /* 0x000fe4000786c0ff */
[----:B------:R-:W-:Y:S01]  /*7dba0*/  PRMT R0, R36, 0x7770, RZ ;  /* 0x0000777024007816 */ /* 0x000fe200000000ff */
[----:B------:R-:W2:Y:S04]  /*7dbb0*/  LDL.LU R21, [R1+0xf4] ;  /* 0x0000f40001157983 */ /* 0x000ea80000300800 */
[----:B------:R-:W-:Y:S01]  /*7dbc0*/  @P4 LOP3.LUT R3, R3, 0x400, RZ, 0xfc, !PT ;  /* 0x0000040003034812 */ /* 0x000fe200078efcff */
[----:B------:R-:W2:Y:S01]  /*7dbd0*/  LDL.LU.64 R18, [R1+0x2d0] ;  /* 0x0002d00001127983 */ /* 0x000ea20000300a00 */
[----:B------:R-:W-:-:S02]  /*7dbe0*/  LOP3.LUT P4, RZ, R26, 0x200, RZ, 0xc0, !PT ;  /* 0x000002001aff7812 */ /* 0x000fc4000788c0ff */
[----:B------:R-:W-:Y:S01]  /*7dbf0*/  LOP3.LUT R3, R3, 0xfffff7ff, RZ, 0xc0, !PT ;  /* 0xfffff7ff03037812 */ /* 0x000fe200078ec0ff */
[----:B----4-:R0:W-:Y:S04]  /*7dc00*/  @P2 STG.E.U8 desc[UR40][R16.64], R0 ;  /* 0x0000000010002986 */ /* 0x0101e8000c101128 */
[----:B------:R-:W4:Y:S06]  /*7dc10*/  LDL.LU.64 R24, [R1+0x2c8] ;  /* 0x0002c80001187983 */ /* 0x000f2c0000300a00 */
[----:B------:R-:W-:-:S02]  /*7dc20*/  @P4 LOP3.LUT R3, R3, 0x800, RZ, 0xfc, !PT ;  /* 0x0000080003034812 */ /* 0x000fc400078efcff */
[----:B------:R-:W-:Y:S01]  /*7dc30*/  LOP3.LUT P4, RZ, R26, 0x400, RZ, 0xc0, !PT ;  /* 0x000004001aff7812 */ /* 0x000fe2000788c0ff */
[----:B0-----:R-:W4:Y:S01]  /*7dc40*/  LDL.LU R16, [R1+0xf8] ;  /* 0x0000f80001107983 */ /* 0x001f220000300800 */
[----:B------:R-:W-:-:S05]  /*7dc50*/  PRMT R0, R36, 0x7771, RZ ;  /* 0x0000777124007816 */ /* 0x000fca00000000ff */
[----:B------:R0:W-:Y:S02]  /*7dc60*/  @P3 STG.E.U8 desc[UR40][R14.64], R0 ;  /* 0x000000000e003986 */ /* 0x0001e4000c101128 */
[----:B0-----:R-:W-:-:S05]  /*7dc70*/  PRMT R0, R37, 0x7770, RZ ;  /* 0x0000777025007816 */ /* 0x001fca00000000ff */
[----:B------:R0:W-:Y:S01]  /*7dc80*/  @P4 STG.E.U8 desc[UR40][R8.64], R0 ;  /* 0x0000000008004986 */ /* 0x0001e2000c101128 */
[----:B------:R-:W-:Y:S02]  /*7dc90*/  LOP3.LUT P4, RZ, R3, 0x800, RZ, 0xc0, !PT ;  /* 0x0000080003ff7812 */ /* 0x000fe4000788c0ff */
[----:B0-----:R-:W-:-:S11]  /*7dca0*/  PRMT R0, R37, 0x7771, RZ ;  /* 0x0000777125007816 */ /* 0x001fd600000000ff */
[----:B------:R0:W-:Y:S01]  /*7dcb0*/  @P4 STG.E.U8 desc[UR40][R32.64], R0 ;  /* 0x0000000020004986 */ /* 0x0001e2000c101128 */
[----:B------:R-:W-:Y:S02]  /*7dcc0*/  LOP3.LUT P4, RZ, R3, 0x400, RZ, 0xc0, !PT ;  /* 0x0000040003ff7812 */ /* 0x000fe4000788c0ff */
[----:B0-----:R-:W-:-:S11]  /*7dcd0*/  PRMT R0, R11, 0x7770, RZ ;  /* 0x000077700b007816 */ /* 0x001fd600000000ff */
[----:B---3--:R0:W-:Y:S01]  /*7dce0*/  @P4 STG.E.U8 desc[UR40][R28.64], R0 ;  /* 0x000000001c004986 */ /* 0x0081e2000c101128 */
[----:B------:R-:W-:-:S03]  /*7dcf0*/  LOP3.LUT P4, RZ, R3, 0x200, RZ, 0xc0, !PT ;  /* 0x0000020003ff7812 */ /* 0x000fc6000788c0ff */
[----:B------:R1:W-:Y:S01]  /*7dd00*/  STL.64 [R1+0x1e18], R36 ;  /* 0x001e182401007387 */ /* 0x0003e20000100a00 */
[----:B0-----:R-:W-:-:S03]  /*7dd10*/  PRMT R0, R11, 0x7771, RZ ;  /* 0x000077710b007816 */ /* 0x001fc600000000ff */
[----:B-1----:R-:W3:Y:S04]  /*7dd20*/  LDL.LU.64 R36, [R1+0x2d8] ;  /* 0x0002d80001247983 */ /* 0x002ee80000300a00 */
[----:B------:R-:W3:Y:S04]  /*7dd30*/  LDL.LU.64 R6, [R1+0x2c0] ;  /* 0x0002c00001067983 */ /* 0x000ee80000300a00 */
[----:B------:R-:W3:Y:S04]  /*7dd40*/  LDL.LU.64 R22, [R1+0x2b8] ;  /* 0x0002b80001167983 */ /* 0x000ee80000300a00 */
[----:B------:R-:W3:Y:S04]  /*7dd50*/  LDL.LU.64 R14, [R1+0x2b0] ;  /* 0x0002b000010e7983 */ /* 0x000ee80000300a00 */
[----:B------:R-:W3:Y:S04]  /*7dd60*/  LDL.LU.64 R8, [R1+0x2a8] ;  /* 0x0002a80001087983 */ /* 0x000ee80000300a00 */
[----:B------:R-:W3:Y:S04]  /*7dd70*/  LDL.LU R17, [R1+0xfc] ;  /* 0x0000fc0001117983 */ /* 0x000ee80000300800 */
[----:B------:R-:W3:Y:S04]  /*7dd80*/  LDL.LU.64 R32, [R1+0x2a0] ;  /* 0x0002a00001207983 */ /* 0x000ee80000300a00 */
[----:B------:R-:W3:Y:S04]  /*7dd90*/  LDL.LU.64 R28, [R1+0x298] ;  /* 0x00029800011c7983 */ /* 0x000ee80000300a00 */
[----:B--2---:R0:W-:Y:S04]  /*7dda0*/  @P4 STG.E.U8 desc[UR40][R4.64], R0 ;  /* 0x0000000004004986 */ /* 0x0041e8000c101128 */
[----:B0-----:R-:W2:Y:S01]  /*7ddb0*/  LDL.LU.64 R4, [R1+0x1e40] ;  /* 0x001e400001047983 */ /* 0x001ea20000300a00 */
[----:B------:R-:W-:-:S02]  /*7ddc0*/  LOP3.LUT P4, RZ, R3, 0x100, RZ, 0xc0, !PT ;  /* 0x0000010003ff7812 */ /* 0x000fc4000788c0ff */
[----:B------:R-:W-:Y:S02]  /*7ddd0*/  PRMT R0, R30, 0x7770, RZ ;  /* 0x000077701e007816 */ /* 0x000fe400000000ff */
[C---:B------:R-:W-:Y:S02]  /*7dde0*/  LOP3.LUT P5, RZ, R26.reuse, 0x2, RZ, 0xc0, !PT ;  /* 0x000000021aff7812 */ /* 0x040fe400078ac0ff */
[----:B------:R-:W-:Y:S02]  /*7ddf0*/  LOP3.LUT P6, RZ, R26, 0x1, RZ, 0xc0, !PT ;  /* 0x000000011aff7812 */ /* 0x000fe400078cc0ff */
[C---:B------:R-:W-:Y:S02]  /*7de00*/  LOP3.LUT P0, RZ, R27.reuse, 0x80000000, RZ, 0xc0, !PT ;  /* 0x800000001bff7812 */ /* 0x040fe4000780c0ff */
[C---:B------:R-:W-:Y:S02]  /*7de10*/  LOP3.LUT P1, RZ, R27.reuse, 0x40000000, RZ, 0xc0, !PT ;  /* 0x400000001bff7812 */ /* 0x040fe4000782c0ff */
[----:B------:R-:W-:-:S02]  /*7de20*/  LOP3.LUT P2, RZ, R27, 0x20000000, RZ, 0xc0, !PT ;  /* 0x200000001bff7812 */ /* 0x000fc4000784c0ff */
[----:B------:R-:W-:Y:S01]  /*7de30*/  LOP3.LUT P3, RZ, R27, 0x10000000, RZ, 0xc0, !PT ;  /* 0x100000001bff7812 */ /* 0x000fe2000786c0ff */
[----:B--2---:R0:W-:Y:S01]  /*7de40*/  @P4 STG.E.U8 desc[UR40][R4.64], R0 ;  /* 0x0000000004004986 */ /* 0x0041e2000c101128 */
[C---:B------:R-:W-:Y:S02]  /*7de50*/  LOP3.LUT P4, RZ, R3.reuse, 0x80, RZ, 0xc0, !PT ;  /* 0x0000008003ff7812 */ /* 0x040fe4000788c0ff */
[----:B0-----:R-:W-:Y:S01]  /*7de60*/  PRMT R0, R30, 0x7771, RZ ;  /* 0x000077711e007816 */ /* 0x001fe200000000ff */
[----:B------:R-:W2:Y:S10]  /*7de70*/  LDL.LU.64 R4, [R1+0x1e38] ;  /* 0x001e380001047983 */ /* 0x000eb40000300a00 */
[----:B------:R0:W-:Y:S01]  /*7de80*/  @P4 STG.E.U8 desc[UR40][R12.64], R0 ;  /* 0x000000000c004986 */ /* 0x0001e2000c101128 */
[----:B------:R-:W-:-:S02]  /*7de90*/  LOP3.LUT P4, RZ, R3, 0x40, RZ, 0xc0, !PT ;  /* 0x0000004003ff7812 */ /* 0x000fc4000788c0ff */
[----:B0-----:R-:W-:Y:S01]  /*7dea0*/  PRMT R0, R10, 0x7770, RZ ;  /* 0x000077700a007816 */ /* 0x001fe200000000ff */
[----:B------:R-:W2:Y:S10]  /*7deb0*/  LDL.LU.64 R12, [R1+0x1e30] ;  /* 0x001e3000010c7983 */ /* 0x000eb40000300a00 */
[----:B---3--:R0:W-:Y:S01]  /*7dec0*/  @P4 STG.E.U8 desc[UR40][R36.64], R0 ;  /* 0x0000000024004986 */ /* 0x0081e2000c101128 */
[----:B------:R-:W-:-:S02]  /*7ded0*/  LOP3.LUT P4, RZ, R3, 0x20, RZ, 0xc0, !PT ;  /* 0x0000002003ff7812 */ /* 0x000fc4000788c0ff */
[----:B0-----:R-:W-:-:S11]  /*7dee0*/  PRMT R0, R10, 0x7771, RZ ;  /* 0x000077710a007816 */ /* 0x001fd600000000ff */
[----:B------:R0:W-:Y:S01]  /*7def0*/  @P4 STG.E.U8 desc[UR40][R18.64], R0 ;  /* 0x0000000012004986 */ /* 0x0001e2000c101128 */
[----:B------:R-:W-:Y:S02]  /*7df00*/  LOP3.LUT P4, RZ, R3, 0x10, RZ, 0xc0, !PT ;  /* 0x0000001003ff7812 */ /* 0x000fe4000788c0ff */
[----:B0-----:R-:W-:-:S11]  /*7df10*/  PRMT R0, R35, 0x7770, RZ ;  /* 0x0000777023007816 */ /* 0x001fd600000000ff */
[----:B----4-:R0:W-:Y:S02]  /*7df20*/  @P4 STG.E.U8 desc[UR40][R24.64], R0 ;  /* 0x0000000018004986 */ /* 0x0101e4000c101128 */
[----:B0-----:R-:W-:-:S05]  /*7df30*/  PRMT R0, R35, 0x7771, RZ ;  /* 0x0000777123007816 */ /* 0x001fca00000000ff */
[----:B------:R0:W-:Y:S02]  /*7df40*/  @P5 STG.E.U8 desc[UR40][R6.64], R0 ;  /* 0x0000000006005986 */ /* 0x0001e4000c101128 */
[----:B0-----:R-:W-:-:S05]  /*7df50*/  PRMT R0, R21, 0x7770, RZ ;  /* 0x0000777015007816 */ /* 0x001fca00000000ff */
[----:B------:R0:W-:Y:S02]  /*7df60*/  @P6 STG.E.U8 desc[UR40][R22.64], R0 ;  /* 0x0000000016006986 */ /* 0x0001e4000c101128 */
[----:B0-----:R-:W-:-:S05]  /*7df70*/  PRMT R0, R21, 0x7771, RZ ;  /* 0x0000777115007816 */ /* 0x001fca00000000ff */
[----:B------:R0:W-:Y:S04]  /*7df80*/  @P0 STG.E.U8 desc[UR40][R14.64], R0 ;  /* 0x000000000e000986 */ /* 0x0001e8000c101128 */
[----:B------:R-:W-:Y:S04]  /*7df90*/  STL.64 [R1+0x1e20], R10 ;  /* 0x001e200a01007387 */ /* 0x000fe80000100a00 */
[----:B------:R-:W3:Y:S01]  /*7dfa0*/  LDL.LU.64 R6, [R1+0x290] ;  /* 0x0002900001067983 */ /* 0x000ee20000300a00 */
[----:B0-----:R-:W-:-:S03]  /*7dfb0*/  PRMT R0, R16, 0x7770, RZ ;  /* 0x0000777010007816 */ /* 0x001fc600000000ff */
[----:B------:R-:W4:Y:S04]  /*7dfc0*/  LDL.LU.64 R22, [R1+0x288] ;  /* 0x0002880001167983 */ /* 0x000f280000300a00 */
[----:B------:R0:W-:Y:S02]  /*7dfd0*/  @P1 STG.E.U8 desc[UR40][R8.64], R0 ;  /* 0x0000000008001986 */ /* 0x0001e4000c101128 */
[----:B0-----:R-:W-:-:S05]  /*7dfe0*/  PRMT R0, R16, 0x7771, RZ ;  /* 0x0000777110007816 */ /* 0x001fca00000000ff */
[----:B------:R0:W-:Y:S02]  /*7dff0*/  @P2 STG.E.U8 desc[UR40][R32.64], R0 ;  /* 0x0000000020002986 */ /* 0x0001e4000c101128 */
[----:B0-----:R-:W-:-:S05]  /*7e000*/  PRMT R0, R17, 0x7770, RZ ;  /* 0x0000777011007816 */ /* 0x001fca00000000ff */
[----:B------:R0:W-:Y:S04]  /*7e010*/  @P3 STG.E.U8 desc[UR40][R28.64], R0 ;  /* 0x000000001c003986 */ /* 0x0001e8000c101128 */
[----:B0-----:R-:W4:Y:S04]  /*7e020*/  LDL.LU.64 R28, [R1+0x280] ;  /* 0x00028000011c7983 */ /* 0x001f280000300a00 */
[----:B------:R-:W4:Y:S04]  /*7e030*/  LDL.LU.64 R14, [R1+0x278] ;  /* 0x00027800010e7983 */ /* 0x000f280000300a00 */
[----:B------:R-:W4:Y:S04]  /*7e040*/  LDL.LU.64 R8, [R1+0x270] ;  /* 0x0002700001087983 */ /* 0x000f280000300a00 */
[----:B------:R-:W4:Y:S04]  /*7e050*/  LDL.LU.64 R32, [R1+0x268] ;  /* 0x0002680001207983 */ /* 0x000f280000300a00 */
[----:B------:R-:W4:Y:S04]  /*7e060*/  LDL.LU.64 R10, [R1+0x260] ;  /* 0x00026000010a7983 */ /* 0x000f280000300a00 */
[----:B------:R-:W4:Y:S04]  /*7e070*/  LDL.LU.64 R36, [R1+0x258] ;  /* 0x0002580001247983 */ /* 0x000f280000300a00 */
[----:B------:R-:W4:Y:S01]  /*7e080*/  LDL.LU.64 R18, [R1+0x250] ;  /* 0x0002500001127983 */ /* 0x000f220000300a00 */
[----:B------:R-:W-:-:S02]  /*7e090*/  LOP3.LUT P0, RZ, R27, 0x8000000, RZ, 0xc0, !PT ;  /* 0x080000001bff7812 */ /* 0x000fc4000780c0ff */
[----:B------:R-:W-:Y:S02]  /*7e0a0*/  LOP3.LUT P1, RZ, R27, 0x4000000, RZ, 0xc0, !PT ;  /* 0x040000001bff7812 */ /* 0x000fe4000782c0ff */
[----:B------:R-:W-:Y:S02]  /*7e0b0*/  PRMT R0, R17, 0x7771, RZ ;  /* 0x0000777111007816 */ /* 0x000fe400000000ff */
[C---:B------:R-:W-:Y:S02]  /*7e0c0*/  LOP3.LUT P2, RZ, R27.reuse, 0x2000000, RZ, 0xc0, !PT ;  /* 0x020000001bff7812 */ /* 0x040fe4000784c0ff */
[----:B------:R-:W-:Y:S02]  /*7e0d0*/  LOP3.LUT P4, RZ, R27, 0x8000, RZ, 0xc0, !PT ;  /* 0x000080001bff7812 */ /* 0x000fe4000788c0ff */
[----:B------:R-:W-:Y:S02]  /*7e0e0*/  LOP3.LUT R3, R3, 0xfffffffe, RZ, 0xc0, !PT ;  /* 0xfffffffe03037812 */ /* 0x000fe400078ec0ff */
[----:B--2---:R-:W-:-:S09]  /*7e0f0*/  LOP3.LUT R5, R5, 0xefffffff, RZ, 0xc0, !PT ;  /* 0xefffffff05057812 */ /* 0x004fd200078ec0ff */
[----:B------:R-:W-:Y:S02]  /*7e100*/  @P4 LOP3.LUT R5, R5, 0x10000000, RZ, 0xfc, !PT ;  /* 0x1000000005054812 */ /* 0x000fe400078efcff */
[----:B------:R-:W-:Y:S02]  /*7e110*/  LOP3.LUT P4, RZ, R27, 0x10000, RZ, 0xc0, !PT ;  /* 0x000100001bff7812 */ /* 0x000fe4000788c0ff */
[----:B------:R-:W-:Y:S01]  /*7e120*/  LOP3.LUT R5, R5, 0xdfffffff, RZ, 0xc0, !PT ;  /* 0xdfffffff05057812 */ /* 0x000fe200078ec0ff */
[----:B---3--:R0:W-:Y:S02]  /*7e130*/  @P0 STG.E.U8 desc[UR40][R6.64], R0 ;  /* 0x0000000006000986 */ /* 0x0081e4000c101128 */
[----:B0-----:R-:W-:-:S05]  /*7e140*/  PRMT R0, R12, 0x7772, RZ ;  /* 0x000077720c007816 */ /* 0x001fca00000000ff */
[----:B----4-:R0:W-:Y:S02]  /*7e150*/  @P1 STG.E.U8 desc[UR40][R22.64], R0 ;  /* 0x0000000016001986 */ /* 0x0101e4000c101128 */
[----:B0-----:R-:W-:-:S05]  /*7e160*/  PRMT R0, R12, 0x7773, RZ ;  /* 0x000077730c007816 */ /* 0x001fca00000000ff */
[----:B------:R0:W-:Y:S04]  /*7e170*/  @P2 STG.E.U8 desc[UR40][R28.64], R0 ;  /* 0x000000001c002986 */ /* 0x0001e8000c101128 */
[----:B0-----:R-:W2:Y:S01]  /*7e180*/  LDL.LU.64 R28, [R1+0x248] ;  /* 0x00024800011c7983 */ /* 0x001ea20000300a00 */
[----:B------:R-:W-:Y:S02]  /*7e190*/  @P4 LOP3.LUT R5, R5, 0x20000000, RZ, 0xfc, !PT ;  /* 0x2000000005054812 */ /* 0x000fe400078efcff */
[----:B------:R-:W-:Y:S01]  /*7e1a0*/  LOP3.LUT P4, RZ, R27, 0x20000, RZ, 0xc0, !PT ;  /* 0x000200001bff7812 */ /* 0x000fe2000788c0ff */
[----:B------:R-:W3:Y:S01]  /*7e1b0*/  LDL.LU.64 R24, [R1+0x238] ;  /* 0x0002380001187983 */ /* 0x000ee20000300a00 */
[----:B------:R-:W-:Y:S02]  /*7e1c0*/  LOP3.LUT R5, R5, 0xbfffffff, RZ, 0xc0, !PT ;  /* 0xbfffffff05057812 */ /* 0x000fe400078ec0ff */
[----:B------:R-:W-:Y:S01]  /*7e1d0*/  LOP3.LUT P3, RZ, R27, 0x1000000, RZ, 0xc0, !PT ;  /* 0x010000001bff7812 */ /* 0x000fe2000786c0ff */
[----:B------:R-:W4:Y:S01]  /*7e1e0*/  LDL.LU.64 R6, [R1+0x230] ;  /* 0x0002300001067983 */ /* 0x000f220000300a00 */
[----:B------:R-:W-:-:S03]  /*7e1f0*/  PRMT R0, R13, 0x7772, RZ ;  /* 0x000077720d007816 */ /* 0x000fc600000000ff */
[----:B------:R-:W3:Y:S04]  /*7e200*/  LDL.LU.64 R22, [R1+0x228] ;  /* 0x0002280001167983 */ /* 0x000ee80000300a00 */
[----:B------:R-:W-:Y:S02]  /*7e210*/  @P4 LOP3.LUT R5, R5, 0x40000000, RZ, 0xfc, !PT ;  /* 0x4000000005054812 */ /* 0x000fe400078efcff */
[----:B------:R-:W-:Y:S02]  /*7e220*/  LOP3.LUT P4, RZ, R27, 0x40000, RZ, 0xc0, !PT ;  /* 0x000400001bff7812 */ /* 0x000fe4000788c0ff */
[----:B------:R-:W-:-:S11]  /*7e230*/  LOP3.LUT R5, R5, 0x7fffffff, RZ, 0xc0, !PT ;  /* 0x7fffffff05057812 */ /* 0x000fd600078ec0ff */
[----:B------:R-:W-:Y:S02]  /*7e240*/  @P4 LOP3.LUT R5, R5, 0x80000000, RZ, 0xfc, !PT ;  /* 0x8000000005054812 */ /* 0x000fe400078efcff */
        /* <DEDUP_REMOVED lines=10> */
[----:B------:R0:W-:Y:S10]  /*7e2f0*/  @P3 STG.E.U8 desc[UR40][R14.64], R0 ;  /* 0x000000000e003986 */ /* 0x0001f4000c101128 */
[----:B------:R-:W-:-:S02]  /*7e300*/  @P4 LOP3.LUT R3, R3, 0x8, RZ, 0xfc, !PT ;  /* 0x0000000803034812 */ /* 0x000fc400078efcff */
[----:B------:R-:W-:Y:S01]  /*7e310*/  LOP3.LUT P4, RZ, R27, 0x800000, RZ, 0xc0, !PT ;  /* 0x008000001bff7812 */ /* 0x000fe2000788c0ff */
[----:B0-----:R-:W3:Y:S01]  /*7e320*/  LDL.LU.64 R14, [R1+0x220] ;  /* 0x00022000010e7983 */ /* 0x001ee20000300a00 */
[----:B------:R-:W-:-:S03]  /*7e330*/  PRMT R0, R13, 0x7773, RZ ;  /* 0x000077730d007816 */ /* 0x000fc600000000ff */
[----:B------:R-:W3:Y:S08]  /*7e340*/  LDL.LU.64 R12, [R1+0x218] ;  /* 0x00021800010c7983 */ /* 0x000ef00000300a00 */
        /* <DEDUP_REMOVED lines=8> */
[----:B------:R0:W-:Y:S01]  /*7e3d0*/  @P4 STG.E.U8 desc[UR40][R10.64], R0 ;  /* 0x000000000a004986 */ /* 0x0001e2000c101128 */
[----:B------:R-:W-:-:S03]  /*7e3e0*/  LOP3.LUT P4, RZ, R3, 0x2, RZ, 0xc0, !PT ;  /* 0x0000000203ff7812 */ /* 0x000fc6000788c0ff */
[----:B------:R-:W3:Y:S01]  /*7e3f0*/  LDL.LU R20, [R1+0x1e28] ;  /* 0x001e280001147983 */ /* 0x000ee20000300800 */
[----:B0-----:R-:W-:-:S03]  /*7e400*/  PRMT R0, R4, 0x7772, RZ ;  /* 0x0000777204007816 */ /* 0x001fc600000000ff */
[----:B------:R-:W3:Y:S06]  /*7e410*/  LDL.LU.64 R10, [R1+0x1e20] ;  /* 0x001e2000010a7983 */ /* 0x000eec0000300a00 */
[----:B------:R0:W-:Y:S01]  /*7e420*/  @P4 STG.E.U8 desc[UR40][R36.64], R0 ;  /* 0x0000000024004986 */ /* 0x0001e2000c101128 */
[----:B------:R-:W-:-:S03]  /*7e430*/  LOP3.LUT P4, RZ, R3, 0x1, RZ, 0xc0, !PT ;  /* 0x0000000103ff7812 */ /* 0x000fc6000788c0ff */
[----:B0-----:R-:W3:Y:S04]  /*7e440*/  LDL.LU.64 R36, [R1+0x1e18] ;  /* 0x001e180001247983 */ /* 0x001ee80000300a00 */
[----:B------:R0:W-:Y:S01]  /*7e450*/  STL [R1+0x1cdc], R2 ;  /* 0x001cdc0201007387 */ /* 0x0001e20000100800 */
[----:B------:R-:W-:-:S03]  /*7e460*/  PRMT R0, R4, 0x7773, RZ ;  /* 0x0000777304007816 */ /* 0x000fc600000000ff */
[----:B0-----:R-:W3:Y:S04]  /*7e470*/  LDL.LU.64 R2, [R1+0x240] ;  /* 0x0002400001027983 */ /* 0x001ee80000300a00 */
[----:B------:R-:W4:Y:S04]  /*7e480*/  LDL.LU R4, [R1+0x1e10] ;  /* 0x001e100001047983 */ /* 0x000f280000300800 */
[----:B------:R0:W-:Y:S04]  /*7e490*/  @P4 STG.E.U8 desc[UR40][R18.64], R0 ;  /* 0x0000000012004986 */ /* 0x0001e8000c101128 */
[----:B0-----:R-:W4:Y:S01]  /*7e4a0*/  LDL.LU.64 R18, [R1+0x1e08] ;  /* 0x001e080001127983 */ /* 0x001f220000300a00 */
[----:B------:R-:W-:-:S02]  /*7e4b0*/  LOP3.LUT P4, RZ, R5, 0x80000000, RZ, 0xc0, !PT ;  /* 0x8000000005ff7812 */ /* 0x000fc4000788c0ff */
[----:B------:R-:W-:-:S11]  /*7e4c0*/  PRMT R0, R34, 0x7772, RZ ;  /* 0x0000777222007816 */ /* 0x000fd600000000ff */
[----:B--2---:R0:W-:Y:S04]  /*7e4d0*/  @P4 STG.E.U8 desc[UR40][R28.64], R0 ;  /* 0x000000001c004986 */ /* 0x0041e8000c101128 */
[----:B0-----:R-:W2:Y:S01]  /*7e4e0*/  LDL.LU.64 R28, [R1+0x1e00] ;  /* 0x001e0000011c7983 */ /* 0x001ea20000300a00 */
[----:B------:R-:W-:Y:S02]  /*7e4f0*/  LOP3.LUT P4, RZ, R5, 0x40000000, RZ, 0xc0, !PT ;  /* 0x4000000005ff7812 */ /* 0x000fe4000788c0ff */
[----:B------:R-:W-:Y:S02]  /*7e500*/  PRMT R0, R34, 0x7773, RZ ;  /* 0x0000777322007816 */ /* 0x000fe400000000ff */
[C---:B------:R-:W-:Y:S02]  /*7e510*/  LOP3.LUT P5, RZ, R27.reuse, 0x4000, RZ, 0xc0, !PT ;  /* 0x000040001bff7812 */ /* 0x040fe400078ac0ff */
[----:B------:R-:W-:-:S02]  /*7e520*/  LOP3.LUT P6, RZ, R27, 0x2000, RZ, 0xc0, !PT ;  /* 0x000020001bff7812 */ /* 0x000fc400078cc0ff */
[C---:B------:R-:W-:Y:S02]  /*7e530*/  LOP3.LUT P0, RZ, R27.reuse, 0x1000, RZ, 0xc0, !PT ;  /* 0x000010001bff7812 */ /* 0x040fe4000780c0ff */
[C---:B------:R-:W-:Y:S02]  /*7e540*/  LOP3.LUT P1, RZ, R27.reuse, 0x800, RZ, 0xc0, !PT ;  /* 0x000008001bff7812 */ /* 0x040fe4000782c0ff */
[C---:B------:R-:W-:Y:S02]  /*7e550*/  LOP3.LUT P2, RZ, R27.reuse, 0x400, RZ, 0xc0, !PT ;  /* 0x000004001bff7812 */ /* 0x040fe4000784c0ff */
[----:B------:R-:W-:Y:S01]  /*7e560*/  LOP3.LUT P3, RZ, R27, 0x200, RZ, 0xc0, !PT ;  /* 0x000002001bff7812 */ /* 0x000fe2000786c0ff */
[----:B---3--:R4:W-:Y:S01]  /*7e570*/  @P4 STG.E.U8 desc[UR40][R2.64], R0 ;  /* 0x0000000002004986 */ /* 0x0089e2000c101128 */
[----:B------:R-:W-:Y:S02]  /*7e580*/  LOP3.LUT P4, RZ, R5, 0x20000000, RZ, 0xc0, !PT ;  /* 0x2000000005ff7812 */ /* 0x000fe4000788c0ff */
[----:B----4-:R-:W-:-:S11]  /*7e590*/  PRMT R0, R18, 0x7772, RZ ;  /* 0x0000777212007816 */ /* 0x010fd600000000ff */
        /* <DEDUP_REMOVED lines=19> */
[----:B------:R-:W2:Y:S04]  /*7e6d0*/  LDL.LU.64 R36, [R1+0x1e8] ;  /* 0x0001e80001247983 */ /* 0x000ea80000300a00 */
[----:B------:R-:W2:Y:S04]  /*7e6e0*/  LDL.LU.64 R14, [R1+0x1e0] ;  /* 0x0001e000010e7983 */ /* 0x000ea80000300a00 */
[----:B------:R-:W2:Y:S01]  /*7e6f0*/  LDL.LU.64 R12, [R1+0x1d8] ;  /* 0x0001d800010c7983 */ /* 0x000ea20000300a00 */
[----:B------:R-:W-:-:S03]  /*7e700*/  LOP3.LUT P0, RZ, R27, 0x100, RZ, 0xc0, !PT ;  /* 0x000001001bff7812 */ /* 0x000fc6000780c0ff */
[----:B------:R-:W2:Y:S01]  /*7e710*/  LDL.LU.64 R8, [R1+0x1d0] ;  /* 0x0001d00001087983 */ /* 0x000ea20000300a00 */
[----:B------:R-:W-:Y:S02]  /*7e720*/  PRMT R0, R11, 0x7772, RZ ;  /* 0x000077720b007816 */ /* 0x000fe400000000ff */
[C---:B------:R-:W-:Y:S02]  /*7e730*/  LOP3.LUT P1, RZ, R27.reuse, 0x80, RZ, 0xc0, !PT ;  /* 0x000000801bff7812 */ /* 0x040fe4000782c0ff */
[----:B------:R-:W-:Y:S02]  /*7e740*/  LOP3.LUT P2, RZ, R27, 0x40, RZ, 0xc0, !PT ;  /* 0x000000401bff7812 */ /* 0x000fe4000784c0ff */
[----:B------:R-:W-:Y:S02]  /*7e750*/  LOP3.LUT R5, R5, 0xffefffff, RZ, 0xc0, !PT ;  /* 0xffefffff05057812 */ /* 0x000fe400078ec0ff */
[----:B------:R-:W-:Y:S01]  /*7e760*/  LOP3.LUT P3, RZ, R27, 0x20, RZ, 0xc0, !PT ;  /* 0x000000201bff7812 */ /* 0x000fe2000786c0ff */
[----:B---3--:R0:W-:Y:S04]  /*7e770*/  @P0 STG.E.U8 desc[UR40][R32.64], R0 ;  /* 0x0000000020000986 */ /* 0x0081e8000c101128 */
[----:B0-----:R-:W3:Y:S01]  /*7e780*/  LDL.LU.64 R32, [R1+0x1c8] ;  /* 0x0001c80001207983 */ /* 0x001ee20000300a00 */
[----:B------:R-:W-:-:S03]  /*7e790*/  PRMT R0, R11, 0x7773, RZ ;  /* 0x000077730b007816 */ /* 0x000fc600000000ff */
[----:B------:R-:W3:Y:S04]  /*7e7a0*/  LDL.LU.64 R6, [R1+0x1c0] ;  /* 0x0001c00001067983 */ /* 0x000ee80000300a00 */
[----:B----4-:R0:W-:Y:S02]  /*7e7b0*/  @P1 STG.E.U8 desc[UR40][R18.64], R0 ;  /* 0x0000000012001986 */ /* 0x0101e4000c101128 */
[----:B0-----:R-:W-:-:S05]  /*7e7c0*/  PRMT R0, R30, 0x7772, RZ ;  /* 0x000077721e007816 */ /* 0x001fca00000000ff */
[----:B--2---:R0:W-:Y:S04]  /*7e7d0*/  @P2 STG.E.U8 desc[UR40][R36.64], R0 ;  /* 0x0000000024002986 */ /* 0x0041e8000c101128 */
[----:B0-----:R-:W2:Y:S01]  /*7e7e0*/  LDL.LU.64 R36, [R1+0x1b8] ;  /* 0x0001b80001247983 */ /* 0x001ea20000300a00 */
        /* <DEDUP_REMOVED lines=24> */
[----:B------:R-:W-:Y:S02]  /*7e970*/  LOP3.LUT P4, RZ, R27, 0x10, RZ, 0xc0, !PT ;  /* 0x000000101bff7812 */ /* 0x000fe4000788c0ff */
[----:B------:R-:W4:Y:S04]  /*7e980*/  LDL.LU.64 R26, [R1+0x1b0] ;  /* 0x0001b000011a7983 */ /* 0x000f280000300a00 */
        /* <DEDUP_REMOVED lines=17> */
[----:B------:R-:W4:Y:S04]  /*7eaa0*/  LDL.LU R34, [R1+0xe8] ;  /* 0x0000e80001227983 */ /* 0x000f280000300800 */
[----:B---3--:R0:W-:Y:S01]  /*7eab0*/  @P4 STG.E.U8 desc[UR40][R32.64], R0 ;  /* 0x0000000020004986 */ /* 0x0081e2000c101128 */
[----:B------:R-:W-:Y:S02]  /*7eac0*/  LOP3.LUT P4, RZ, R5, 0x2000000, RZ, 0xc0, !PT ;  /* 0x0200000005ff7812 */ /* 0x000fe4000788c0ff */
[----:B0-----:R-:W-:Y:S01]  /*7ead0*/  PRMT R0, R35, 0x7773, RZ ;  /* 0x0000777323007816 */ /* 0x001fe200000000ff */
[----:B------:R-:W3:Y:S10]  /*7eae0*/  LDL.LU.64 R32, [R1+0x988] ;  /* 0x0009880001207983 */ /* 0x000ef40000300a00 */
[----:B------:R0:W-:Y:S01]  /*7eaf0*/  @P4 STG.E.U8 desc[UR40][R6.64], R0 ;  /* 0x0000000006004986 */ /* 0x0001e2000c101128 */
[----:B------:R-:W-:-:S02]  /*7eb00*/  LOP3.LUT P4, RZ, R5, 0x1000000, RZ, 0xc0, !PT ;  /* 0x0100000005ff7812 */ /* 0x000fc4000788c0ff */
[----:B0-----:R-:W-:Y:S01]  /*7eb10*/  PRMT R0, R21, 0x7772, RZ ;  /* 0x0000777215007816 */ /* 0x001fe200000000ff */
[----:B------:R-:W3:Y:S10]  /*7eb20*/  LDL.LU R6, [R1+0x1df0] ;  /* 0x001df00001067983 */ /* 0x000ef40000300800 */
[----:B--2---:R0:W-:Y:S04]  /*7eb30*/  @P4 STG.E.U8 desc[UR40][R36.64], R0 ;  /* 0x0000000024004986 */ /* 0x0041e8000c101128 */
[----:B0-----:R-:W2:Y:S01]  /*7eb40*/  LDL.LU.64 R36, [R1+0x1de8] ;  /* 0x001de80001247983 */ /* 0x001ea20000300a00 */
        /* <DEDUP_REMOVED lines=8> */
[----:B----4-:R0:W-:Y:S01]  /*7ebd0*/  @P4 STG.E.U8 desc[UR40][R26.64], R0 ;  /* 0x000000001a004986 */ /* 0x0101e2000c101128 */
        /* <DEDUP_REMOVED lines=16> */
[----:B------:R-:W4:Y:S04]  /*7ece0*/  LDL.LU.64 R10, [R1+0x990] ;  /* 0x00099000010a7983 */ /* 0x000f280000300a00 */
[----:B--2---:R0:W-:Y:S02]  /*7ecf0*/  @P1 STG.E.U8 desc[UR40][R36.64], R0 ;  /* 0x0000000024001986 */ /* 0x0041e4000c101128 */
[----:B0-----:R-:W-:-:S05]  /*7ed00*/  PRMT R0, R24, 0x7771, RZ ;  /* 0x0000777118007816 */ /* 0x001fca00000000ff */
[----:B------:R0:W-:Y:S02]  /*7ed10*/  @P2 STG.E.U8 desc[UR40][R8.64], R0 ;  /* 0x0000000008002986 */ /* 0x0001e4000c101128 */
[----:B0-----:R-:W-:-:S05]  /*7ed20*/  PRMT R0, R34, 0x7770, RZ ;  /* 0x0000777022007816 */ /* 0x001fca00000000ff */
[----:B---3--:R0:W-:Y:S04]  /*7ed30*/  @P3 STG.E.U8 desc[UR40][R32.64], R0 ;  /* 0x0000000020003986 */ /* 0x0081e8000c101128 */
[----:B0-----:R-:W2:Y:S04]  /*7ed40*/  LDL.LU.64 R32, [R1+0x998] ;  /* 0x0009980001207983 */ /* 0x001ea80000300a00 */
[----:B------:R-:W3:Y:S04]  /*7ed50*/  LDL.LU.64 R22, [R1+0x9a0] ;  /* 0x0009a00001167983 */ /* 0x000ee80000300a00 */
[----:B------:R-:W2:Y:S04]  /*7ed60*/  LDL.LU.64 R18, [R1+0x9a8] ;  /* 0x0009a80001127983 */ /* 0x000ea80000300a00 */
[----:B------:R-:W2:Y:S04]  /*7ed70*/  LDL.LU.64 R16, [R1+0x9b0] ;  /* 0x0009b00001107983 */ /* 0x000ea80000300a00 */
[----:B------:R-:W2:Y:S04]  /*7ed80*/  LDL.LU.64 R14, [R1+0x9b8] ;  /* 0x0009b800010e7983 */ /* 0x000ea80000300a00 */
[----:B------:R-:W2:Y:S04]  /*7ed90*/  LDL.LU R35, [R1+0xec] ;  /* 0x0000ec0001237983 */ /* 0x000ea80000300800 */
[----:B------:R-:W3:Y:S04]  /*7eda0*/  LDL.LU R8, [R1+0x170] ;  /* 0x0001700001087983 */ /* 0x000ee80000300800 */
[----:B------:R-:W3:Y:S01]  /*7edb0*/  LDL.LU R9, [R1+0x174] ;  /* 0x0001740001097983 */ /* 0x000ee20000300800 */
[----:B------:R-:W-:-:S02]  /*7edc0*/  LOP3.LUT P0, RZ, R28, 0x200000, RZ, 0xc0, !PT ;  /* 0x002000001cff7812 */ /* 0x000fc4000780c0ff */
[----:B------:R-:W-:Y:S01]  /*7edd0*/  PRMT R0, R34, 0x7771, RZ ;  /* 0x0000777122007816 */ /* 0x000fe200000000ff */
[----:B------:R-:W3:Y:S01]  /*7ede0*/  LDL.LU R25, [R1+0x178] ;  /* 0x0001780001197983 */ /* 0x000ee20000300800 */
[----:B------:R-:W-:-:S03]  /*7edf0*/  LOP3.LUT P1, RZ, R28, 0x100000, RZ, 0xc0, !PT ;  /* 0x001000001cff7812 */ /* 0x000fc6000782c0ff */
[----:B------:R-:W3:Y:S01]  /*7ee00*/  LDL.LU R12, [R1+0x17c] ;  /* 0x00017c00010c7983 */ /* 0x000ee20000300800 */
[----:B------:R-:W-:Y:S02]  /*7ee10*/  LOP3.LUT P4, RZ, R28, 0x200, RZ, 0xc0, !PT ;  /* 0x000002001cff7812 */ /* 0x000fe4000788c0ff */
[----:B------:R-:W-:-:S11]  /*7ee20*/  LOP3.LUT R5, R5, 0xffffefff, RZ, 0xc0, !PT ;  /* 0xffffefff05057812 */ /* 0x000fd600078ec0ff */
[----:B------:R-:W-:Y:S02]  /*7ee30*/  @P4 LOP3.LUT R5, R5, 0x1000, RZ, 0xfc, !PT ;  /* 0x0000100005054812 */ /* 0x000fe400078efcff */
[----:B------:R-:W-:Y:S02]  /*7ee40*/  LOP3.LUT P4, RZ, R28, 0x400, RZ, 0xc0, !PT ;  /* 0x000004001cff7812 */ /* 0x000fe4000788c0ff */
[----:B------:R-:W-:-:S11]  /*7ee50*/  LOP3.LUT R5, R5, 0xffffdfff, RZ, 0xc0, !PT ;  /* 0xffffdfff05057812 */ /* 0x000fd600078ec0ff */
[----:B------:R-:W-:Y:S02]  /*7ee60*/  @P4 LOP3.LUT R5, R5, 0x2000, RZ, 0xfc, !PT ;  /* 0x0000200005054812 */ /* 0x000fe400078efcff */
[----:B------:R-:W-:Y:S01]  /*7ee70*/  LOP3.LUT P4, RZ, R28, 0x800, RZ, 0xc0, !PT ;  /* 0x000008001cff7812 */ /* 0x000fe2000788c0ff */
[----:B----4-:R0:W-:Y:S04]  /*7ee80*/  @P0 STG.E.U8 desc[UR40][R10.64], R0 ;  /* 0x000000000a000986 */ /* 0x0101e8000c101128 */
[----:B0-----:R-:W4:Y:S01]  /*7ee90*/  LDL.LU.64 R10, [R1+0x9c0] ;  /* 0x0009c000010a7983 */ /* 0x001f220000300a00 */
[----:B------:R-:W-:-:S07]  /*7eea0*/  LOP3.LUT R5, R5, 0xffffbfff, RZ, 0xc0, !PT ;  /* 0xffffbfff05057812 */ /* 0x000fce00078ec0ff */
[----:B------:R-:W-:Y:S02]  /*7eeb0*/  @P4 LOP3.LUT R5, R5, 0x4000, RZ, 0xfc, !PT ;  /* 0x0000400005054812 */ /* 0x000fe400078efcff */
[----:B------:R-:W-:Y:S02]  /*7eec0*/  LOP3.LUT P4, RZ, R28, 0x1000, RZ, 0xc0, !PT ;  /* 0x000010001cff7812 */ /* 0x000fe4000788c0ff */
[----:B--2---:R-:W-:-:S05]  /*7eed0*/  PRMT R0, R35, 0x7770, RZ ;  /* 0x0000777023007816 */ /* 0x004fca00000000ff */
[----:B------:R0:W-:Y:S04]  /*7eee0*/  @P1 STG.E.U8 desc[UR40][R32.64], R0 ;  /* 0x0000000020001986 */ /* 0x0001e8000c101128 */
[----:B0-----:R-:W2:Y:S01]  /*7eef0*/  LDL.LU.64 R32, [R1+0x9c8] ;  /* 0x0009c80001207983 */ /* 0x001ea20000300a00 */
[----:B------:R-:W-:-:S04]  /*7ef00*/  LOP3.LUT R5, R5, 0xffff7fff, RZ, 0xc0, !PT ;  /* 0xffff7fff05057812 */ /* 0x000fc800078ec0ff */
[----:B------:R-:W-:Y:S02]  /*7ef10*/  @P4 LOP3.LUT R5, R5, 0x8000, RZ, 0xfc, !PT ;  /* 0x0000800005054812 */ /* 0x000fe400078efcff */
[----:B------:R-:W-:Y:S02]  /*7ef20*/  LOP3.LUT P4, RZ, R28, 0x2000, RZ, 0xc0, !PT ;  /* 0x000020001cff7812 */ /* 0x000fe4000788c0ff */
[----:B------:R-:W-:-:S11]  /*7ef30*/  LOP3.LUT R5, R5, 0xfffeffff, RZ, 0xc0, !PT ;  /* 0xfffeffff05057812 */ /* 0x000fd600078ec0ff */
[----:B------:R-:W-:Y:S02]  /*7ef40*/  @P4 LOP3.LUT R5, R5, 0x10000, RZ, 0xfc, !PT ;  /* 0x0001000005054812 */ /* 0x000fe400078efcff */
        /* <DEDUP_REMOVED lines=9> */
[----:B------:R-:W-:Y:S02]  /*7efe0*/  LOP3.LUT R5, R5, 0xfff7ffff, RZ, 0xc0, !PT ;  /* 0xfff7ffff05057812 */ /* 0x000fe400078ec0ff */
[----:B------:R-:W-:-:S05]  /*7eff0*/  PRMT R0, R35, 0x7771, RZ ;  /* 0x0000777123007816 */ /* 0x000fca00000000ff */
[----:B---3--:R0:W-:Y:S02]  /*7f000*/  @P2 STG.E.U8 desc[UR40][R22.64], R0 ;  /* 0x0000000016002986 */ /* 0x0081e4000c101128 */
[----:B------:R-:W-:Y:S02]  /*7f010*/  @P4 LOP3.LUT R5, R5, 0x80000, RZ, 0xfc, !PT ;  /* 0x0008000005054812 */ /* 0x000fe400078efcff */
[----:B------:R-:W-:Y:S02]  /*7f020*/  LOP3.LUT P4, RZ, R28, 0x20000, RZ, 0xc0, !PT ;  /* 0x000200001cff7812 */ /* 0x000fe4000788c0ff */
[----:B0-----:R-:W-:-:S05]  /*7f030*/  PRMT R0, R8, 0x7770, RZ ;  /* 0x0000777008007816 */ /* 0x001fca00000000ff */
[----:B------:R0:W-:Y:S01]  /*7f040*/  @P3 STG.E.U8 desc[UR40][R18.64], R0 ;  /* 0x0000000012003986 */ /* 0x0001e2000c101128 */
[----:B------:R-:W-:Y:S01]  /*7f050*/  IMAD.MOV.U32 R13, RZ, RZ, R31 ;  /* 0x000000ffff0d7224 */ /* 0x000fe200078e001f */
[----:B0-----:R-:W-:Y:S02]  /*7f060*/  PRMT R0, R8, 0x7771, RZ ;  /* 0x0000777108007816 */ /* 0x001fe400000000ff */
[----:B------:R0:W-:Y:S04]  /*7f070*/  STL.64 [R1+0x1db8], R34 ;  /* 0x001db82201007387 */ /* 0x0001e80000100a00 */
[----:B------:R1:W-:Y:S01]  /*7f080*/  @P4 STG.E.U8 desc[UR40][R16.64], R0 ;  /* 0x0000000010004986 */ /* 0x0003e2000c101128 */
[----:B------:R-:W-:-:S03]  /*7f090*/  LOP3.LUT P4, RZ, R5, 0x80000, RZ, 0xc0, !PT ;  /* 0x0008000005ff7812 */ /* 0x000fc6000788c0ff */
[----:B------:R-:W3:Y:S04]  /*7f0a0*/  LDL.LU R31, [R1+0x164] ;  /* 0x00016400011f7983 */ /* 0x000ee80000300800 */
[----:B0-----:R-:W3:Y:S04]  /*7f0b0*/  LDL.LU.64 R34, [R1+0x9d8] ;  /* 0x0009d80001227983 */ /* 0x001ee80000300a00 */
[----:B------:R-:W3:Y:S01]  /*7f0c0*/  LDL.LU.64 R36, [R1+0x9e0] ;  /* 0x0009e00001247983 */ /* 0x000ee20000300a00 */
[----:B-1----:R-:W-:-:S03]  /*7f0d0*/  PRMT R0, R9, 0x7770, RZ ;  /* 0x0000777009007816 */ /* 0x002fc600000000ff */
[----:B------:R-:W3:Y:S04]  /*7f0e0*/  LDL.LU R7, [R1+0x168] ;  /* 0x0001680001077983 */ /* 0x000ee80000300800 */
[----:B------:R-:W3:Y:S04]  /*7f0f0*/  LDL.LU.64 R26, [R1+0x9e8] ;  /* 0x0009e800011a7983 */ /* 0x000ee80000300a00 */
[----:B------:R-:W3:Y:S04]  /*7f100*/  LDL.LU.64 R2, [R1+0x9f0] ;  /* 0x0009f00001027983 */ /* 0x000ee80000300a00 */
[----:B------:R-:W3:Y:S04]  /*7f110*/  LDL.LU R21, [R1+0x16c] ;  /* 0x00016c0001157983 */ /* 0x000ee80000300800 */
[----:B------:R-:W3:Y:S04]  /*7f120*/  LDL.LU.64 R22, [R1+0x9f8] ;  /* 0x0009f80001167983 */ /* 0x000ee80000300a00 */
[----:B------:R-:W3:Y:S04]  /*7f130*/  LDL.LU.64 R18, [R1+0xa00] ;  /* 0x000a000001127983 */ /* 0x000ee80000300a00 */
[----:B------:R0:W-:Y:S04]  /*7f140*/  @P4 STG.E.U8 desc[UR40][R14.64], R0 ;  /* 0x000000000e004986 */ /* 0x0001e8000c101128 */
[----:B------:R-:W3:Y:S04]  /*7f150*/  LDL.LU.64 R16, [R1+0xa08] ;  /* 0x000a080001107983 */ /* 0x000ee80000300a00 */
[----:B------:R1:W-:Y:S01]  /*7f160*/  STL.64 [R1+0x1dc0], R8 ;  /* 0x001dc00801007387 */ /* 0x0003e20000100a00 */
[----:B0-----:R-:W-:-:S03]  /*7f170*/  PRMT R0, R9, 0x7771, RZ ;  /* 0x0000777109007816 */ /* 0x001fc600000000ff */
[----:B-1----:R-:W3:Y:S01]  /*7f180*/  LDL.LU.64 R8, [R1+0x9d0] ;  /* 0x0009d00001087983 */ /* 0x002ee20000300a00 */
[----:B------:R-:W-:-:S03]  /*7f190*/  LOP3.LUT P4, RZ, R5, 0x40000, RZ, 0xc0, !PT ;  /* 0x0004000005ff7812 */ /* 0x000fc6000788c0ff */
[----:B------:R-:W3:Y:S10]  /*7f1a0*/  LDL.LU.64 R14, [R1+0xa10] ;  /* 0x000a1000010e7983 */ /* 0x000ef40000300a00 */
[----:B----4-:R0:W-:Y:S01]  /*7f1b0*/  @P4 STG.E.U8 desc[UR40][R10.64], R0 ;  /* 0x000000000a004986 */ /* 0x0101e2000c101128 */
[----:B------:R-:W-:-:S03]  /*7f1c0*/  LOP3.LUT P4, RZ, R5, 0x20000, RZ, 0xc0, !PT ;  /* 0x0002000005ff7812 */ /* 0x000fc6000788c0ff */
[----:B0-----:R-:W4:Y:S01]  /*7f1d0*/  LDL.LU.64 R10, [R1+0xa18] ;  /* 0x000a1800010a7983 */ /* 0x001f220000300a00 */
[----:B------:R-:W-:-:S09]  /*7f1e0*/  PRMT R0, R25, 0x7770, RZ ;  /* 0x0000777019007816 */ /* 0x000fd200000000ff */
        /* <DEDUP_REMOVED lines=10> */
[----:B------:R-:W-:Y:S04]  /*7f290*/  STL.64 [R1+0x1dc8], R24 ;  /* 0x001dc81801007387 */ /* 0x000fe80000100a00 */
[----:B------:R-:W-:Y:S04]  /*7f2a0*/  STL.64 [R1+0x1dd8], R12 ;  /* 0x001dd80c01007387 */ /* 0x000fe80000100a00 */
        /* <DEDUP_REMOVED lines=23> */
[----:B------:R-:W-:Y:S01]  /*7f420*/  STL.64 [R1+0x1de0], R30 ;  /* 0x001de01e01007387 */ /* 0x000fe20000100a00 */
[----:B0-----:R-:W-:-:S05]  /*7f430*/  PRMT R0, R21, 0x7771, RZ ;  /* 0x0000777115007816 */ /* 0x001fca00000000ff */
[----:B--2---:R0:W-:Y:S04]  /*7f440*/  @P3 STG.E.U8 desc[UR40][R32.64], R0 ;  /* 0x0000000020003986 */ /* 0x0041e8000c101128 */
[----:B0-----:R-:W2:Y:S04]  /*7f450*/  LDL.LU.64 R32, [R1+0xa28] ;  /* 0x000a280001207983 */ /* 0x001ea80000300a00 */
[----:B------:R-:W3:Y:S04]  /*7f460*/  LDL.LU.64 R26, [R1+0xa30] ;  /* 0x000a3000011a7983 */ /* 0x000ee80000300a00 */
[----:B------:R-:W4:Y:S04]  /*7f470*/  LDL.LU.64 R2, [R1+0xa38] ;  /* 0x000a380001027983 */ /* 0x000f280000300a00 */
[----:B------:R-:W2:Y:S04]  /*7f480*/  LDL.LU.64 R22, [R1+0xa40] ;  /* 0x000a400001167983 */ /* 0x000ea80000300a00 */
[----:B------:R-:W2:Y:S04]  /*7f490*/  LDL.LU.64 R18, [R1+0xa48] ;  /* 0x000a480001127983 */ /* 0x000ea80000300a00 */
[----:B------:R-:W2:Y:S04]  /*7f4a0*/  LDL.LU.64 R14, [R1+0xa50] ;  /* 0x000a5000010e7983 */ /* 0x000ea80000300a00 */
[----:B------:R-:W2:Y:S04]  /*7f4b0*/  LDL.LU R16, [R1+0x150] ;  /* 0x0001500001107983 */ /* 0x000ea80000300800 */
[----:B------:R-:W3:Y:S04]  /*7f4c0*/  LDL.LU R11, [R1+0x154] ;  /* 0x00015400010b7983 */ /* 0x000ee80000300800 */
        /* <DEDUP_REMOVED lines=18> */
[----:B------:R0:W-:Y:S04]  /*7f5f0*/  @P0 STG.E.U8 desc[UR40][R32.64], R0 ;  /* 0x0000000020000986 */ /* 0x0001e8000c101128 */
[----:B0-----:R-:W2:Y:S04]  /*7f600*/  LDL.LU.64 R32, [R1+0xa58] ;  /* 0x000a580001207983 */ /* 0x001ea80000300a00 */
[----:B------:R-:W2:Y:S01]  /*7f610*/  LDL.LU.64 R30, [R1+0xa60] ;  /* 0x000a6000011e7983 */ /* 0x000ea20000300a00 */
[----:B------:R-:W-:Y:S02]  /*7f620*/  @P4 LOP3.LUT R5, R5, 0x100, RZ, 0xfc, !PT ;  /* 0x0000010005054812 */ /* 0x000fe400078efcff */
[----:B------:R-:W-:Y:S01]  /*7f630*/  LOP3.LUT P4, RZ, R29, 0x8000000, RZ, 0xc0, !PT ;  /* 0x080000001dff7812 */ /* 0x000fe2000788c0ff */
[----:B------:R-:W2:Y:S01]  /*7f640*/  LDL.LU.64 R12, [R1+0xa68] ;  /* 0x000a6800010c7983 */ /* 0x000ea20000300a00 */
[----:B------:R-:W-:-:S02]  /*7f650*/  LOP3.LUT R5, R5, 0xfffffdff, RZ, 0xc0, !PT ;  /* 0xfffffdff05057812 */ /* 0x000fc400078ec0ff */
[C---:B------:R-:W-:Y:S01]  /*7f660*/  LOP3.LUT P1, RZ, R28.reuse, 0x2, RZ, 0xc0, !PT ;  /* 0x000000021cff7812 */ /* 0x040fe2000782c0ff */
[----:B------:R-:W2:Y:S01]  /*7f670*/  LDL.LU.64 R24, [R1+0xa70] ;  /* 0x000a700001187983 */ /* 0x000ea20000300a00 */
[----:B------:R-:W-:Y:S02]  /*7f680*/  LOP3.LUT P2, RZ, R28, 0x1, RZ, 0xc0, !PT ;  /* 0x000000011cff7812 */ /* 0x000fe4000784c0ff */
[----:B------:R-:W-:Y:S01]  /*7f690*/  PRMT R0, R16, 0x7771, RZ ;  /* 0x0000777110007816 */ /* 0x000fe200000000ff */
[----:B------:R-:W2:Y:S04]  /*7f6a0*/  LDL.LU.64 R8, [R1+0xa78] ;  /* 0x000a780001087983 */ /* 0x000ea80000300a00 */
[----:B------:R-:W-:Y:S01]  /*7f6b0*/  @P4 LOP3.LUT R5, R5, 0x200, RZ, 0xfc, !PT ;  /* 0x0000020005054812 */ /* 0x000fe200078efcff */
[----:B------:R-:W2:Y:S01]  /*7f6c0*/  LDL.LU.64 R34, [R1+0xa80] ;  /* 0x000a800001227983 */ /* 0x000ea20000300a00 */
[----:B------:R-:W-:-:S02]  /*7f6d0*/  LOP3.LUT P4, RZ, R29, 0x10000000, RZ, 0xc0, !PT ;  /* 0x100000001dff7812 */ /* 0x000fc4000788c0ff */
[----:B------:R-:W-:Y:S01]  /*7f6e0*/  LOP3.LUT R5, R5, 0xfffffbff, RZ, 0xc0, !PT ;  /* 0xfffffbff05057812 */ /* 0x000fe200078ec0ff */
[----:B---3--:R0:W-:Y:S01]  /*7f6f0*/  @P1 STG.E.U8 desc[UR40][R26.64], R0 ;  /* 0x000000001a001986 */ /* 0x0081e2000c101128 */
[----:B------:R-:W-:-:S03]  /*7f700*/  LOP3.LUT P3, RZ, R29, 0x80000000, RZ, 0xc0, !PT ;  /* 0x800000001dff7812 */ /* 0x000fc6000786c0ff */
[----:B------:R-:W3:Y:S06]  /*7f710*/  LDL.LU.64 R36, [R1+0xa88] ;  /* 0x000a880001247983 */ /* 0x000eec0000300a00 */
[----:B------:R-:W-:Y:S02]  /*7f720*/  @P4 LOP3.LUT R5, R5, 0x400, RZ, 0xfc, !PT ;  /* 0x0000040005054812 */ /* 0x000fe400078efcff */
[----:B------:R-:W-:Y:S01]  /*7f730*/  LOP3.LUT P4, RZ, R29, 0x20000000, RZ, 0xc0, !PT ;  /* 0x200000001dff7812 */ /* 0x000fe2000788c0ff */
[----:B0-----:R-:W3:Y:S01]  /*7f740*/  LDL.LU.64 R26, [R1+0xa90] ;  /* 0x000a9000011a7983 */ /* 0x001ee20000300a00 */
[----:B------:R-:W-:-:S02]  /*7f750*/  LOP3.LUT R5, R5, 0xfffff7ff, RZ, 0xc0, !PT ;  /* 0xfffff7ff05057812 */ /* 0x000fc400078ec0ff */
        /* <DEDUP_REMOVED lines=21> */
[----:B------:R0:W-:Y:S04]  /*7f8b0*/  @P4 STG.E.U8 desc[UR40][R30.64], R0 ;  /* 0x000000001e004986 */ /* 0x0001e8000c101128 */
[----:B0-----:R-:W2:Y:S01]  /*7f8c0*/  LDL.LU.64 R30, [R1+0x1de0] ;  /* 0x001de000011e7983 */ /* 0x001ea20000300a00 */
[----:B------:R-:W-:-:S02]  /*7f8d0*/  LOP3.LUT P4, RZ, R5, 0x100, RZ, 0xc0, !PT ;  /* 0x0000010005ff7812 */ /* 0x000fc4000788c0ff */
[----:B--2---:R-:W-:-:S11]  /*7f8e0*/  PRMT R0, R30, 0x7772, RZ ;  /* 0x000077721e007816 */ /* 0x004fd600000000ff */
[----:B------:R0:W-:Y:S01]  /*7f8f0*/  @P4 STG.E.U8 desc[UR40][R12.64], R0 ;  /* 0x000000000c004986 */ /* 0x0001e2000c101128 */
[C---:B------:R-:W-:Y:S02]  /*7f900*/  LOP3.LUT P4, RZ, R5.reuse, 0x80, RZ, 0xc0, !PT ;  /* 0x0000008005ff7812 */ /* 0x040fe4000788c0ff */
[----:B0-----:R-:W-:Y:S01]  /*7f910*/  PRMT R0, R30, 0x7773, RZ ;  /* 0x000077731e007816 */ /* 0x001fe200000000ff */
[----:B------:R-:W2:Y:S04]  /*7f920*/  LDL.LU.64 R12, [R1+0x1dd8] ;  /* 0x001dd800010c7983 */ /* 0x000ea80000300a00 */
[----:B------:R-:W2:Y:S06]  /*7f930*/  LDL.LU R30, [R1+0x1dd0] ;  /* 0x001dd000011e7983 */ /* 0x000eac0000300800 */
[----:B------:R0:W-:Y:S04]  /*7f940*/  @P4 STG.E.U8 desc[UR40][R24.64], R0 ;  /* 0x0000000018004986 */ /* 0x0001e8000c101128 */
[----:B0-----:R-:W2:Y:S01]  /*7f950*/  LDL.LU.64 R24, [R1+0x1dc8] ;  /* 0x001dc80001187983 */ /* 0x001ea20000300a00 */
[----:B------:R-:W-:-:S02]  /*7f960*/  LOP3.LUT P4, RZ, R5, 0x40, RZ, 0xc0, !PT ;  /* 0x0000004005ff7812 */ /* 0x000fc4000788c0ff */
[----:B--2---:R-:W-:-:S11]  /*7f970*/  PRMT R0, R24, 0x7772, RZ ;  /* 0x0000777218007816 */ /* 0x004fd600000000ff */
[----:B------:R0:W-:Y:S01]  /*7f980*/  @P4 STG.E.U8 desc[UR40][R8.64], R0 ;  /* 0x0000000008004986 */ /* 0x0001e2000c101128 */
[C---:B------:R-:W-:Y:S02]  /*7f990*/  LOP3.LUT P4, RZ, R5.reuse, 0x20, RZ, 0xc0, !PT ;  /* 0x0000002005ff7812 */ /* 0x040fe4000788c0ff */
        /* <DEDUP_REMOVED lines=13> */
[----:B---3--:R0:W-:Y:S02]  /*7fa70*/  @P4 STG.E.U8 desc[UR40][R36.64], R0 ;  /* 0x0000000024004986 */ /* 0x0081e4000c101128 */
[----:B0-----:R-:W-:-:S05]  /*7fa80*/  PRMT R0, R34, 0x7773, RZ ;  /* 0x0000777322007816 */ /* 0x001fca00000000ff */
        /* <DEDUP_REMOVED lines=15> */
[----:B------:R-:W3:Y:S04]  /*7fb80*/  LDL.LU.64 R18, [R1+0xae0] ;  /* 0x000ae00001127983 */ /* 0x000ee80000300a00 */
[----:B------:R-:W3:Y:S01]  /*7fb90*/  LDL.LU.64 R14, [R1+0xae8] ;  /* 0x000ae800010e7983 */ /* 0x000ee20000300a00 */
[----:B------:R-:W-:-:S03]  /*7fba0*/  PRMT R0, R9, 0x7773, RZ ;  /* 0x0000777309007816 */ /* 0x000fc600000000ff */
        /* <DEDUP_REMOVED lines=20> */
[----:B------:R-:W-:-:S11]  /*7fcf0*/  LOP3.LUT R5, R5, 0xfffffffb, RZ, 0xc0, !PT ;  /* 0xfffffffb05057812 */ /* 0x000fd600078ec0ff */
[----:B------:R-:W-:Y:S02]  /*7fd00*/  @P4 LOP3.LUT R5, R5, 0x4, RZ, 0xfc, !PT ;  /* 0x0000000405054812 */ /* 0x000fe400078efcff */
[----:B------:R-:W-:Y:S02]  /*7fd10*/  LOP3.LUT P4, RZ, R29, 0x400, RZ, 0xc0, !PT ;  /* 0x000004001dff7812 */ /* 0x000fe4000788c0ff */
[----:B------:R-:W-:Y:S02]  /*7fd20*/  LOP3.LUT R5, R5, 0xfffffff7, RZ, 0xc0, !PT ;  /* 0xfffffff705057812 */ /* 0x000fe400078ec0ff */
[C---:B------:R-:W-:Y:S02]  /*7fd30*/  LOP3.LUT P1, RZ, R29.reuse, 0x4000, RZ, 0xc0, !PT ;  /* 0x000040001dff7812 */ /* 0x040fe4000782c0ff */
[C---:B------:R-:W-:Y:S02]  /*7fd40*/  LOP3.LUT P2, RZ, R29.reuse, 0x2000, RZ, 0xc0, !PT ;  /* 0x000020001dff7812 */ /* 0x040fe4000784c0ff */
[----:B------:R-:W-:-:S02]  /*7fd50*/  LOP3.LUT P3, RZ, R29, 0x1000, RZ, 0xc0, !PT ;  /* 0x000010001dff7812 */ /* 0x000fc4000786c0ff */
[C---:B------:R-:W-:Y:S02]  /*7fd60*/  LOP3.LUT P5, RZ, R29.reuse, 0x4, RZ, 0xc0, !PT ;  /* 0x000000041dff7812 */ /* 0x040fe400078ac0ff */
[----:B------:R-:W-:Y:S02]  /*7fd70*/  LOP3.LUT P6, RZ, R29, 0x2, RZ, 0xc0, !PT ;  /* 0x000000021dff7812 */ /* 0x000fe400078cc0ff */
[----:B------:R-:W-:Y:S02]  /*7fd80*/  @P4 LOP3.LUT R5, R5, 0x8, RZ, 0xfc, !PT ;  /* 0x0000000805054812 */ /* 0x000fe400078efcff */
[C---:B------:R-:W-:Y:S01]  /*7fd90*/  LOP3.LUT P4, RZ, R29.reuse, 0x800, RZ, 0xc0, !PT ;  /* 0x000008001dff7812 */ /* 0x040fe2000788c0ff */
[----:B--2---:R0:W-:Y:S04]  /*7fda0*/  @P0 STG.E.U8 desc[UR40][R32.64], R0 ;  /* 0x0000000020000986 */ /* 0x0041e8000c101128 */
[----:B0-----:R-:W2:Y:S01]  /*7fdb0*/  LDL.LU.64 R32, [R1+0xaf8] ;  /* 0x000af80001207983 */ /* 0x001ea20000300a00 */
[----:B------:R-:W-:-:S03]  /*7fdc0*/  LOP3.LUT P0, RZ, R29, 0x1, RZ, 0xc0, !PT ;  /* 0x000000011dff7812 */ /* 0x000fc6000780c0ff */
[----:B------:R-:W2:Y:S04]  /*7fdd0*/  LDL.LU.64 R28, [R1+0xb00] ;  /* 0x000b0000011c7983 */ /* 0x000ea80000300a00 */
[----:B------:R-:W2:Y:S04]  /*7fde0*/  LDL.LU.64 R36, [R1+0xb08] ;  /* 0x000b080001247983 */ /* 0x000ea80000300a00 */
[----:B------:R-:W2:Y:S01]  /*7fdf0*/  LDL.LU.64 R26, [R1+0xb10] ;  /* 0x000b1000011a7983 */ /* 0x000ea20000300a00 */
[----:B------:R-:W-:-:S05]  /*7fe00*/  PRMT R0, R25, 0x7772, RZ ;  /* 0x0000777219007816 */ /* 0x000fca00000000ff */
[----:B---3--:R0:W-:Y:S04]  /*7fe10*/  @P1 STG.E.U8 desc[UR40][R2.64], R0 ;  /* 0x0000000002001986 */ /* 0x0081e8000c101128 */
[----:B0-----:R-:W3:Y:S01]  /*7fe20*/  LDL.LU.64 R2, [R1+0xb18] ;  /* 0x000b180001027983 */ /* 0x001ee20000300a00 */
[----:B------:R-:W-:-:S03]  /*7fe30*/  PRMT R0, R25, 0x7773, RZ ;  /* 0x0000777319007816 */ /* 0x000fc600000000ff */
[----:B------:R-:W3:Y:S04]  /*7fe40*/  LDL.LU.64 R24, [R1+0xb20] ;  /* 0x000b200001187983 */ /* 0x000ee80000300a00 */
[----:B----4-:R0:W-:Y:S02]  /*7fe50*/  @P2 STG.E.U8 desc[UR40][R34.64], R0 ;  /* 0x0000000022002986 */ /* 0x0101e4000c101128 */
[C---:B0-----:R-:W-:Y:S02]  /*7fe60*/  PRMT R0, R12.reuse, 0x7772, RZ ;  /* 0x000077720c007816 */ /* 0x041fe400000000ff */
        /* <DEDUP_REMOVED lines=9> */
[----:B------:R-:W-:-:S03]  /*7ff00*/  LOP3.LUT P4, RZ, R5, 0x4, RZ, 0xc0, !PT ;  /* 0x0000000405ff7812 */ /* 0x000fc6000788c0ff */
[----:B0-----:R-:W4:Y:S01]  /*7ff10*/  LDL.LU.64 R14, [R1+0xb40] ;  /* 0x000b4000010e7983 */ /* 0x001f220000300a00 */
[----:B------:R-:W-:-:S03]  /*7ff20*/  IMAD.MOV.U32 R0, RZ, RZ, R13 ;  /* 0x000000ffff007224 */ /* 0x000fc600078e000d */
[----:B------:R-:W4:Y:S02]  /*7ff30*/  LDL.LU.64 R12, [R1+0xb48] ;  /* 0x000b4800010c7983 */ /* 0x000f240000300a00 */
[----:B------:R-:W-:-:S05]  /*7ff40*/  PRMT R0, R0, 0x7773, RZ ;  /* 0x0000777300007816 */ /* 0x000fca00000000ff */
[----:B------:R0:W-:Y:S04]  /*7ff50*/  @P4 STG.E.U8 desc[UR40][R8.64], R0 ;  /* 0x0000000008004986 */ /* 0x0001e8000c101128 */
[----:B0-----:R-:W4:Y:S01]  /*7ff60*/  LDL.LU.64 R8, [R1+0xb50] ;  /* 0x000b500001087983 */ /* 0x001f220000300a00 */
[----:B------:R-:W-:Y:S02]  /*7ff70*/  LOP3.LUT P4, RZ, R5, 0x2, RZ, 0xc0, !PT ;  /* 0x0000000205ff7812 */ /* 0x000fe4000788c0ff */
[----:B------:R-:W-:Y:S02]  /*7ff80*/  PRMT R0, R31, 0x7772, RZ ;  /* 0x000077721f007816 */ /* 0x000fe400000000ff */
[C---:B------:R-:W-:Y:S02]  /*7ff90*/  LOP3.LUT P1, RZ, R30.reuse, 0x80000000, RZ, 0xc0, !PT ;  /* 0x800000001eff7812 */ /* 0x040fe4000782c0ff */
[----:B------:R-:W-:-:S02]  /*7ffa0*/  LOP3.LUT P2, RZ, R30, 0x40000000, RZ, 0xc0, !PT ;  /* 0x400000001eff7812 */ /* 0x000fc4000784c0ff */
[----:B------:R-:W-:-:S05]  /*7ffb0*/  LOP3.LUT P3, RZ, R30, 0x20000000, RZ, 0xc0, !PT ;  /* 0x200000001eff7812 */ /* 0x000fca000786c0ff */
[----:B--2---:R0:W-:Y:S01]  /*7ffc0*/  @P4 STG.E.U8 desc[UR40][R32.64], R0 ;  /* 0x0000000020004986 */ /* 0x0041e2000c101128 */
[----:B------:R-:W-:Y:S02]  /*7ffd0*/  LOP3.LUT P4, RZ, R5, 0x1, RZ, 0xc0, !PT ;  /* 0x0000000105ff7812 */ /* 0x000fe4000788c0ff */
        /* <DEDUP_REMOVED lines=13> */
[----:B0-----:R-:W-:-:S11]  /*800b0*/  PRMT R0, R21, 0x7773, RZ ;  /* 0x0000777315007816 */ /* 0x001fd600000000ff */
[----:B------:R0:W-:Y:S02]  /*800c0*/  @P4 STG.E.U8 desc[UR40][R24.64], R0 ;  /* 0x0000000018004986 */ /* 0x0001e4000c101128 */
[----:B0-----:R-:W-:-:S05]  /*800d0*/  PRMT R0, R16, 0x7772, RZ ;  /* 0x0000777210007816 */ /* 0x001fca00000000ff */
[----:B----4-:R0:W-:Y:S02]  /*800e0*/  @P5 STG.E.U8 desc[UR40][R34.64], R0 ;  /* 0x0000000022005986 */ /* 0x0101e4000c101128 */
[----:B0-----:R-:W-:-:S05]  /*800f0*/  PRMT R0, R16, 0x7773, RZ ;  /* 0x0000777310007816 */ /* 0x001fca00000000ff */
[----:B------:R0:W-:Y:S04]  /*80100*/  @P6 STG.E.U8 desc[UR40][R22.64], R0 ;  /* 0x0000000016006986 */ /* 0x0001e8000c101128 */
[----:B------:R-:W-:Y:S04]  /*80110*/  STL [R1+0x1ce0], R4 ;  /* 0x001ce00401007387 */ /* 0x000fe80000100800 */
[----:B------:R-:W3:Y:S01]  /*80120*/  LDL.LU R31, [R1+0x1dac] ;  /* 0x001dac00011f7983 */ /* 0x000ee20000300800 */
[----:B0-----:R-:W-:-:S03]  /*80130*/  PRMT R0, R11, 0x7772, RZ ;  /* 0x000077720b007816 */ /* 0x001fc600000000ff */
[----:B------:R-:W4:Y:S04]  /*80140*/  LDL.LU.64 R34, [R1+0xb58] ;  /* 0x000b580001227983 */ /* 0x000f280000300a00 */
        /* <DEDUP_REMOVED lines=9> */
[----:B------:R-:W3:Y:S04]  /*801e0*/  LDL.LU.64 R18, [R1+0xb70] ;  /* 0x000b700001127983 */ /* 0x000ee80000300a00 */
[----:B------:R-:W3:Y:S04]  /*801f0*/  LDL.LU.64 R10, [R1+0xb78] ;  /* 0x000b7800010a7983 */ /* 0x000ee80000300a00 */
        /* <DEDUP_REMOVED lines=18> */
[----:B----4-:R0:W-:Y:S02]  /*80320*/  @P0 STG.E.U8 desc[UR40][R34.64], R0 ;  /* 0x0000000022000986 */ /* 0x0101e4000c101128 */
[----:B0-----:R-:W-:Y:S02]  /*80330*/  PRMT R0, R17, 0x7773, RZ ;  /* 0x0000777311007816 */ /* 0x001fe400000000ff */
[----:B------:R-:W4:Y:S04]  /*80340*/  LDL.LU.64 R16, [R1+0xb88] ;  /* 0x000b880001107983 */ /* 0x000f280000300a00 */
[----:B--2---:R0:W-:Y:S04]  /*80350*/  @P1 STG.E.U8 desc[UR40][R8.64], R0 ;  /* 0x0000000008001986 */ /* 0x0041e8000c101128 */
[----:B0-----:R-:W2:Y:S01]  /*80360*/  LDL.LU.64 R8, [R1+0xb90] ;  /* 0x000b900001087983 */ /* 0x001ea20000300a00 */
[----:B------:R-:W-:-:S02]  /*80370*/  @P4 LOP3.LUT R6, R6, 0x800000, RZ, 0xfc, !PT ;  /* 0x0080000006064812 */ /* 0x000fc400078efcff */
[----:B------:R-:W-:Y:S01]  /*80380*/  LOP3.LUT P4, RZ, R30, 0x100000, RZ, 0xc0, !PT ;  /* 0x001000001eff7812 */ /* 0x000fe2000788c0ff */
[----:B------:R-:W2:Y:S01]  /*80390*/  LDL.LU R3, [R1+0x130] ;  /* 0x0001300001037983 */ /* 0x000ea20000300800 */
[----:B------:R-:W-:Y:S02]  /*803a0*/  LOP3.LUT R6, R6, 0xfeffffff, RZ, 0xc0, !PT ;  /* 0xfeffffff06067812 */ /* 0x000fe400078ec0ff */
[C---:B------:R-:W-:Y:S01]  /*803b0*/  LOP3.LUT P2, RZ, R30.reuse, 0x4000000, RZ, 0xc0, !PT ;  /* 0x040000001eff7812 */ /* 0x040fe2000784c0ff */
[----:B------:R-:W2:Y:S01]  /*803c0*/  LDL.LU R7, [R1+0x134] ;  /* 0x0001340001077983 */ /* 0x000ea20000300800 */
[----:B------:R-:W-:Y:S02]  /*803d0*/  LOP3.LUT P3, RZ, R30, 0x2000000, RZ, 0xc0, !PT ;  /* 0x020000001eff7812 */ /* 0x000fe4000786c0ff */
[----:B---3--:R-:W-:Y:S01]  /*803e0*/  PRMT R0, R12, 0x7770, RZ ;  /* 0x000077700c007816 */ /* 0x008fe200000000ff */
[----:B------:R-:W3:Y:S04]  /*803f0*/  LDL.LU.64 R4, [R1+0xba0] ;  /* 0x000ba00001047983 */ /* 0x000ee80000300a00 */
[----:B------:R-:W-:Y:S01]  /*80400*/  @P4 LOP3.LUT R6, R6, 0x1000000, RZ, 0xfc, !PT ;  /* 0x0100000006064812 */ /* 0x000fe200078efcff */
[----:B------:R-:W3:Y:S01]  /*80410*/  LDL.LU.64 R28, [R1+0xba8] ;  /* 0x000ba800011c7983 */ /* 0x000ee20000300a00 */
[----:B------:R-:W-:-:S02]  /*80420*/  LOP3.LUT P4, RZ, R30, 0x200000, RZ, 0xc0, !PT ;  /* 0x002000001eff7812 */ /* 0x000fc4000788c0ff */
[----:B------:R-:W-:Y:S01]  /*80430*/  LOP3.LUT R6, R6, 0xfdffffff, RZ, 0xc0, !PT ;  /* 0xfdffffff06067812 */ /* 0x000fe200078ec0ff */
[----:B------:R0:W-:Y:S04]  /*80440*/  @P2 STG.E.U8 desc[UR40][R22.64], R0 ;  /* 0x0000000016002986 */ /* 0x0001e8000c101128 */
[----:B------:R-:W3:Y:S04]  /*80450*/  LDL.LU R21, [R1+0x138] ;  /* 0x0001380001157983 */ /* 0x000ee80000300800 */
[----:B------:R-:W3:Y:S02]  /*80460*/  LDL.LU.64 R36, [R1+0xbb0] ;  /* 0x000bb00001247983 */ /* 0x000ee40000300a00 */
[----:B------:R-:W-:-:S02]  /*80470*/  @P4 LOP3.LUT R6, R6, 0x2000000, RZ, 0xfc, !PT ;  /* 0x0200000006064812 */ /* 0x000fc400078efcff */
[----:B------:R-:W-:Y:S01]  /*80480*/  LOP3.LUT P4, RZ, R30, 0x400000, RZ, 0xc0, !PT ;  /* 0x004000001eff7812 */ /* 0x000fe2000788c0ff */
[----:B------:R-:W3:Y:S01]  /*80490*/  LDL.LU.64 R26, [R1+0xbb8] ;  /* 0x000bb800011a7983 */ /* 0x000ee20000300a00 */
[----:B------:R-:W-:-:S11]  /*804a0*/  LOP3.LUT R6, R6, 0xfbffffff, RZ, 0xc0, !PT ;  /* 0xfbffffff06067812 */ /* 0x000fd600078ec0ff */
[----:B------:R-:W-:Y:S02]  /*804b0*/  @P4 LOP3.LUT R6, R6, 0x4000000, RZ, 0xfc, !PT ;  /* 0x0400000006064812 */ /* 0x000fe400078efcff */
[----:B------:R-:W-:Y:S02]  /*804c0*/  LOP3.LUT P4, RZ, R30, 0x800000, RZ, 0xc0, !PT ;  /* 0x008000001eff7812 */ /* 0x000fe4000788c0ff */
[----:B------:R-:W-:Y:S02]  /*804d0*/  LOP3.LUT R6, R6, 0xf7ffffff, RZ, 0xc0, !PT ;  /* 0xf7ffffff06067812 */ /* 0x000fe400078ec0ff */
[----:B0-----:R-:W-:-:S09]  /*804e0*/  PRMT R0, R12, 0x7771, RZ ;  /* 0x000077710c007816 */ /* 0x001fd200000000ff */
[----:B------:R-:W-:Y:S02]  /*804f0*/  @P4 LOP3.LUT R6, R6, 0x8000000, RZ, 0xfc, !PT ;  /* 0x0800000006064812 */ /* 0x000fe400078efcff */
[----:B------:R-:W-:Y:S01]  /*80500*/  LOP3.LUT P4, RZ, R30, 0x1000000, RZ, 0xc0, !PT ;  /* 0x010000001eff7812 */ /* 0x000fe2000788c0ff */
[----:B------:R0:W-:Y:S02]  /*80510*/  @P3 STG.E.U8 desc[UR40][R18.64], R0 ;  /* 0x0000000012003986 */ /* 0x0001e4000c101128 */
[----:B0-----:R-:W-:-:S10]  /*80520*/  PRMT R0, R13, 0x7770, RZ ;  /* 0x000077700d007816 */ /* 0x001fd400000000ff */
[----:B------:R0:W-:Y:S04]  /*80530*/  @P4 STG.E.U8 desc[UR40][R10.64], R0 ;  /* 0x000000000a004986 */ /* 0x0001e8000c101128 */
[----:B0-----:R-:W3:Y:S01]  /*80540*/  LDL.LU R10, [R1+0x13c] ;  /* 0x00013c00010a7983 */ /* 0x001ee20000300800 */
[----:B------:R-:W-:-:S03]  /*80550*/  PRMT R0, R13, 0x7771, RZ ;  /* 0x000077710d007816 */ /* 0x000fc600000000ff */
[----:B------:R0:W-:Y:S04]  /*80560*/  STL.64 [R1+0x1d98], R12 ;  /* 0x001d980c01007387 */ /* 0x0001e80000100a00 */
[----:B0-----:R-:W3:Y:S01]  /*80570*/  LDL.LU.64 R12, [R1+0xb98] ;  /* 0x000b9800010c7983 */ /* 0x001ee20000300a00 */
[----:B------:R-:W-:-:S03]  /*80580*/  LOP3.LUT P4, RZ, R6, 0x8000000, RZ, 0xc0, !PT ;  /* 0x0800000006ff7812 */ /* 0x000fc6000788c0ff */
[----:B------:R-:W3:Y:S04]  /*80590*/  LDL.LU.64 R24, [R1+0xbc0] ;  /* 0x000bc00001187983 */ /* 0x000ee80000300a00 */
[----:B------:R-:W3:Y:S04]  /*805a0*/  LDL.LU.64 R34, [R1+0xbc8] ;  /* 0x000bc80001227983 */ /* 0x000ee80000300a00 */
[----:B------:R-:W3:Y:S04]  /*805b0*/  LDL.LU.64 R22, [R1+0xbd0] ;  /* 0x000bd00001167983 */ /* 0x000ee80000300a00 */
[----:B------:R0:W-:Y:S01]  /*805c0*/  @P4 STG.E.U8 desc[UR40][R32.64], R0 ;  /* 0x0000000020004986 */ /* 0x0001e2000c101128 */
[----:B------:R-:W-:-:S02]  /*805d0*/  LOP3.LUT P4, RZ, R6, 0x4000000, RZ, 0xc0, !PT ;  /* 0x0400000006ff7812 */ /* 0x000fc4000788c0ff */
[----:B0-----:R-:W-:Y:S01]  /*805e0*/  PRMT R0, R14, 0x7770, RZ ;  /* 0x000077700e007816 */ /* 0x001fe200000000ff */
[----:B------:R-:W3:Y:S04]  /*805f0*/  LDL.LU R32, [R1+0xd0] ;  /* 0x0000d00001207983 */ /* 0x000ee80000300800 */
[----:B------:R-:W3:Y:S06]  /*80600*/  LDL.LU.64 R18, [R1+0xbd8] ;  /* 0x000bd80001127983 */ /* 0x000eec0000300a00 */
        /* <DEDUP_REMOVED lines=35> */
[----:B0-----:R-:W-:Y:S02]  /*80840*/  PRMT R0, R10, 0x7771, RZ ;  /* 0x000077710a007816 */ /* 0x001fe400000000ff */
[----:B------:R-:W-:Y:S04]  /*80850*/  STL.64 [R1+0x1da0], R14 ;  /* 0x001da00e01007387 */ /* 0x000fe80000100a00 */
[----:B----4-:R0:W-:Y:S04]  /*80860*/  @P2 STG.E.U8 desc[UR40][R16.64], R0 ;  /* 0x0000000010002986 */ /* 0x0101e8000c101128 */
[----:B------:R-:W-:Y:S01]  /*80870*/  STL [R1+0x1da8], R3 ;  /* 0x001da80301007387 */ /* 0x000fe20000100800 */
[----:B0-----:R-:W-:-:S03]  /*80880*/  PRMT R0, R32, 0x7770, RZ ;  /* 0x0000777020007816 */ /* 0x001fc600000000ff */
[----:B------:R-:W-:Y:S04]  /*80890*/  STL.64 [R1+0x1d88], R20 ;  /* 0x001d881401007387 */ /* 0x000fe80000100a00 */
[----:B--2---:R0:W-:Y:S04]  /*808a0*/  @P3 STG.E.U8 desc[UR40][R8.64], R0 ;  /* 0x0000000008003986 */ /* 0x0041e8000c101128 */
[----:B0-----:R-:W2:Y:S01]  /*808b0*/  LDL.LU.64 R8, [R1+0xbf0] ;  /* 0x000bf00001087983 */ /* 0x001ea20000300a00 */
[----:B------:R-:W-:Y:S02]  /*808c0*/  LOP3.LUT P4, RZ, R31, 0x20000000, RZ, 0xc0, !PT ;  /* 0x200000001fff7812 */ /* 0x000fe4000788c0ff */
[----:B------:R-:W-:Y:S01]  /*808d0*/  LOP3.LUT R6, R6, 0xffffefff, RZ, 0xc0, !PT ;  /* 0xffffefff06067812 */ /* 0x000fe200078ec0ff */
[----:B------:R-:W3:Y:S04]  /*808e0*/  LDL.LU.64 R36, [R1+0xbf8] ;  /* 0x000bf80001247983 */ /* 0x000ee80000300a00 */
[----:B------:R-:W4:Y:S04]  /*808f0*/  LDL.LU.64 R34, [R1+0xc00] ;  /* 0x000c000001227983 */ /* 0x000f280000300a00 */
[----:B------:R-:W3:Y:S02]  /*80900*/  LDL.LU.64 R22, [R1+0xc08] ;  /* 0x000c080001167983 */ /* 0x000ee40000300a00 */
[----:B------:R-:W-:-:S02]  /*80910*/  @P4 LOP3.LUT R6, R6, 0x1000, RZ, 0xfc, !PT ;  /* 0x0000100006064812 */ /* 0x000fc400078efcff */
[----:B------:R-:W-:Y:S01]  /*80920*/  LOP3.LUT P4, RZ, R31, 0x40000000, RZ, 0xc0, !PT ;  /* 0x400000001fff7812 */ /* 0x000fe2000788c0ff */
[----:B------:R-:W3:Y:S01]  /*80930*/  LDL.LU.64 R18, [R1+0xc10] ;  /* 0x000c100001127983 */ /* 0x000ee20000300a00 */
[----:B------:R-:W-:-:S03]  /*80940*/  LOP3.LUT R6, R6, 0xffffdfff, RZ, 0xc0, !PT ;  /* 0xffffdfff06067812 */ /* 0x000fc600078ec0ff */
[----:B------:R-:W3:Y:S04]  /*80950*/  LDL.LU.64 R16, [R1+0xc18] ;  /* 0x000c180001107983 */ /* 0x000ee80000300a00 */
[----:B------:R-:W3:Y:S04]  /*80960*/  LDL.LU R24, [R1+0xd4] ;  /* 0x0000d40001187983 */ /* 0x000ee80000300800 */
[----:B------:R-:W-:Y:S01]  /*80970*/  @P4 LOP3.LUT R6, R6, 0x2000, RZ, 0xfc, !PT ;  /* 0x0000200006064812 */ /* 0x000fe200078efcff */
[----:B------:R-:W4:Y:S01]  /*80980*/  LDL.LU R25, [R1+0xd8] ;  /* 0x0000d80001197983 */ /* 0x000f220000300800 */
[----:B------:R-:W-:-:S02]  /*80990*/  LOP3.LUT P4, RZ, R31, 0x80000000, RZ, 0xc0, !PT ;  /* 0x800000001fff7812 */ /* 0x000fc4000788c0ff */
[----:B------:R-:W-:Y:S01]  /*809a0*/  LOP3.LUT R6, R6, 0xffffbfff, RZ, 0xc0, !PT ;  /* 0xffffbfff06067812 */ /* 0x000fe200078ec0ff */
[----:B------:R-:W4:Y:S01]  /*809b0*/  LDL.LU R27, [R1] ;  /* 0x00000000011b7983 */ /* 0x000f220000300800 */
[C---:B------:R-:W-:Y:S02]  /*809c0*/  LOP3.LUT P0, RZ, R30.reuse, 0x200, RZ, 0xc0, !PT ;  /* 0x000002001eff7812 */ /* 0x040fe4000780c0ff */
[----:B------:R-:W-:Y:S01]  /*809d0*/  LOP3.LUT P1, RZ, R30, 0x100, RZ, 0xc0, !PT ;  /* 0x000001001eff7812 */ /* 0x000fe2000782c0ff */
[----:B------:R-:W4:Y:S06]  /*809e0*/  LDL.LU R26, [R1+0x4] ;  /* 0x00000400011a7983 */ /* 0x000f2c0000300800 */
        /* <DEDUP_REMOVED lines=16> */
[----:B------:R-:W-:-:S07]  /*80af0*/  LOP3.LUT P3, RZ, R30, 0x40, RZ, 0xc0, !PT ;  /* 0x000000401eff7812 */ /* 0x000fce000786c0ff */
[----:B------:R-:W-:Y:S02]  /*80b00*/  @P4 LOP3.LUT R6, R6, 0x80000, RZ, 0xfc, !PT ;  /* 0x0008000006064812 */ /* 0x000fe400078efcff */
[----:B------:R-:W-:Y:S02]  /*80b10*/  LOP3.LUT P4, RZ, R30, 0x20, RZ, 0xc0, !PT ;  /* 0x000000201eff7812 */ /* 0x000fe4000788c0ff */
[----:B------:R-:W4:Y:S01]  /*80b20*/  LDL.LU R30, [R1+0xdc] ;  /* 0x0000dc00011e7983 */ /* 0x000f220000300800 */
[----:B------:R-:W-:-:S05]  /*80b30*/  PRMT R0, R32, 0x7771, RZ ;  /* 0x0000777120007816 */ /* 0x000fca00000000ff */
[----:B--2---:R0:W-:Y:S04]  /*80b40*/  @P0 STG.E.U8 desc[UR40][R8.64], R0 ;  /* 0x0000000008000986 */ /* 0x0041e8000c101128 */
[----:B0-----:R-:W2:Y:S04]  /*80b50*/  LDL.LU.64 R8, [R1+0xc20] ;  /* 0x000c200001087983 */ /* 0x001ea80000300a00 */
[----:B------:R-:W2:Y:S04]  /*80b60*/  LDL.LU.64 R2, [R1+0xc28] ;  /* 0x000c280001027983 */ /* 0x000ea80000300a00 */
[----:B------:R-:W2:Y:S04]  /*80b70*/  LDL.LU.64 R14, [R1+0xc30] ;  /* 0x000c3000010e7983 */ /* 0x000ea80000300a00 */
[----:B------:R-:W2:Y:S04]  /*80b80*/  LDL.LU R11, [R1+0x8] ;  /* 0x00000800010b7983 */ /* 0x000ea80000300800 */
[----:B------:R-:W2:Y:S01]  /*80b90*/  LDL.LU.64 R12, [R1+0xc38] ;  /* 0x000c3800010c7983 */ /* 0x000ea20000300a00 */
[----:B---3--:R-:W-:-:S03]  /*80ba0*/  PRMT R0, R24, 0x7770, RZ ;  /* 0x0000777018007816 */ /* 0x008fc600000000ff */
[----:B------:R-:W3:Y:S04]  /*80bb0*/  LDL.LU.64 R20, [R1+0xc40] ;  /* 0x000c400001147983 */ /* 0x000ee80000300a00 */
[----:B------:R0:W-:Y:S04]  /*80bc0*/  @P1 STG.E.U8 desc[UR40][R36.64], R0 ;  /* 0x0000000024001986 */ /* 0x0001e8000c101128 */
[----:B------:R-:W3:Y:S04]  /*80bd0*/  LDL.LU R33, [R1+0xc] ;  /* 0x00000c0001217983 */ /* 0x000ee80000300800 */
[----:B------:R-:W3:Y:S01]  /*80be0*/  LDL.LU.64 R4, [R1+0xc48] ;  /* 0x000c480001047983 */ /* 0x000ee20000300a00 */
[----:B0-----:R-:W-:-:S03]  /*80bf0*/  PRMT R0, R24, 0x7771, RZ ;  /* 0x0000777118007816 */ /* 0x001fc600000000ff */
[----:B------:R-:W3:Y:S04]  /*80c00*/  LDL.LU.64 R28, [R1+0xc50] ;  /* 0x000c5000011c7983 */ /* 0x000ee80000300a00 */
[----:B----4-:R0:W-:Y:S04]  /*80c10*/  @P2 STG.E.U8 desc[UR40][R34.64], R0 ;  /* 0x0000000022002986 */ /* 0x0101e8000c101128 */
[----:B------:R-:W4:Y:S01]  /*80c20*/  LDL.LU.64 R36, [R1+0xc58] ;  /* 0x000c580001247983 */ /* 0x000f220000300a00 */
[----:B0-----:R-:W-:-:S03]  /*80c30*/  PRMT R0, R25, 0x7770, RZ ;  /* 0x0000777019007816 */ /* 0x001fc600000000ff */
[----:B------:R-:W3:Y:S04]  /*80c40*/  LDL.LU.64 R34, [R1+0xc60] ;  /* 0x000c600001227983 */ /* 0x000ee80000300a00 */
[----:B------:R0:W-:Y:S02]  /*80c50*/  @P3 STG.E.U8 desc[UR40][R22.64], R0 ;  /* 0x0000000016003986 */ /* 0x0001e4000c101128 */
[----:B0-----:R-:W-:Y:S02]  /*80c60*/  PRMT R0, R25, 0x7771, RZ ;  /* 0x0000777119007816 */ /* 0x001fe400000000ff */
[----:B------:R-:W3:Y:S04]  /*80c70*/  LDL.LU.64 R22, [R1+0xc68] ;  /* 0x000c680001167983 */ /* 0x000ee80000300a00 */
[----:B------:R0:W-:Y:S01]  /*80c80*/  @P4 STG.E.U8 desc[UR40][R18.64], R0 ;  /* 0x0000000012004986 */ /* 0x0001e2000c101128 */
[----:B------:R-:W-:-:S03]  /*80c90*/  LOP3.LUT P4, RZ, R6, 0x80000, RZ, 0xc0, !PT ;  /* 0x0008000006ff7812 */ /* 0x000fc6000788c0ff */
[----:B0-----:R-:W4:Y:S01]  /*80ca0*/  LDL.LU.64 R18, [R1+0xc70] ;  /* 0x000c700001127983 */ /* 0x001f220000300a00 */
[----:B------:R-:W-:-:S09]  /*80cb0*/  PRMT R0, R30, 0x7770, RZ ;  /* 0x000077701e007816 */ /* 0x000fd200000000ff */
[----:B------:R0:W-:Y:S01]  /*80cc0*/  @P4 STG.E.U8 desc[UR40][R16.64], R0 ;  /* 0x0000000010004986 */ /* 0x0001e2000c101128 */
[----:B------:R-:W-:Y:S02]  /*80cd0*/  LOP3.LUT P4, RZ, R6, 0x40000, RZ, 0xc0, !PT ;  /* 0x0004000006ff7812 */ /* 0x000fe4000788c0ff */
[----:B0-----:R-:W-:Y:S01]  /*80ce0*/  PRMT R0, R30, 0x7771, RZ ;  /* 0x000077711e007816 */ /* 0x001fe200000000ff */
[----:B------:R-:W4:Y:S10]  /*80cf0*/  LDL.LU.64 R16, [R1+0xc78] ;  /* 0x000c780001107983 */ /* 0x000f340000300a00 */
[----:B--2---:R0:W-:Y:S01]  /*80d00*/  @P4 STG.E.U8 desc[UR40][R8.64], R0 ;  /* 0x0000000008004986 */ /* 0x0041e2000c101128 */
[----:B------:R-:W-:-:S02]  /*80d10*/  LOP3.LUT P4, RZ, R6, 0x20000, RZ, 0xc0, !PT ;  /* 0x0002000006ff7812 */ /* 0x000fc4000788c0ff */
[----:B0-----:R-:W-:Y:S01]  /*80d20*/  PRMT R0, R27, 0x7770, RZ ;  /* 0x000077701b007816 */ /* 0x001fe200000000ff */
[----:B------:R-:W2:Y:S10]  /*80d30*/  LDL.LU.64 R8, [R1+0xc80] ;  /* 0x000c800001087983 */ /* 0x000eb40000300a00 */
[----:B------:R0:W-:Y:S01]  /*80d40*/  @P4 STG.E.U8 desc[UR40][R2.64], R0 ;  /* 0x0000000002004986 */ /* 0x0001e2000c101128 */
[----:B------:R-:W-:-:S02]  /*80d50*/  LOP3.LUT P4, RZ, R6, 0x10000, RZ, 0xc0, !PT ;  /* 0x0001000006ff7812 */ /* 0x000fc4000788c0ff */
[----:B0-----:R-:W-:Y:S01]  /*80d60*/  PRMT R0, R27, 0x7771, RZ ;  /* 0x000077711b007816 */ /* 0x001fe200000000ff */
[----:B------:R-:W2:Y:S10]  /*80d70*/  LDL.LU R3, [R1+0x1da8] ;  /* 0x001da80001037983 */ /* 0x000eb40000300800 */
[----:B------:R0:W-:Y:S01]  /*80d80*/  @P4 STG.E.U8 desc[UR40][R14.64], R0 ;  /* 0x000000000e004986 */ /* 0x0001e2000c101128 */
[----:B------:R-:W-:-:S02]  /*80d90*/  LOP3.LUT P4, RZ, R6, 0x8000, RZ, 0xc0, !PT ;  /* 0x0000800006ff7812 */ /* 0x000fc4000788c0ff */
[----:B0-----:R-:W-:Y:S01]  /*80da0*/  PRMT R0, R26, 0x7770, RZ ;  /* 0x000077701a007816 */ /* 0x001fe200000000ff */
[----:B------:R-:W2:Y:S10]  /*80db0*/  LDL.LU.64 R14, [R1+0x1da0] ;  /* 0x001da000010e7983 */ /* 0x000eb40000300a00 */
[----:B------:R0:W-:Y:S04]  /*80dc0*/  @P4 STG.E.U8 desc[UR40][R12.64], R0 ;  /* 0x000000000c004986 */ /* 0x0001e8000c101128 */
[----:B0-----:R-:W2:Y:S01]  /*80dd0*/  LDL.LU.64 R12, [R1+0x1d98] ;  /* 0x001d9800010c7983 */ /* 0x001ea20000300a00 */
        /* <DEDUP_REMOVED lines=8> */
[----:B------:R-:W-:Y:S02]  /*80e60*/  LOP3.LUT P6, RZ, R31, 0x8000000, RZ, 0xc0, !PT ;  /* 0x080000001fff7812 */ /* 0x000fe400078cc0ff */
[----:B0-----:R-:W-:-:S07]  /*80e70*/  PRMT R0, R11, 0x7771, RZ ;  /* 0x000077710b007816 */ /* 0x001fce00000000ff */
[----:B------:R0:W-:Y:S01]  /*80e80*/  @P4 STG.E.U8 desc[UR40][R28.64], R0 ;  /* 0x000000001c004986 */ /* 0x0001e2000c101128 */
[----:B------:R-:W-:Y:S02]  /*80e90*/  LOP3.LUT P0, RZ, R31, 0x4000000, RZ, 0xc0, !PT ;  /* 0x040000001fff7812 */ /* 0x000fe4000780c0ff */
[----:B0-----:R-:W-:-:S05]  /*80ea0*/  PRMT R0, R33, 0x7770, RZ ;  /* 0x0000777021007816 */ /* 0x001fca00000000ff */
[----:B----4-:R0:W-:Y:S01]  /*80eb0*/  @P5 STG.E.U8 desc[UR40][R36.64], R0 ;  /* 0x0000000024005986 */ /* 0x0101e2000c101128 */
[----:B------:R-:W-:Y:S02]  /*80ec0*/  LOP3.LUT P1, RZ, R31, 0x2000000, RZ, 0xc0, !PT ;  /* 0x020000001fff7812 */ /* 0x000fe4000782c0ff */
[----:B0-----:R-:W-:-:S05]  /*80ed0*/  PRMT R0, R33, 0x7771, RZ ;  /* 0x0000777121007816 */ /* 0x001fca00000000ff */
[----:B------:R2:W-:Y:S01]  /*80ee0*/  @P6 STG.E.U8 desc[UR40][R34.64], R0 ;  /* 0x0000000022006986 */ /* 0x0005e2000c101128 */
[C---:B------:R-:W-:Y:S02]  /*80ef0*/  LOP3.LUT P2, RZ, R31.reuse, 0x1000000, RZ, 0xc0, !PT ;  /* 0x010000001fff7812 */ /* 0x040fe4000784c0ff */
[----:B------:R-:W-:Y:S02]  /*80f00*/  LOP3.LUT P3, RZ, R31, 0x800000, RZ, 0xc0, !PT ;  /* 0x008000001fff7812 */ /* 0x000fe4000786c0ff */
[----:B--2---:R-:W-:-:S05]  /*80f10*/  PRMT R0, R12, 0x7772, RZ ;  /* 0x000077720c007816 */ /* 0x004fca00000000ff */
        /* <DEDUP_REMOVED lines=31> */
[----:B------:R-:W2:Y:S02]  /*81110*/  LDL.LU.64 R20, [R1+0xcc8] ;  /* 0x000cc80001147983 */ /* 0x000ea40000300a00 */
[----:B------:R-:W-:-:S02]  /*81120*/  @P4 LOP3.LUT R6, R6, 0x100, RZ, 0xfc, !PT ;  /* 0x0000010006064812 */ /* 0x000fc400078efcff */
[----:B------:R-:W-:Y:S01]  /*81130*/  LOP3.LUT P4, RZ, R31, 0x8000, RZ, 0xc0, !PT ;  /* 0x000080001fff7812 */ /* 0x000fe2000788c0ff */
[----:B------:R-:W2:Y:S01]  /*81140*/  LDL.LU.64 R22, [R1+0xcd0] ;  /* 0x000cd00001167983 */ /* 0x000ea20000300a00 */
[----:B------:R-:W-:-:S11]  /*81150*/  LOP3.LUT R6, R6, 0xfffffdff, RZ, 0xc0, !PT ;  /* 0xfffffdff06067812 */ /* 0x000fd600078ec0ff */
[----:B------:R-:W-:Y:S02]  /*81160*/  @P4 LOP3.LUT R6, R6, 0x200, RZ, 0xfc, !PT ;  /* 0x0000020006064812 */ /* 0x000fe400078efcff */
[C---:B------:R-:W-:Y:S02]  /*81170*/  LOP3.LUT P4, RZ, R31.reuse, 0x10000, RZ, 0xc0, !PT ;  /* 0x000100001fff7812 */ /* 0x040fe4000788c0ff */
[----:B------:R-:W-:Y:S02]  /*81180*/  LOP3.LUT R6, R6, 0xfffffbff, RZ, 0xc0, !PT ;  /* 0xfffffbff06067812 */ /* 0x000fe400078ec0ff */
[C---:B------:R-:W-:Y:S02]  /*81190*/  LOP3.LUT P1, RZ, R31.reuse, 0x200000, RZ, 0xc0, !PT ;  /* 0x002000001fff7812 */ /* 0x040fe4000782c0ff */
[----:B------:R-:W-:Y:S02]  /*811a0*/  LOP3.LUT P2, RZ, R31, 0x100000, RZ, 0xc0, !PT ;  /* 0x001000001fff7812 */ /* 0x000fe4000784c0ff */
[----:B------:R-:W-:-:S05]  /*811b0*/  PRMT R0, R14, 0x7773, RZ ;  /* 0x000077730e007816 */ /* 0x000fca00000000ff */
[----:B------:R-:W-:Y:S02]  /*811c0*/  @P4 LOP3.LUT R6, R6, 0x400, RZ, 0xfc, !PT ;  /* 0x0000040006064812 */ /* 0x000fe400078efcff */
[C---:B------:R-:W-:Y:S02]  /*811d0*/  LOP3.LUT P4, RZ, R31.reuse, 0x20000, RZ, 0xc0, !PT ;  /* 0x000200001fff7812 */ /* 0x040fe4000788c0ff */
[----:B------:R-:W-:Y:S01]  /*811e0*/  LOP3.LUT P3, RZ, R31, 0x80000, RZ, 0xc0, !PT ;  /* 0x000800001fff7812 */ /* 0x000fe2000786c0ff */
[----:B---3--:R0:W-:Y:S01]  /*811f0*/  @P1 STG.E.U8 desc[UR40][R18.64], R0 ;  /* 0x0000000012001986 */ /* 0x0081e2000c101128 */
[----:B------:R-:W-:Y:S02]  /*81200*/  LOP3.LUT R6, R6, 0xfffff7ff, RZ, 0xc0, !PT ;  /* 0xfffff7ff06067812 */ /* 0x000fe400078ec0ff */
[----:B0-----:R-:W-:Y:S01]  /*81210*/  PRMT R0, R15, 0x7772, RZ ;  /* 0x000077720f007816 */ /* 0x001fe200000000ff */
[----:B------:R-:W3:Y:S06]  /*81220*/  LDL.LU.64 R18, [R1+0xcd8] ;  /* 0x000cd80001127983 */ /* 0x000eec0000300a00 */
[----:B------:R-:W-:-:S02]  /*81230*/  @P4 LOP3.LUT R6, R6, 0x800, RZ, 0xfc, !PT ;  /* 0x0000080006064812 */ /* 0x000fc400078efcff */
[----:B------:R-:W-:Y:S01]  /*81240*/  LOP3.LUT P4, RZ, R31, 0x40000, RZ, 0xc0, !PT ;  /* 0x000400001fff7812 */ /* 0x000fe2000788c0ff */
[----:B----4-:R0:W-:Y:S02]  /*81250*/  @P2 STG.E.U8 desc[UR40][R16.64], R0 ;  /* 0x0000000010002986 */ /* 0x0101e4000c101128 */
[----:B0-----:R-:W-:Y:S02]  /*81260*/  PRMT R0, R15, 0x7773, RZ ;  /* 0x000077730f007816 */ /* 0x001fe400000000ff */
[----:B------:R-:W4:Y:S04]  /*81270*/  LDL.LU.64 R16, [R1+0xce0] ;  /* 0x000ce00001107983 */ /* 0x000f280000300a00 */
[----:B------:R0:W-:Y:S04]  /*81280*/  @P3 STG.E.U8 desc[UR40][R12.64], R0 ;  /* 0x000000000c003986 */ /* 0x0001e8000c101128 */
[----:B------:R-:W3:Y:S01]  /*81290*/  LDL.LU.64 R14, [R1+0xce8] ;  /* 0x000ce800010e7983 */ /* 0x000ee20000300a00 */
[----:B0-----:R-:W-:-:S03]  /*812a0*/  PRMT R0, R3, 0x7772, RZ ;  /* 0x0000777203007816 */ /* 0x001fc600000000ff */
[----:B------:R-:W3:Y:S04]  /*812b0*/  LDL.LU.64 R12, [R1+0xcf8] ;  /* 0x000cf800010c7983 */ /* 0x000ee80000300a00 */
[----:B------:R0:W-:Y:S01]  /*812c0*/  @P4 STG.E.U8 desc[UR40][R36.64], R0 ;  /* 0x0000000024004986 */ /* 0x0001e2000c101128 */
[----:B------:R-:W-:-:S03]  /*812d0*/  LOP3.LUT P4, RZ, R6, 0x800, RZ, 0xc0, !PT ;  /* 0x0000080006ff7812 */ /* 0x000fc6000788c0ff */
[----:B------:R-:W3:Y:S04]  /*812e0*/  LDL.LU.64 R4, [R1+0xd00] ;  /* 0x000d000001047983 */ /* 0x000ee80000300a00 */
[----:B------:R-:W3:Y:S01]  /*812f0*/  LDL.LU.64 R28, [R1+0xd08] ;  /* 0x000d0800011c7983 */ /* 0x000ee20000300a00 */
[----:B0-----:R-:W-:-:S03]  /*81300*/  PRMT R0, R3, 0x7773, RZ ;  /* 0x0000777303007816 */ /* 0x001fc600000000ff */
[----:B------:R-:W3:Y:S04]  /*81310*/  LDL.LU.64 R36, [R1+0xd10] ;  /* 0x000d100001247983 */ /* 0x000ee80000300a00 */
[----:B------:R0:W-:Y:S01]  /*81320*/  @P4 STG.E.U8 desc[UR40][R34.64], R0 ;  /* 0x0000000022004986 */ /* 0x0001e2000c101128 */
[----:B------:R-:W-:-:S03]  /*81330*/  LOP3.LUT P4, RZ, R6, 0x400, RZ, 0xc0, !PT ;  /* 0x0000040006ff7812 */ /* 0x000fc6000788c0ff */
[----:B------:R-:W3:Y:S01]  /*81340*/  LDL.LU.64 R2, [R1+0xd20] ;  /* 0x000d200001027983 */ /* 0x000ee20000300a00 */
[----:B0-----:R-:W-:-:S03]  /*81350*/  PRMT R0, R7, 0x7772, RZ ;  /* 0x0000777207007816 */ /* 0x001fc600000000ff */
[----:B------:R-:W3:Y:S06]  /*81360*/  LDL.LU.64 R34, [R1+0xd28] ;  /* 0x000d280001227983 */ /* 0x000eec0000300a00 */
[----:B--2---:R0:W-:Y:S01]  /*81370*/  @P4 STG.E.U8 desc[UR40][R8.64], R0 ;  /* 0x0000000008004986 */ /* 0x0041e2000c101128 */
[C---:B------:R-:W-:Y:S02]  /*81380*/  LOP3.LUT P4, RZ, R6.reuse, 0x200, RZ, 0xc0, !PT ;  /* 0x0000020006ff7812 */ /* 0x040fe4000788c0ff */
[----:B0-----:R-:W-:Y:S01]  /*81390*/  PRMT R0, R7, 0x7773, RZ ;  /* 0x0000777307007816 */ /* 0x001fe200000000ff */
[----:B------:R-:W2:Y:S04]  /*813a0*/  LDL.LU.64 R8, [R1+0xd38] ;  /* 0x000d380001087983 */ /* 0x000ea80000300a00 */
[----:B------:R-:W2:Y:S06]  /*813b0*/  LDL.LU R7, [R1+0x1d90] ;  /* 0x001d900001077983 */ /* 0x000eac0000300800 */
        /* <DEDUP_REMOVED lines=11> */
[C---:B------:R-:W-:Y:S02]  /*81470*/  LOP3.LUT P4, RZ, R6.reuse, 0x80, RZ, 0xc0, !PT ;  /* 0x0000008006ff7812 */ /* 0x040fe4000788c0ff */
[----:B0-----:R-:W-:Y:S01]  /*81480*/  PRMT R0, R21, 0x7773, RZ ;  /* 0x0000777315007816 */ /* 0x001fe200000000ff */
[----:B------:R-:W2:Y:S10]  /*81490*/  LDL.LU.64 R22, [R1+0x1d80] ;  /* 0x001d800001167983 */ /* 0x000eb40000300a00 */
[----:B---3--:R0:W-:Y:S01]  /*814a0*/  @P4 STG.E.U8 desc[UR40][R18.64], R0 ;  /* 0x0000000012004986 */ /* 0x0081e2000c101128 */
[----:B------:R-:W-:-:S03]  /*814b0*/  LOP3.LUT P4, RZ, R6, 0x40, RZ, 0xc0, !PT ;  /* 0x0000004006ff7812 */ /* 0x000fc6000788c0ff */
[----:B------:R-:W3:Y:S01]  /*814c0*/  LDL.LU R21, [R1+0x1d78] ;  /* 0x001d780001157983 */ /* 0x000ee20000300800 */
[----:B0-----:R-:W-:-:S03]  /*814d0*/  PRMT R0, R10, 0x7772, RZ ;  /* 0x000077720a007816 */ /* 0x001fc600000000ff */
[----:B------:R-:W2:Y:S06]  /*814e0*/  LDL.LU.64 R18, [R1+0x1d70] ;  /* 0x001d700001127983 */ /* 0x000eac0000300a00 */
[----:B----4-:R0:W-:Y:S01]  /*814f0*/  @P4 STG.E.U8 desc[UR40][R16.64], R0 ;  /* 0x0000000010004986 */ /* 0x0101e2000c101128 */
[----:B------:R-:W-:Y:S02]  /*81500*/  LOP3.LUT P4, RZ, R6, 0x20, RZ, 0xc0, !PT ;  /* 0x0000002006ff7812 */ /* 0x000fe4000788c0ff */
[----:B0-----:R-:W-:Y:S01]  /*81510*/  PRMT R0, R10, 0x7773, RZ ;  /* 0x000077730a007816 */ /* 0x001fe200000000ff */
[----:B------:R-:W4:Y:S10]  /*81520*/  LDL.LU.64 R16, [R1+0x1d68] ;  /* 0x001d680001107983 */ /* 0x000f340000300a00 */
[----:B------:R0:W-:Y:S01]  /*81530*/  @P4 STG.E.U8 desc[UR40][R14.64], R0 ;  /* 0x000000000e004986 */ /* 0x0001e2000c101128 */
[----:B------:R-:W-:-:S03]  /*81540*/  LOP3.LUT P4, RZ, R6, 0x10, RZ, 0xc0, !PT ;  /* 0x0000001006ff7812 */ /* 0x000fc6000788c0ff */
[----:B------:R-:W2:Y:S01]  /*81550*/  LDL.LU R10, [R1+0x1d60] ;  /* 0x001d6000010a7983 */ /* 0x000ea20000300800 */
[----:B0-----:R-:W-:-:S03]  /*81560*/  PRMT R0, R32, 0x7772, RZ ;  /* 0x0000777220007816 */ /* 0x001fc600000000ff */
[----:B------:R-:W2:Y:S06]  /*81570*/  LDL.LU.64 R14, [R1+0x1d58] ;  /* 0x001d5800010e7983 */ /* 0x000eac0000300a00 */
[----:B------:R0:W-:Y:S04]  /*81580*/  @P4 STG.E.U8 desc[UR40][R12.64], R0 ;  /* 0x000000000c004986 */ /* 0x0001e8000c101128 */
[----:B0-----:R-:W2:Y:S01]  /*81590*/  LDL.LU.64 R12, [R1+0x1d50] ;  /* 0x001d5000010c7983 */ /* 0x001ea20000300a00 */
[----:B------:R-:W-:-:S03]  /*815a0*/  PRMT R0, R32, 0x7773, RZ ;  /* 0x0000777320007816 */ /* 0x000fc600000000ff */
[----:B------:R-:W2:Y:S04]  /*815b0*/  LDL.LU R32, [R1+0x1d4c] ;  /* 0x001d4c0001207983 */ /* 0x000ea80000300800 */
[----:B------:R0:W-:Y:S02]  /*815c0*/  @P5 STG.E.U8 desc[UR40][R4.64], R0 ;  /* 0x0000000004005986 */ /* 0x0001e4000c101128 */
[C---:B0-----:R-:W-:Y:S02]  /*815d0*/  PRMT R0, R24.reuse, 0x7772, RZ ;  /* 0x0000777218007816 */ /* 0x041fe400000000ff */
[----:B------:R-:W3:Y:S04]  /*815e0*/  LDL.LU.64 R4, [R1+0xd40] ;  /* 0x000d400001047983 */ /* 0x000ee80000300a00 */
[----:B------:R0:W-:Y:S02]  /*815f0*/  @P6 STG.E.U8 desc[UR40][R28.64], R0 ;  /* 0x000000001c006986 */ /* 0x0001e4000c101128 */
[----:B0-----:R-:W-:-:S02]  /*81600*/  PRMT R0, R24, 0x7773, RZ ;  /* 0x0000777318007816 */ /* 0x001fc400000000ff */
[----:B------:R-:W3:Y:S04]  /*81610*/  LDL.LU.64 R28, [R1+0xd48] ;  /* 0x000d4800011c7983 */ /* 0x000ee80000300a00 */
[----:B------:R0:W-:Y:S02]  /*81620*/  @P0 STG.E.U8 desc[UR40][R36.64], R0 ;  /* 0x0000000024000986 */ /* 0x0001e4000c101128 */
[C---:B0-----:R-:W-:Y:S02]  /*81630*/  PRMT R0, R25.reuse, 0x7772, RZ ;  /* 0x0000777219007816 */ /* 0x041fe400000000ff */
[----:B------:R-:W3:Y:S04]  /*81640*/  LDL.LU.64 R36, [R1+0xd50] ;  /* 0x000d500001247983 */ /* 0x000ee80000300a00 */
[----:B------:R0:W-:Y:S04]  /*81650*/  @P1 STG.E.U8 desc[UR40][R2.64], R0 ;  /* 0x0000000002001986 */ /* 0x0001e8000c101128 */
[----:B0-----:R-:W3:Y:S01]  /*81660*/  LDL.LU.64 R2, [R1+0xd60] ;  /* 0x000d600001027983 */ /* 0x001ee20000300a00 */
[----:B------:R-:W-:-:S03]  /*81670*/  PRMT R0, R25, 0x7773, RZ ;  /* 0x0000777319007816 */ /* 0x000fc600000000ff */
[----:B------:R-:W3:Y:S04]  /*81680*/  LDL.LU.64 R24, [R1+0xd68] ;  /* 0x000d680001187983 */ /* 0x000ee80000300a00 */
[----:B------:R0:W-:Y:S04]  /*81690*/  @P2 STG.E.U8 desc[UR40][R34.64], R0 ;  /* 0x0000000022002986 */ /* 0x0001e8000c101128 */
[----:B0-----:R-:W3:Y:S01]  /*816a0*/  LDL.LU.64 R34, [R1+0xd70] ;  /* 0x000d700001227983 */ /* 0x001ee20000300a00 */
[----:B------:R-:W-:-:S05]  /*816b0*/  PRMT R0, R30, 0x7772, RZ ;  /* 0x000077721e007816 */ /* 0x000fca00000000ff */
[----:B------:R0:W-:Y:S04]  /*816c0*/  @P3 STG.E.U8 desc[UR40][R8.64], R0 ;  /* 0x0000000008003986 */ /* 0x0001e8000c101128 */
[----:B0-----:R-:W4:Y:S01]  /*816d0*/  LDL.LU.64 R8, [R1+0xd78] ;  /* 0x000d780001087983 */ /* 0x001f220000300a00 */
[----:B------:R-:W-:Y:S02]  /*816e0*/  LOP3.LUT R7, R7, 0xefffffff, RZ, 0xc0, !PT ;  /* 0xefffffff07077812 */ /* 0x000fe400078ec0ff */
[----:B------:R-:W-:Y:S02]  /*816f0*/  LOP3.LUT R6, R6, 0xfffffffe, RZ, 0xc0, !PT ;  /* 0xfffffffe06067812 */ /* 0x000fe400078ec0ff */
[C---:B------:R-:W-:Y:S02]  /*81700*/  LOP3.LUT P0, RZ, R31.reuse, 0x8, RZ, 0xc0, !PT ;  /* 0x000000081fff7812 */ /* 0x040fe4000780c0ff */
[----:B------:R-:W-:-:S02]  /*81710*/  LOP3.LUT P1, RZ, R31, 0x4, RZ, 0xc0, !PT ;  /* 0x000000041fff7812 */ /* 0x000fc4000782c0ff */
[----:B------:R-:W-:Y:S02]  /*81720*/  PRMT R0, R30, 0x7773, RZ ;  /* 0x000077731e007816 */ /* 0x000fe400000000ff */
[C---:B------:R-:W-:Y:S02]  /*81730*/  LOP3.LUT P2, RZ, R31.reuse, 0x2, RZ, 0xc0, !PT ;  /* 0x000000021fff7812 */ /* 0x040fe4000784c0ff */
[----:B------:R-:W-:Y:S02]  /*81740*/  LOP3.LUT P3, RZ, R31, 0x1, RZ, 0xc0, !PT ;  /* 0x000000011fff7812 */ /* 0x000fe4000786c0ff */
[----:B------:R-:W4:Y:S01]  /*81750*/  LDL.LU.64 R30, [R1+0xd90] ;  /* 0x000d9000011e7983 */ /* 0x000f220000300a00 */
[----:B--2---:R-:W-:-:S13]  /*81760*/  LOP3.LUT P4, RZ, R32, 0x800000, RZ, 0xc0, !PT ;  /* 0x0080000020ff7812 */ /* 0x004fda000788c0ff */
        /* <DEDUP_REMOVED lines=16> */
[----:B------:R-:W-:Y:S01]  /*81870*/  LOP3.LUT R6, R6, 0xfffffffb, RZ, 0xc0, !PT ;  /* 0xfffffffb06067812 */ /* 0x000fe200078ec0ff */
[----:B---3--:R0:W-:Y:S10]  /*81880*/  @P0 STG.E.U8 desc[UR40][R4.64], R0 ;  /* 0x0000000004000986 */ /* 0x0081f4000c101128 */
[----:B------:R-:W-:-:S02]  /*81890*/  @P4 LOP3.LUT R6, R6, 0x4, RZ, 0xfc, !PT ;  /* 0x0000000406064812 */ /* 0x000fc400078efcff */
[----:B------:R-:W-:Y:S01]  /*818a0*/  LOP3.LUT P4, RZ, R32, 0x40000000, RZ, 0xc0, !PT ;  /* 0x4000000020ff7812 */ /* 0x000fe2000788c0ff */
[----:B0-----:R-:W2:Y:S01]  /*818b0*/  LDL.LU.64 R4, [R1+0xda0] ;  /* 0x000da00001047983 */ /* 0x001ea20000300a00 */
[----:B------:R-:W-:Y:S02]  /*818c0*/  PRMT R0, R27, 0x7772, RZ ;  /* 0x000077721b007816 */ /* 0x000fe400000000ff */
[----:B------:R-:W-:-:S03]  /*818d0*/  LOP3.LUT R6, R6, 0xfffffff7, RZ, 0xc0, !PT ;  /* 0xfffffff706067812 */ /* 0x000fc600078ec0ff */
[----:B------:R0:W-:Y:S06]  /*818e0*/  @P1 STG.E.U8 desc[UR40][R28.64], R0 ;  /* 0x000000001c001986 */ /* 0x0001ec000c101128 */
[----:B------:R-:W-:Y:S02]  /*818f0*/  @P4 LOP3.LUT R6, R6, 0x8, RZ, 0xfc, !PT ;  /* 0x0000000806064812 */ /* 0x000fe400078efcff */
[----:B------:R-:W-:Y:S02]  /*81900*/  LOP3.LUT P4, RZ, R32, 0x80000000, RZ, 0xc0, !PT ;  /* 0x8000000020ff7812 */ /* 0x000fe4000788c0ff */
[----:B0-----:R-:W-:Y:S01]  /*81910*/  PRMT R0, R27, 0x7773, RZ ;  /* 0x000077731b007816 */ /* 0x001fe200000000ff */
[----:B------:R-:W3:Y:S04]  /*81920*/  LDL.LU.64 R28, [R1+0xdb0] ;  /* 0x000db000011c7983 */ /* 0x000ee80000300a00 */
[----:B------:R0:W-:Y:S02]  /*81930*/  @P2 STG.E.U8 desc[UR40][R36.64], R0 ;  /* 0x0000000024002986 */ /* 0x0001e4000c101128 */
[----:B0-----:R-:W-:-:S02]  /*81940*/  PRMT R0, R26, 0x7772, RZ ;  /* 0x000077721a007816 */ /* 0x001fc400000000ff */
[----:B------:R-:W2:Y:S04]  /*81950*/  LDL.LU.64 R36, [R1+0xdb8] ;  /* 0x000db80001247983 */ /* 0x000ea80000300a00 */
[----:B------:R0:W-:Y:S02]  /*81960*/  @P3 STG.E.U8 desc[UR40][R2.64], R0 ;  /* 0x0000000002003986 */ /* 0x0001e4000c101128 */
[----:B0-----:R-:W-:Y:S02]  /*81970*/  PRMT R0, R26, 0x7773, RZ ;  /* 0x000077731a007816 */ /* 0x001fe400000000ff */
[----:B------:R-:W2:Y:S04]  /*81980*/  LDL.LU.64 R26, [R1+0xdc0] ;  /* 0x000dc000011a7983 */ /* 0x000ea80000300a00 */
[----:B------:R0:W-:Y:S01]  /*81990*/  @P4 STG.E.U8 desc[UR40][R24.64], R0 ;  /* 0x0000000018004986 */ /* 0x0001e2000c101128 */
[----:B------:R-:W-:-:S03]  /*819a0*/  LOP3.LUT P4, RZ, R6, 0x8, RZ, 0xc0, !PT ;  /* 0x0000000806ff7812 */ /* 0x000fc6000788c0ff */
[----:B------:R-:W2:Y:S01]  /*819b0*/  LDL.LU.64 R2, [R1+0xdc8] ;  /* 0x000dc80001027983 */ /* 0x000ea20000300a00 */
[----:B0-----:R-:W-:-:S03]  /*819c0*/  PRMT R0, R11, 0x7772, RZ ;  /* 0x000077720b007816 */ /* 0x001fc600000000ff */
[----:B------:R-:W2:Y:S06]  /*819d0*/  LDL.LU.64 R24, [R1+0xdd0] ;  /* 0x000dd00001187983 */ /* 0x000eac0000300a00 */
[----:B------:R0:W-:Y:S01]  /*819e0*/  @P4 STG.E.U8 desc[UR40][R34.64], R0 ;  /* 0x0000000022004986 */ /* 0x0001e2000c101128 */
[C---:B------:R-:W-:Y:S02]  /*819f0*/  LOP3.LUT P4, RZ, R6.reuse, 0x4, RZ, 0xc0, !PT ;  /* 0x0000000406ff7812 */ /* 0x040fe4000788c0ff */
[----:B0-----:R-:W-:Y:S01]  /*81a00*/  PRMT R0, R11, 0x7773, RZ ;  /* 0x000077730b007816 */ /* 0x001fe200000000ff */
[----:B------:R-:W2:Y:S04]  /*81a10*/  LDL.LU.64 R34, [R1+0xdd8] ;  /* 0x000dd80001227983 */ /* 0x000ea80000300a00 */
[----:B------:R-:W2:Y:S06]  /*81a20*/  LDL.LU R11, [R1+0x1d48] ;  /* 0x001d4800010b7983 */ /* 0x000eac0000300800 */
[----:B----4-:R0:W-:Y:S04]  /*81a30*/  @P4 STG.E.U8 desc[UR40][R8.64], R0 ;  /* 0x0000000008004986 */ /* 0x0101e8000c101128 */
[----:B0-----:R-:W4:Y:S01]  /*81a40*/  LDL.LU.64 R8, [R1+0x1d40] ;  /* 0x001d400001087983 */ /* 0x001f220000300a00 */
[----:B------:R-:W-:-:S02]  /*81a50*/  LOP3.LUT P4, RZ, R6, 0x2, RZ, 0xc0, !PT ;  /* 0x0000000206ff7812 */ /* 0x000fc4000788c0ff */
[----:B------:R-:W-:-:S11]  /*81a60*/  PRMT R0, R33, 0x7772, RZ ;  /* 0x0000777221007816 */ /* 0x000fd600000000ff */
[----:B----4-:R0:W-:Y:S04]  /*81a70*/  @P4 STG.E.U8 desc[UR40][R8.64], R0 ;  /* 0x0000000008004986 */ /* 0x0101e8000c101128 */
[----:B0-----:R-:W4:Y:S01]  /*81a80*/  LDL.LU.64 R8, [R1+0x1d38] ;  /* 0x001d380001087983 */ /* 0x001f220000300a00 */
[----:B------:R-:W-:Y:S02]  /*81a90*/  LOP3.LUT P4, RZ, R6, 0x1, RZ, 0xc0, !PT ;  /* 0x0000000106ff7812 */ /* 0x000fe4000788c0ff */
[----:B------:R-:W-:Y:S02]  /*81aa0*/  PRMT R0, R33, 0x7773, RZ ;  /* 0x0000777321007816 */ /* 0x000fe400000000ff */
[----:B------:R-:W2:Y:S09]  /*81ab0*/  LDL.LU R33, [R1+0x1d30] ;  /* 0x001d300001217983 */ /* 0x000eb20000300800 */
[----:B------:R4:W-:Y:S01]  /*81ac0*/  @P4 STG.E.U8 desc[UR40][R30.64], R0 ;  /* 0x000000001e004986 */ /* 0x0009e2000c101128 */
[----:B------:R-:W-:-:S02]  /*81ad0*/  LOP3.LUT P4, RZ, R7, 0x80000000, RZ, 0xc0, !PT ;  /* 0x8000000007ff7812 */ /* 0x000fc4000788c0ff */
[----:B----4-:R-:W-:-:S11]  /*81ae0*/  PRMT R0, R8, 0x7770, RZ ;  /* 0x0000777008007816 */ /* 0x010fd600000000ff */
[----:B--2---:R0:W-:Y:S01]  /*81af0*/  @P4 STG.E.U8 desc[UR40][R10.64], R0 ;  /* 0x000000000a004986 */ /* 0x0041e2000c101128 */
[----:B------:R-:W-:-:S03]  /*81b00*/  LOP3.LUT P4, RZ, R7, 0x40000000, RZ, 0xc0, !PT ;  /* 0x4000000007ff7812 */ /* 0x000fc6000788c0ff */
[----:B0-----:R-:W2:Y:S01]  /*81b10*/  LDL.LU.64 R10, [R1+0x1d28] ;  /* 0x001d2800010a7983 */ /* 0x001ea20000300a00 */
[----:B------:R-:W-:-:S09]  /*81b20*/  PRMT R0, R8, 0x7771, RZ ;  /* 0x0000777108007816 */ /* 0x000fd200000000ff */
[----:B------:R0:W-:Y:S01]  /*81b30*/  @P4 STG.E.U8 desc[UR40][R4.64], R0 ;  /* 0x0000000004004986 */ /* 0x0001e2000c101128 */
[----:B------:R-:W-:Y:S02]  /*81b40*/  LOP3.LUT P4, RZ, R7, 0x20000000, RZ, 0xc0, !PT ;  /* 0x2000000007ff7812 */ /* 0x000fe4000788c0ff */
[----:B0-----:R-:W-:-:S11]  /*81b50*/  PRMT R0, R9, 0x7770, RZ ;  /* 0x0000777009007816 */ /* 0x001fd600000000ff */
[----:B------:R0:W-:Y:S04]  /*81b60*/  @P4 STG.E.U8 desc[UR40][R12.64], R0 ;  /* 0x000000000c004986 */ /* 0x0001e8000c101128 */
[----:B0-----:R-:W4:Y:S01]  /*81b70*/  LDL.LU.64 R12, [R1+0x1d20] ;  /* 0x001d2000010c7983 */ /* 0x001f220000300a00 */
[----:B------:R-:W-:Y:S02]  /*81b80*/  LOP3.LUT P4, RZ, R7, 0x10000000, RZ, 0xc0, !PT ;  /* 0x1000000007ff7812 */ /* 0x000fe4000788c0ff */
[C---:B------:R-:W-:Y:S02]  /*81b90*/  LOP3.LUT P5, RZ, R32.reuse, 0x400000, RZ, 0xc0, !PT ;  /* 0x0040000020ff7812 */ /* 0x040fe400078ac0ff */
[----:B------:R-:W-:Y:S02]  /*81ba0*/  PRMT R0, R9, 0x7771, RZ ;  /* 0x0000777109007816 */ /* 0x000fe400000000ff */
[----:B------:R-:W-:-:S02]  /*81bb0*/  LOP3.LUT P6, RZ, R32, 0x200000, RZ, 0xc0, !PT ;  /* 0x0020000020ff7812 */ /* 0x000fc400078cc0ff */
[----:B------:R-:W-:-:S05]  /*81bc0*/  LOP3.LUT P0, RZ, R32, 0x100000, RZ, 0xc0, !PT ;  /* 0x0010000020ff7812 */ /* 0x000fca000780c0ff */
[----:B---3--:R2:W-:Y:S01]  /*81bd0*/  @P4 STG.E.U8 desc[UR40][R28.64], R0 ;  /* 0x000000001c004986 */ /* 0x0085e2000c101128 */
[C---:B------:R-:W-:Y:S02]  /*81be0*/  LOP3.LUT P1, RZ, R32.reuse, 0x80000, RZ, 0xc0, !PT ;  /* 0x0008000020ff7812 */ /* 0x040fe4000782c0ff */
[C---:B------:R-:W-:Y:S02]  /*81bf0*/  LOP3.LUT P2, RZ, R32.reuse, 0x40000, RZ, 0xc0, !PT ;  /* 0x0004000020ff7812 */ /* 0x040fe4000784c0ff */
        /* <DEDUP_REMOVED lines=10> */
[----:B----4-:R-:W-:-:S05]  /*81ca0*/  PRMT R0, R12, 0x7770, RZ ;  /* 0x000077700c007816 */ /* 0x010fca00000000ff */
[----:B------:R0:W-:Y:S02]  /*81cb0*/  @P2 STG.E.U8 desc[UR40][R34.64], R0 ;  /* 0x0000000022002986 */ /* 0x0001e4000c101128 */
[----:B0-----:R-:W-:-:S05]  /*81cc0*/  PRMT R0, R12, 0x7771, RZ ;  /* 0x000077710c007816 */ /* 0x001fca00000000ff */
[----:B------:R0:W-:Y:S04]  /*81cd0*/  @P3 STG.E.U8 desc[UR40][R14.64], R0 ;  /* 0x000000000e003986 */ /* 0x0001e8000c101128 */
[----:B0-----:R-:W2:Y:S04]  /*81ce0*/  LDL.LU.64 R14, [R1+0x1d18] ;  /* 0x001d1800010e7983 */ /* 0x001ea80000300a00 */
[----:B------:R-:W3:Y:S04]  /*81cf0*/  LDL.LU.64 R36, [R1+0xde8] ;  /* 0x000de80001247983 */ /* 0x000ee80000300a00 */
[----:B------:R-:W4:Y:S04]  /*81d00*/  LDL.LU.64 R26, [R1+0xdf8] ;  /* 0x000df800011a7983 */ /* 0x000f280000300a00 */
[----:B------:R-:W2:Y:S04]  /*81d10*/  LDL.LU.64 R2, [R1+0xe00] ;  /* 0x000e000001027983 */ /* 0x000ea80000300a00 */
[----:B------:R-:W2:Y:S01]  /*81d20*/  LDL.LU.64 R24, [R1+0xe08] ;  /* 0x000e080001187983 */ /* 0x000ea20000300a00 */
[----:B------:R-:W-:-:S02]  /*81d30*/  LOP3.LUT R7, R7, 0xffefffff, RZ, 0xc0, !PT ;  /* 0xffefffff07077812 */ /* 0x000fc400078ec0ff */
[C---:B------:R-:W-:Y:S01]  /*81d40*/  LOP3.LUT P0, RZ, R32.reuse, 0x10000, RZ, 0xc0, !PT ;  /* 0x0001000020ff7812 */ /* 0x040fe2000780c0ff */
[----:B------:R-:W2:Y:S01]  /*81d50*/  LDL.LU.64 R34, [R1+0xe18] ;  /* 0x000e180001227983 */ /* 0x000ea20000300a00 */
        /* <DEDUP_REMOVED lines=18> */
[C---:B------:R-:W-:Y:S02]  /*81e80*/  LOP3.LUT P1, RZ, R32.reuse, 0x8000, RZ, 0xc0, !PT ;  /* 0x0000800020ff7812 */ /* 0x040fe4000782c0ff */
[----:B------:R-:W-:Y:S02]  /*81e90*/  PRMT R0, R13, 0x7770, RZ ;  /* 0x000077700d007816 */ /* 0x000fe400000000ff */
[----:B------:R-:W-:-:S05]  /*81ea0*/  LOP3.LUT P2, RZ, R32, 0x4000, RZ, 0xc0, !PT ;  /* 0x0000400020ff7812 */ /* 0x000fca000784c0ff */
[----:B------:R-:W-:Y:S02]  /*81eb0*/  @P4 LOP3.LUT R7, R7, 0x4000000, RZ, 0xfc, !PT ;  /* 0x0400000007074812 */ /* 0x000fe400078efcff */
[C---:B------:R-:W-:Y:S02]  /*81ec0*/  LOP3.LUT P4, RZ, R32.reuse, 0x800, RZ, 0xc0, !PT ;  /* 0x0000080020ff7812 */ /* 0x040fe4000788c0ff */
[----:B------:R-:W-:Y:S02]  /*81ed0*/  LOP3.LUT P3, RZ, R32, 0x2000, RZ, 0xc0, !PT ;  /* 0x0000200020ff7812 */ /* 0x000fe4000786c0ff */
[----:B------:R-:W-:-:S09]  /*81ee0*/  LOP3.LUT R7, R7, 0xf7ffffff, RZ, 0xc0, !PT ;  /* 0xf7ffffff07077812 */ /* 0x000fd200078ec0ff */
[----:B------:R-:W-:Y:S02]  /*81ef0*/  @P4 LOP3.LUT R7, R7, 0x8000000, RZ, 0xfc, !PT ;  /* 0x0800000007074812 */ /* 0x000fe400078efcff */
[----:B------:R-:W-:Y:S01]  /*81f00*/  LOP3.LUT P4, RZ, R32, 0x1000, RZ, 0xc0, !PT ;  /* 0x0000100020ff7812 */ /* 0x000fe2000788c0ff */
[----:B------:R-:W-:Y:S04]  /*81f10*/  STL.64 [R1+0x1ce8], R12 ;  /* 0x001ce80c01007387 */ /* 0x000fe80000100a00 */
[----:B---3--:R0:W-:Y:S02]  /*81f20*/  @P0 STG.E.U8 desc[UR40][R36.64], R0 ;  /* 0x0000000024000986 */ /* 0x0081e4000c101128 */
[----:B0-----:R-:W-:Y:S02]  /*81f30*/  PRMT R0, R13, 0x7771, RZ ;  /* 0x000077710d007816 */ /* 0x001fe400000000ff */
[----:B------:R-:W3:Y:S04]  /*81f40*/  LDL.LU.64 R12, [R1+0xe30] ;  /* 0x000e3000010c7983 */ /* 0x000ee80000300a00 */
[----:B----4-:R2:W-:Y:S04]  /*81f50*/  @P1 STG.E.U8 desc[UR40][R26.64], R0 ;  /* 0x000000001a001986 */ /* 0x0105e8000c101128 */
[----:B------:R-:W4:Y:S04]  /*81f60*/  LDL.LU.64 R30, [R1+0xe40] ;  /* 0x000e4000011e7983 */ /* 0x000f280000300a00 */
[----:B------:R-:W3:Y:S01]  /*81f70*/  LDL.LU.64 R4, [R1+0xe48] ;  /* 0x000e480001047983 */ /* 0x000ee20000300a00 */
[----:B--2---:R-:W-:-:S05]  /*81f80*/  PRMT R0, R14, 0x7770, RZ ;  /* 0x000077700e007816 */ /* 0x004fca00000000ff */
[----:B------:R0:W-:Y:S02]  /*81f90*/  @P2 STG.E.U8 desc[UR40][R2.64], R0 ;  /* 0x0000000002002986 */ /* 0x0001e4000c101128 */
[----:B0-----:R-:W-:-:S05]  /*81fa0*/  PRMT R0, R14, 0x7771, RZ ;  /* 0x000077710e007816 */ /* 0x001fca00000000ff */
[----:B------:R0:W-:Y:S02]  /*81fb0*/  @P3 STG.E.U8 desc[UR40][R24.64], R0 ;  /* 0x0000000018003986 */ /* 0x0001e4000c101128 */
[----:B0-----:R-:W-:-:S05]  /*81fc0*/  PRMT R0, R15, 0x7770, RZ ;  /* 0x000077700f007816 */ /* 0x001fca00000000ff */
[----:B------:R0:W-:Y:S04]  /*81fd0*/  @P4 STG.E.U8 desc[UR40][R16.64], R0 ;  /* 0x0000000010004986 */ /* 0x0001e8000c101128 */
[----:B0-----:R-:W2:Y:S01]  /*81fe0*/  LDL.LU.64 R16, [R1+0x1d10] ;  /* 0x001d100001107983 */ /* 0x001ea20000300a00 */
[----:B------:R-:W-:-:S03]  /*81ff0*/  PRMT R0, R15, 0x7771, RZ ;  /* 0x000077710f007816 */ /* 0x000fc600000000ff */
[----:B------:R-:W3:Y:S04]  /*82000*/  LDL.LU.64 R28, [R1+0xe58] ;  /* 0x000e5800011c7983 */ /* 0x000ee80000300a00 */
[----:B------:R-:W3:Y:S04]  /*82010*/  LDL.LU.64 R36, [R1+0xe60] ;  /* 0x000e600001247983 */ /* 0x000ee80000300a00 */
[----:B------:R-:W3:Y:S04]  /*82020*/  LDL.LU.64 R26, [R1+0xe68] ;  /* 0x000e6800011a7983 */ /* 0x000ee80000300a00 */
[----:B------:R0:W-:Y:S04]  /*82030*/  STL.64 [R1+0x1cf0], R14 ;  /* 0x001cf00e01007387 */ /* 0x0001e80000100a00 */
[----:B0-----:R-:W3:Y:S01]  /*82040*/  LDL.LU.64 R14, [R1+0xe28] ;  /* 0x000e2800010e7983 */ /* 0x001ee20000300a00 */
[----:B------:R-:W-:-:S03]  /*82050*/  LOP3.LUT P4, RZ, R7, 0x8000000, RZ, 0xc0, !PT ;  /* 0x0800000007ff7812 */ /* 0x000fc6000788c0ff */
[----:B------:R-:W4:Y:S04]  /*82060*/  LDL.LU.64 R2, [R1+0xe70] ;  /* 0x000e700001027983 */ /* 0x000f280000300a00 */
[----:B------:R-:W4:Y:S06]  /*82070*/  LDL.LU.64 R24, [R1+0xe78] ;  /* 0x000e780001187983 */ /* 0x000f2c0000300a00 */
[----:B------:R2:W-:Y:S01]  /*82080*/  @P4 STG.E.U8 desc[UR40][R34.64], R0 ;  /* 0x0000000022004986 */ /* 0x0005e2000c101128 */
[----:B------:R-:W-:-:S02]  /*82090*/  LOP3.LUT P4, RZ, R7, 0x4000000, RZ, 0xc0, !PT ;  /* 0x0400000007ff7812 */ /* 0x000fc4000788c0ff */
[----:B--2---:R-:W-:-:S11]  /*820a0*/  PRMT R0, R16, 0x7770, RZ ;  /* 0x0000777010007816 */ /* 0x004fd600000000ff */
[----:B------:R0:W-:Y:S04]  /*820b0*/  @P4 STG.E.U8 desc[UR40][R18.64], R0 ;  /* 0x0000000012004986 */ /* 0x0001e8000c101128 */
[----:B0-----:R-:W2:Y:S01]  /*820c0*/  LDL.LU.64 R18, [R1+0x1d08] ;  /* 0x001d080001127983 */ /* 0x001ea20000300a00 */
[C---:B------:R-:W-:Y:S02]  /*820d0*/  LOP3.LUT P4, RZ, R7.reuse, 0x2000000, RZ, 0xc0, !PT ;  /* 0x0200000007ff7812 */ /* 0x040fe4000788c0ff */
[----:B------:R-:W-:Y:S01]  /*820e0*/  PRMT R0, R16, 0x7771, RZ ;  /* 0x0000777110007816 */ /* 0x000fe200000000ff */
[----:B------:R-:W4:Y:S10]  /*820f0*/  LDL.LU.64 R34, [R1+0xe80] ;  /* 0x000e800001227983 */ /* 0x000f340000300a00 */
[----:B---3--:R0:W-:Y:S01]  /*82100*/  @P4 STG.E.U8 desc[UR40][R14.64], R0 ;  /* 0x000000000e004986 */ /* 0x0081e2000c101128 */
[----:B------:R-:W-:-:S02]  /*82110*/  LOP3.LUT P4, RZ, R7, 0x1000000, RZ, 0xc0, !PT ;  /* 0x0100000007ff7812 */ /* 0x000fc4000788c0ff */
[----:B0-----:R-:W-:-:S11]  /*82120*/  PRMT R0, R17, 0x7770, RZ ;  /* 0x0000777011007816 */ /* 0x001fd600000000ff */
[----:B------:R0:W-:Y:S01]  /*82130*/  @P4 STG.E.U8 desc[UR40][R12.64], R0 ;  /* 0x000000000c004986 */ /* 0x0001e2000c101128 */
[----:B------:R-:W-:Y:S02]  /*82140*/  LOP3.LUT P4, RZ, R7, 0x800000, RZ, 0xc0, !PT ;  /* 0x0080000007ff7812 */ /* 0x000fe4000788c0ff */
[----:B0-----:R-:W-:-:S11]  /*82150*/  PRMT R0, R17, 0x7771, RZ ;  /* 0x0000777111007816 */ /* 0x001fd600000000ff */
[----:B------:R0:W-:Y:S04]  /*82160*/  @P4 STG.E.U8 desc[UR40][R20.64], R0 ;  /* 0x0000000014004986 */ /* 0x0001e8000c101128 */
[----:B0-----:R-:W3:Y:S01]  /*82170*/  LDL.LU.64 R20, [R1+0x1d00] ;  /* 0x001d000001147983 */ /* 0x001ee20000300a00 */
[----:B------:R-:W-:Y:S02]  /*82180*/  LOP3.LUT P4, RZ, R7, 0x400000, RZ, 0xc0, !PT ;  /* 0x0040000007ff7812 */ /* 0x000fe4000788c0ff */
[C---:B------:R-:W-:Y:S02]  /*82190*/  LOP3.LUT P5, RZ, R32.reuse, 0x8, RZ, 0xc0, !PT ;  /* 0x0000000820ff7812 */ /* 0x040fe400078ac0ff */
[C---:B------:R-:W-:Y:S02]  /*821a0*/  LOP3.LUT P6, RZ, R32.reuse, 0x4, RZ, 0xc0, !PT ;  /* 0x0000000420ff7812 */ /* 0x040fe400078cc0ff */
[----:B------:R-:W-:-:S02]  /*821b0*/  LOP3.LUT P0, RZ, R32, 0x2, RZ, 0xc0, !PT ;  /* 0x0000000220ff7812 */ /* 0x000fc4000780c0ff */
[----:B------:R-:W-:Y:S02]  /*821c0*/  LOP3.LUT P1, RZ, R32, 0x1, RZ, 0xc0, !PT ;  /* 0x0000000120ff7812 */ /* 0x000fe4000782c0ff */
[----:B--2---:R-:W-:-:S05]  /*821d0*/  PRMT R0, R18, 0x7770, RZ ;  /* 0x0000777012007816 */ /* 0x004fca00000000ff */
[----:B----4-:R0:W-:Y:S01]  /*821e0*/  @P4 STG.E.U8 desc[UR40][R30.64], R0 ;  /* 0x000000001e004986 */ /* 0x0101e2000c101128 */
[----:B------:R-:W-:Y:S02]  /*821f0*/  LOP3.LUT P4, RZ, R7, 0x200000, RZ, 0xc0, !PT ;  /* 0x0020000007ff7812 */ /* 0x000fe4000788c0ff */
[----:B0-----:R-:W-:-:S11]  /*82200*/  PRMT R0, R18, 0x7771, RZ ;  /* 0x0000777112007816 */ /* 0x001fd600000000ff */
[----:B------:R0:W-:Y:S01]  /*82210*/  @P4 STG.E.U8 desc[UR40][R4.64], R0 ;  /* 0x0000000004004986 */ /* 0x0001e2000c101128 */
[----:B------:R-:W-:Y:S02]  /*82220*/  LOP3.LUT P4, RZ, R7, 0x100000, RZ, 0xc0, !PT ;  /* 0x0010000007ff7812 */ /* 0x000fe4000788c0ff */
[----:B0-----:R-:W-:-:S11]  /*82230*/  PRMT R0, R19, 0x7770, RZ ;  /* 0x0000777013007816 */ /* 0x001fd600000000ff */
[----:B------:R0:W-:Y:S04]  /*82240*/  @P4 STG.E.U8 desc[UR40][R22.64], R0 ;  /* 0x0000000016004986 */ /* 0x0001e8000c101128 */
[----:B0-----:R-:W2:Y:S01]  /*82250*/  LDL.LU.64 R22, [R1+0x1cf8] ;  /* 0x001cf80001167983 */ /* 0x001ea20000300a00 */
[----:B------:R-:W-:-:S03]  /*82260*/  PRMT R0, R19, 0x7771, RZ ;  /* 0x0000777113007816 */ /* 0x000fc600000000ff */
[----:B------:R-:W4:Y:S04]  /*82270*/  LDL.LU.64 R4, [R1+0xe88] ;  /* 0x000e880001047983 */ /* 0x000f280000300a00 */
[----:B------:R3:W-:Y:S02]  /*82280*/  @P5 STG.E.U8 desc[UR40][R28.64], R0 ;  /* 0x000000001c005986 */ /* 0x0007e4000c101128 */
[C---:B---3--:R-:W-:Y:S02]  /*82290*/  PRMT R0, R20.reuse, 0x7770, RZ ;  /* 0x0000777014007816 */ /* 0x048fe400000000ff */
[----:B------:R-:W3:Y:S04]  /*822a0*/  LDL.LU.64 R28, [R1+0xe90] ;  /* 0x000e9000011c7983 */ /* 0x000ee80000300a00 */
[----:B------:R0:W-:Y:S02]  /*822b0*/  @P6 STG.E.U8 desc[UR40][R36.64], R0 ;  /* 0x0000000024006986 */ /* 0x0001e4000c101128 */
[----:B0-----:R-:W-:-:S05]  /*822c0*/  PRMT R0, R20, 0x7771, RZ ;  /* 0x0000777114007816 */ /* 0x001fca00000000ff */
[----:B------:R0:W-:Y:S02]  /*822d0*/  @P0 STG.E.U8 desc[UR40][R26.64], R0 ;  /* 0x000000001a000986 */ /* 0x0001e4000c101128 */
[----:B0-----:R-:W-:-:S05]  /*822e0*/  PRMT R0, R21, 0x7770, RZ ;  /* 0x0000777015007816 */ /* 0x001fca00000000ff */
[----:B------:R0:W-:Y:S04]  /*822f0*/  @P1 STG.E.U8 desc[UR40][R2.64], R0 ;  /* 0x0000000002001986 */ /* 0x0001e8000c101128 */
[----:B0-----:R-:W3:Y:S01]  /*82300*/  LDL.LU.64 R2, [R1+0xe98] ;  /* 0x000e980001027983 */ /* 0x001ee20000300a00 */
[C---:B------:R-:W-:Y:S02]  /*82310*/  LOP3.LUT P2, RZ, R33.reuse, 0x80000000, RZ, 0xc0, !PT ;  /* 0x8000000021ff7812 */ /* 0x040fe4000784c0ff */
[----:B------:R-:W-:Y:S02]  /*82320*/  LOP3.LUT P3, RZ, R33, 0x40000000, RZ, 0xc0, !PT ;  /* 0x4000000021ff7812 */ /* 0x000fe4000786c0ff */
[----:B------:R-:W-:-:S09]  /*82330*/  PRMT R0, R21, 0x7771, RZ ;  /* 0x0000777115007816 */ /* 0x000fd200000000ff */
[----:B------:R2:W-:Y:S01]  /*82340*/  @P2 STG.E.U8 desc[UR40][R24.64], R0 ;  /* 0x0000000018002986 */ /* 0x0005e2000c101128 */
[C---:B------:R-:W-:Y:S02]  /*82350*/  LOP3.LUT P0, RZ, R33.reuse, 0x20000000, RZ, 0xc0, !PT ;  /* 0x2000000021ff7812 */ /* 0x040fe4000780c0ff */
[C---:B------:R-:W-:Y:S02]  /*82360*/  LOP3.LUT P1, RZ, R33.reuse, 0x10000000, RZ, 0xc0, !PT ;  /* 0x1000000021ff7812 */ /* 0x040fe4000782c0ff */
[C---:B------:R-:W-:Y:S02]  /*82370*/  LOP3.LUT P2, RZ, R33.reuse, 0x8000000, RZ, 0xc0, !PT ;  /* 0x0800000021ff7812 */ /* 0x040fe4000784c0ff */
[----:B------:R-:W-:Y:S02]  /*82380*/  LOP3.LUT P4, RZ, R33, 0x20000, RZ, 0xc0, !PT ;  /* 0x0002000021ff7812 */ /* 0x000fe4000788c0ff */
[----:B------:R-:W-:-:S11]  /*82390*/  LOP3.LUT R7, R7, 0xffffefff, RZ, 0xc0, !PT ;  /* 0xffffefff07077812 */ /* 0x000fd600078ec0ff */
[----:B------:R-:W-:Y:S02]  /*823a0*/  @P4 LOP3.LUT R7, R7, 0x1000, RZ, 0xfc, !PT ;  /* 0x0000100007074812 */ /* 0x000fe400078efcff */
[----:B--2---:R-:W-:-:S05]  /*823b0*/  PRMT R0, R22, 0x7770, RZ ;  /* 0x0000777016007816 */ /* 0x004fca00000000ff */
[----:B------:R0:W-:Y:S04]  /*823c0*/  @P3 STG.E.U8 desc[UR40][R34.64], R0 ;  /* 0x0000000022003986 */ /* 0x0001e8000c101128 */
[----:B0-----:R-:W2:Y:S04]  /*823d0*/  LDL.LU.64 R34, [R1+0xea0] ;  /* 0x000ea00001227983 */ /* 0x001ea80000300a00 */
[----:B------:R-:W2:Y:S04]  /*823e0*/  LDL.LU.64 R36, [R1+0xea8] ;  /* 0x000ea80001247983 */ /* 0x000ea80000300a00 */
[----:B------:R-:W2:Y:S04]  /*823f0*/  LDL.LU.64 R26, [R1+0xeb8] ;  /* 0x000eb800011a7983 */ /* 0x000ea80000300a00 */
[----:B------:R-:W2:Y:S04]  /*82400*/  LDL.LU.64 R24, [R1+0xec0] ;  /* 0x000ec00001187983 */ /* 0x000ea80000300a00 */
[----:B------:R-:W2:Y:S04]  /*82410*/  LDL.LU.64 R14, [R1+0xec8] ;  /* 0x000ec800010e7983 */ /* 0x000ea80000300a00 */
[----:B------:R-:W2:Y:S01]  /*82420*/  LDL.LU.64 R12, [R1+0xed0] ;  /* 0x000ed000010c7983 */ /* 0x000ea20000300a00 */
[----:B------:R-:W-:-:S05]  /*82430*/  PRMT R0, R22, 0x7771, RZ ;  /* 0x0000777116007816 */ /* 0x000fca00000000ff */
[----:B----4-:R0:W-:Y:S04]  /*82440*/  @P0 STG.E.U8 desc[UR40][R4.64], R0 ;  /* 0x0000000004000986 */ /* 0x0101e8000c101128 */
[----:B0-----:R-:W4:Y:S01]  /*82450*/  LDL.LU.64 R4, [R1+0xee0] ;  /* 0x000ee00001047983 */ /* 0x001f220000300a00 */
[----:B------:R-:W-:-:S05]  /*82460*/  PRMT R0, R23, 0x7770, RZ ;  /* 0x0000777017007816 */ /* 0x000fca00000000ff */
[----:B---3--:R0:W-:Y:S02]  /*82470*/  @P1 STG.E.U8 desc[UR40][R28.64], R0 ;  /* 0x000000001c001986 */ /* 0x0081e4000c101128 */
[----:B0-----:R-:W-:-:S05]  /*82480*/  PRMT R0, R23, 0x7771, RZ ;  /* 0x0000777117007816 */ /* 0x001fca00000000ff */
[----:B------:R0:W-:Y:S04]  /*82490*/  @P2 STG.E.U8 desc[UR40][R2.64], R0 ;  /* 0x0000000002002986 */ /* 0x0001e8000c101128 */
[----:B0-----:R-:W3:Y:S01]  /*824a0*/  LDL.LU.64 R2, [R1+0xee8] ;  /* 0x000ee80001027983 */ /* 0x001ee20000300a00 */
        /* <DEDUP_REMOVED lines=23> */
[C---:B------:R-:W-:Y:S02]  /*82620*/  PRMT R0, R8.reuse, 0x7772, RZ ;  /* 0x0000777208007816 */ /* 0x040fe400000000ff */
[----:B------:R-:W-:-:S03]  /*82630*/  PRMT R8, R8, 0x7773, RZ ;  /* 0x0000777308087816 */ /* 0x000fc600000000ff */
[----:B--2---:R0:W-:Y:S06]  /*82640*/  @P3 STG.E.U8 desc[UR40][R34.64], R0 ;  /* 0x0000000022003986 */ /* 0x0041ec000c101128 */
[----:B------:R1:W-:Y:S01]  /*82650*/  @P4 STG.E.U8 desc[UR40][R36.64], R8 ;  /* 0x0000000824004986 */ /* 0x0003e2000c101128 */
[----:B------:R-:W-:Y:S02]  /*82660*/  LOP3.LUT P4, RZ, R7, 0x80000, RZ, 0xc0, !PT ;  /* 0x0008000007ff7812 */ /* 0x000fe4000788c0ff */
[C---:B0-----:R-:W-:Y:S01]  /*82670*/  PRMT R0, R9.reuse, 0x7772, RZ ;  /* 0x0000777209007816 */ /* 0x041fe200000000ff */
[----:B------:R-:W2:Y:S01]  /*82680*/  LDL.LU.64 R34, [R1+0xef0] ;  /* 0x000ef00001227983 */ /* 0x000ea20000300a00 */
[----:B------:R-:W-:-:S03]  /*82690*/  PRMT R9, R9, 0x7773, RZ ;  /* 0x0000777309097816 */ /* 0x000fc600000000ff */
[----:B------:R-:W2:Y:S06]  /*826a0*/  LDL.LU.64 R30, [R1+0xf10] ;  /* 0x000f1000011e7983 */ /* 0x000eac0000300a00 */
[----:B------:R0:W-:Y:S01]  /*826b0*/  @P4 STG.E.U8 desc[UR40][R26.64], R0 ;  /* 0x000000001a004986 */ /* 0x0001e2000c101128 */
[----:B------:R-:W-:-:S03]  /*826c0*/  LOP3.LUT P4, RZ, R7, 0x40000, RZ, 0xc0, !PT ;  /* 0x0004000007ff7812 */ /* 0x000fc6000788c0ff */
[----:B------:R-:W2:Y:S04]  /*826d0*/  LDL.LU.64 R28, [R1+0xf18] ;  /* 0x000f1800011c7983 */ /* 0x000ea80000300a00 */
[----:B-1----:R-:W2:Y:S01]  /*826e0*/  LDL.LU.64 R36, [R1+0xf20] ;  /* 0x000f200001247983 */ /* 0x002ea20000300a00 */
[----:B0-----:R-:W-:-:S03]  /*826f0*/  PRMT R0, R10, 0x7772, RZ ;  /* 0x000077720a007816 */ /* 0x001fc600000000ff */
[----:B------:R-:W2:Y:S04]  /*82700*/  LDL.LU.64 R26, [R1+0xf30] ;  /* 0x000f3000011a7983 */ /* 0x000ea80000300a00 */
[----:B------:R0:W-:Y:S01]  /*82710*/  @P4 STG.E.U8 desc[UR40][R24.64], R9 ;  /* 0x0000000918004986 */ /* 0x0001e2000c101128 */
[C---:B------:R-:W-:Y:S02]  /*82720*/  LOP3.LUT P4, RZ, R7.reuse, 0x20000, RZ, 0xc0, !PT ;  /* 0x0002000007ff7812 */ /* 0x040fe4000788c0ff */
[----:B------:R-:W-:Y:S01]  /*82730*/  PRMT R10, R10, 0x7773, RZ ;  /* 0x000077730a0a7816 */ /* 0x000fe200000000ff */
[----:B0-----:R-:W2:Y:S10]  /*82740*/  LDL.LU.64 R8, [R1+0xf08] ;  /* 0x000f080001087983 */ /* 0x001eb40000300a00 */
[----:B------:R0:W-:Y:S01]  /*82750*/  @P4 STG.E.U8 desc[UR40][R14.64], R0 ;  /* 0x000000000e004986 */ /* 0x0001e2000c101128 */
[----:B------:R-:W-:-:S03]  /*82760*/  LOP3.LUT P4, RZ, R7, 0x10000, RZ, 0xc0, !PT ;  /* 0x0001000007ff7812 */ /* 0x000fc6000788c0ff */
[----:B------:R-:W2:Y:S01]  /*82770*/  LDL.LU.64 R24, [R1+0xf38] ;  /* 0x000f380001187983 */ /* 0x000ea20000300a00 */
[----:B0-----:R-:W-:-:S03]  /*82780*/  PRMT R0, R11, 0x7772, RZ ;  /* 0x000077720b007816 */ /* 0x001fc600000000ff */
[----:B------:R-:W2:Y:S06]  /*82790*/  LDL.LU.64 R14, [R1+0x1cf0] ;  /* 0x001cf000010e7983 */ /* 0x000eac0000300a00 */
[----:B------:R0:W-:Y:S01]  /*827a0*/  @P4 STG.E.U8 desc[UR40][R12.64], R10 ;  /* 0x0000000a0c004986 */ /* 0x0001e2000c101128 */
[----:B------:R-:W-:-:S03]  /*827b0*/  LOP3.LUT P4, RZ, R7, 0x8000, RZ, 0xc0, !PT ;  /* 0x0000800007ff7812 */ /* 0x000fc6000788c0ff */
[----:B0-----:R-:W2:Y:S10]  /*827c0*/  LDL.LU.64 R12, [R1+0x1ce8] ;  /* 0x001ce800010c7983 */ /* 0x001eb40000300a00 */
[----:B----4-:R0:W-:Y:S01]  /*827d0*/  @P4 STG.E.U8 desc[UR40][R4.64], R0 ;  /* 0x0000000004004986 */ /* 0x0101e2000c101128 */
[----:B------:R-:W-:-:S02]  /*827e0*/  LOP3.LUT P4, RZ, R7, 0x4000, RZ, 0xc0, !PT ;  /* 0x0000400007ff7812 */ /* 0x000fc4000788c0ff */
[----:B------:R-:W-:Y:S01]  /*827f0*/  PRMT R11, R11, 0x7773, RZ ;  /* 0x000077730b0b7816 */ /* 0x000fe200000000ff */
[----:B0-----:R-:W4:Y:S10]  /*82800*/  LDL.LU R4, [R1+0x1ce0] ;  /* 0x001ce00001047983 */ /* 0x001f340000300800 */
[----:B---3--:R0:W-:Y:S04]  /*82810*/  @P4 STG.E.U8 desc[UR40][R2.64], R11 ;  /* 0x0000000b02004986 */ /* 0x0081e8000c101128 */
[----:B0-----:R-:W3:Y:S04]  /*82820*/  LDL.LU R2, [R1+0x1cdc] ;  /* 0x001cdc0001027983 */ /* 0x001ee80000300800 */
[----:B------:R-:W3:Y:S01]  /*82830*/  LDL.LU.64 R10, [R1+0xef8] ;  /* 0x000ef800010a7983 */ /* 0x000ee20000300a00 */
        /* <DEDUP_REMOVED lines=10> */
[----:B------:R-:W-:Y:S02]  /*828e0*/  PRMT R12, R12, 0x7773, RZ ;  /* 0x000077730c0c7816 */ /* 0x000fe400000000ff */
[C---:B0-----:R-:W-:Y:S01]  /*828f0*/  PRMT R0, R13.reuse, 0x7772, RZ ;  /* 0x000077720d007816 */ /* 0x041fe200000000ff */
[----:B------:R-:W2:Y:S01]  /*82900*/  LDL.LU R34, [R1+0x1cd8] ;  /* 0x001cd80001227983 */ /* 0x000ea20000300800 */
[----:B------:R-:W-:-:S07]  /*82910*/  PRMT R13, R13, 0x7773, RZ ;  /* 0x000077730d0d7816 */ /* 0x000fce00000000ff */
[----:B---3--:R-:W-:Y:S04]  /*82920*/  @P4 STG.E.U8 desc[UR40][R10.64], R12 ;  /* 0x0000000c0a004986 */ /* 0x008fe8000c101128 */
[----:B------:R0:W-:Y:S04]  /*82930*/  @P5 STG.E.U8 desc[UR40][R8.64], R0 ;  /* 0x0000000008005986 */ /* 0x0001e8000c101128 */
[----:B------:R-:W-:Y:S01]  /*82940*/  @P6 STG.E.U8 desc[UR40][R30.64], R13 ;  /* 0x0000000d1e006986 */ /* 0x000fe2000c101128 */
[C---:B0-----:R-:W-:Y:S02]  /*82950*/  PRMT R0, R14.reuse, 0x7772, RZ ;  /* 0x000077720e007816 */ /* 0x041fe400000000ff */
[----:B------:R-:W-:-:S03]  /*82960*/  PRMT R14, R14, 0x7773, RZ ;  /* 0x000077730e0e7816 */ /* 0x000fc600000000ff */
[----:B------:R0:W-:Y:S04]  /*82970*/  @P0 STG.E.U8 desc[UR40][R28.64], R0 ;  /* 0x000000001c000986 */ /* 0x0001e8000c101128 */
[----:B------:R-:W-:Y:S01]  /*82980*/  @P1 STG.E.U8 desc[UR40][R36.64], R14 ;  /* 0x0000000e24001986 */ /* 0x000fe2000c101128 */
[C---:B0-----:R-:W-:Y:S02]  /*82990*/  PRMT R0, R15.reuse, 0x7772, RZ ;  /* 0x000077720f007816 */ /* 0x041fe400000000ff */
[----:B------:R-:W-:-:S03]  /*829a0*/  PRMT R15, R15, 0x7773, RZ ;  /* 0x000077730f0f7816 */ /* 0x000fc600000000ff */
[----:B------:R-:W-:Y:S04]  /*829b0*/  @P2 STG.E.U8 desc[UR40][R26.64], R0 ;  /* 0x000000001a002986 */ /* 0x000fe8000c101128 */
[----:B------:R0:W-:Y:S04]  /*829c0*/  @P3 STG.E.U8 desc[UR40][R24.64], R15 ;  /* 0x0000000f18003986 */ /* 0x0001e8000c101128 */
[----:B0-----:R-:W3:Y:S04]  /*829d0*/  LDL.LU.64 R24, [R1+0xf48] ;  /* 0x000f480001187983 */ /* 0x001ee80000300a00 */
[----:B------:R-:W4:Y:S04]  /*829e0*/  LDL.LU.64 R10, [R1+0xf50] ;  /* 0x000f5000010a7983 */ /* 0x000f280000300a00 */
[----:B------:R-:W4:Y:S04]  /*829f0*/  LDL.LU.64 R8, [R1+0xf58] ;  /* 0x000f580001087983 */ /* 0x000f280000300a00 */
[----:B------:R-:W4:Y:S04]  /*82a00*/  LDL.LU.64 R30, [R1+0xf60] ;  /* 0x000f6000011e7983 */ /* 0x000f280000300a00 */
[----:B------:R-:W4:Y:S04]  /*82a10*/  LDL.LU.64 R28, [R1+0xf70] ;  /* 0x000f7000011c7983 */ /* 0x000f280000300a00 */
[----:B------:R-:W4:Y:S04]  /*82a20*/  LDL.LU.64 R36, [R1+0xf68] ;  /* 0x000f680001247983 */ /* 0x000f280000300a00 */
[----:B------:R-:W4:Y:S01]  /*82a30*/  LDL.LU.64 R26, [R1+0xf40] ;  /* 0x000f4000011a7983 */ /* 0x000f220000300a00 */
[----:B------:R-:W-:-:S02]  /*82a40*/  LOP3.LUT P6, RZ, R33, 0x400, RZ, 0xc0, !PT ;  /* 0x0000040021ff7812 */ /* 0x000fc400078cc0ff */
[C---:B------:R-:W-:Y:S02]  /*82a50*/  PRMT R0, R16.reuse, 0x7772, RZ ;  /* 0x0000777210007816 */ /* 0x040fe400000000ff */
[----:B------:R-:W-:Y:S02]  /*82a60*/  LOP3.LUT R7, R7, 0xffffffdf, RZ, 0xc0, !PT ;  /* 0xffffffdf07077812 */ /* 0x000fe400078ec0ff */
[C---:B------:R-:W-:Y:S02]  /*82a70*/  LOP3.LUT P0, RZ, R33.reuse, 0x200, RZ, 0xc0, !PT ;  /* 0x0000020021ff7812 */ /* 0x040fe4000780c0ff */
[C---:B------:R-:W-:Y:S02]  /*82a80*/  LOP3.LUT P1, RZ, R33.reuse, 0x100, RZ, 0xc0, !PT ;  /* 0x0000010021ff7812 */ /* 0x040fe4000782c0ff */
[----:B------:R-:W-:Y:S02]  /*82a90*/  LOP3.LUT P2, RZ, R33, 0x80, RZ, 0xc0, !PT ;  /* 0x0000008021ff7812 */ /* 0x000fe4000784c0ff */
[----:B------:R-:W-:-:S02]  /*82aa0*/  PRMT R16, R16, 0x7773, RZ ;  /* 0x0000777310107816 */ /* 0x000fc400000000ff */
[----:B------:R-:W-:Y:S02]  /*82ab0*/  LOP3.LUT P3, RZ, R33, 0x40, RZ, 0xc0, !PT ;  /* 0x0000004021ff7812 */ /* 0x000fe4000786c0ff */
[----:B--2---:R-:W-:-:S13]  /*82ac0*/  LOP3.LUT P4, RZ, R34, 0x40000000, RZ, 0xc0, !PT ;  /* 0x4000000022ff7812 */ /* 0x004fda000788c0ff */
[----:B------:R-:W-:Y:S02]  /*82ad0*/  @P4 LOP3.LUT R7, R7, 0x20, RZ, 0xfc, !PT ;  /* 0x0000002007074812 */ /* 0x000fe400078efcff */
[----:B------:R-:W-:Y:S02]  /*82ae0*/  LOP3.LUT P4, RZ, R34, 0x80000000, RZ, 0xc0, !PT ;  /* 0x8000000022ff7812 */ /* 0x000fe4000788c0ff */
[----:B------:R-:W-:Y:S01]  /*82af0*/  LOP3.LUT R7, R7, 0xffffffbf, RZ, 0xc0, !PT ;  /* 0xffffffbf07077812 */ /* 0x000fe200078ec0ff */
[----:B---3--:R0:W-:Y:S04]  /*82b00*/  @P6 STG.E.U8 desc[UR40][R24.64], R0 ;  /* 0x0000000018006986 */ /* 0x0081e8000c101128 */
[----:B0-----:R-:W2:Y:S06]  /*82b10*/  LDL.LU.64 R24, [R1+0xf28] ;  /* 0x000f280001187983 */ /* 0x001eac0000300a00 */
        /* <DEDUP_REMOVED lines=15> */
[C---:B------:R-:W-:Y:S02]  /*82c10*/  PRMT R0, R17.reuse, 0x7772, RZ ;  /* 0x0000777211007816 */ /* 0x040fe400000000ff */
[----:B------:R-:W-:Y:S01]  /*82c20*/  PRMT R17, R17, 0x7773, RZ ;  /* 0x0000777311117816 */ /* 0x000fe200000000ff */
[----:B----4-:R-:W-:Y:S04]  /*82c30*/  @P0 STG.E.U8 desc[UR40][R10.64], R16 ;  /* 0x000000100a000986 */ /* 0x010fe8000c101128 */
[----:B------:R-:W-:Y:S02]  /*82c40*/  @P1 STG.E.U8 desc[UR40][R8.64], R0 ;  /* 0x0000000008001986 */ /* 0x000fe4000c101128 */
[----:B------:R-:W-:-:S02]  /*82c50*/  @P4 LOP3.LUT R7, R7, 0x800, RZ, 0xfc, !PT ;  /* 0x0000080007074812 */ /* 0x000fc400078efcff */
[----:B------:R-:W-:Y:S01]  /*82c60*/  LOP3.LUT P4, RZ, R33, 0x20, RZ, 0xc0, !PT ;  /* 0x0000002021ff7812 */ /* 0x000fe2000788c0ff */
[----:B------:R0:W-:Y:S04]  /*82c70*/  @P2 STG.E.U8 desc[UR40][R30.64], R17 ;  /* 0x000000111e002986 */ /* 0x0001e8000c101128 */
[----:B------:R-:W3:Y:S04]  /*82c80*/  LDL.LU.64 R32, [R1+0xed8] ;  /* 0x000ed80001207983 */ /* 0x000ee80000300a00 */
[----:B------:R-:W4:Y:S04]  /*82c90*/  LDL.LU.64 R14, [R1+0xeb0] ;  /* 0x000eb000010e7983 */ /* 0x000f280000300a00 */
[----:B0-----:R-:W3:Y:S04]  /*82ca0*/  LDL.LU.64 R16, [R1+0xf00] ;  /* 0x000f000001107983 */ /* 0x001ee80000300a00 */
[----:B------:R-:W4:Y:S01]  /*82cb0*/  LDL.LU.64 R12, [R1+0xdf0] ;  /* 0x000df000010c7983 */ /* 0x000f220000300a00 */
[----:B------:R-:W-:-:S03]  /*82cc0*/  PRMT R0, R18, 0x7772, RZ ;  /* 0x0000777212007816 */ /* 0x000fc600000000ff */
[----:B------:R-:W4:Y:S04]  /*82cd0*/  LDL.LU.64 R10, [R1+0xd80] ;  /* 0x000d8000010a7983 */ /* 0x000f280000300a00 */
[----:B------:R-:W4:Y:S04]  /*82ce0*/  LDL.LU.64 R8, [R1+0xd58] ;  /* 0x000d580001087983 */ /* 0x000f280000300a00 */
[----:B------:R0:W-:Y:S04]  /*82cf0*/  @P3 STG.E.U8 desc[UR40][R28.64], R0 ;  /* 0x000000001c003986 */ /* 0x0001e8000c101128 */
[----:B------:R-:W4:Y:S04]  /*82d00*/  LDL.LU.64 R30, [R1+0xd30] ;  /* 0x000d3000011e7983 */ /* 0x000f280000300a00 */
[----:B0-----:R-:W4:Y:S04]  /*82d10*/  LDL.LU.64 R28, [R1+0xd18] ;  /* 0x000d1800011c7983 */ /* 0x001f280000300a00 */
[----:B------:R-:W4:Y:S01]  /*82d20*/  LDL.LU R35, [R1+0x3a0] ;  /* 0x0003a00001237983 */ /* 0x000f220000300800 */
[----:B------:R-:W-:-:S05]  /*82d30*/  PRMT R18, R18, 0x7773, RZ ;  /* 0x0000777312127816 */ /* 0x000fca00000000ff */
[----:B------:R0:W-:Y:S01]  /*82d40*/  @P4 STG.E.U8 desc[UR40][R36.64], R18 ;  /* 0x0000001224004986 */ /* 0x0001e2000c101128 */
[----:B------:R-:W-:Y:S02]  /*82d50*/  LOP3.LUT P4, RZ, R7, 0x800, RZ, 0xc0, !PT ;  /* 0x0000080007ff7812 */ /* 0x000fe4000788c0ff */
[----:B------:R-:W-:Y:S01]  /*82d60*/  PRMT R0, R19, 0x7772, RZ ;  /* 0x0000777213007816 */ /* 0x000fe200000000ff */
[----:B0-----:R-:W4:Y:S10]  /*82d70*/  LDL.LU.64 R36, [R1+0xfa8] ;  /* 0x000fa80001247983 */ /* 0x001f340000300a00 */
[----:B------:R0:W-:Y:S04]  /*82d80*/  @P4 STG.E.U8 desc[UR40][R26.64], R0 ;  /* 0x000000001a004986 */ /* 0x0001e8000c101128 */
[----:B0-----:R-:W4:Y:S01]  /*82d90*/  LDL.LU.64 R26, [R1+0xfa0] ;  /* 0x000fa000011a7983 */ /* 0x001f220000300a00 */
[----:B------:R-:W-:-:S02]  /*82da0*/  LOP3.LUT P4, RZ, R7, 0x400, RZ, 0xc0, !PT ;  /* 0x0000040007ff7812 */ /* 0x000fc4000788c0ff */
[----:B------:R-:W-:Y:S02]  /*82db0*/  PRMT R19, R19, 0x7773, RZ ;  /* 0x0000777313137816 */ /* 0x000fe400000000ff */
[----:B------:R-:W-:-:S09]  /*82dc0*/  PRMT R0, R20, 0x7772, RZ ;  /* 0x0000777214007816 */ /* 0x000fd200000000ff */
[----:B--2---:R0:W-:Y:S04]  /*82dd0*/  @P4 STG.E.U8 desc[UR40][R24.64], R19 ;  /* 0x0000001318004986 */ /* 0x0041e8000c101128 */
[----:B0-----:R-:W2:Y:S01]  /*82de0*/  LDL.LU.64 R24, [R1+0xf98] ;  /* 0x000f980001187983 */ /* 0x001ea20000300a00 */
[----:B------:R-:W-:Y:S02]  /*82df0*/  LOP3.LUT P4, RZ, R7, 0x200, RZ, 0xc0, !PT ;  /* 0x0000020007ff7812 */ /* 0x000fe4000788c0ff */
[----:B------:R-:W-:Y:S02]  /*82e00*/  PRMT R20, R20, 0x7773, RZ ;  /* 0x0000777314147816 */ /* 0x000fe400000000ff */
[----:B------:R-:W-:-:S09]  /*82e10*/  LOP3.LUT P5, RZ, R34, 0x20000000, RZ, 0xc0, !PT ;  /* 0x2000000022ff7812 */ /* 0x000fd200078ac0ff */
[----:B---3--:R0:W-:Y:S01]  /*82e20*/  @P4 STG.E.U8 desc[UR40][R16.64], R0 ;  /* 0x0000000010004986 */ /* 0x0081e2000c101128 */
[----:B------:R-:W-:-:S13]  /*82e30*/  LOP3.LUT P4, RZ, R7, 0x100, RZ, 0xc0, !PT ;  /* 0x0000010007ff7812 */ /* 0x000fda000788c0ff */
[----:B------:R-:W-:Y:S01]  /*82e40*/  @P4 STG.E.U8 desc[UR40][R32.64], R20 ;  /* 0x0000001420004986 */ /* 0x000fe2000c101128 */
[----:B------:R-:W-:Y:S02]  /*82e50*/  LOP3.LUT P4, RZ, R7, 0x80, RZ, 0xc0, !PT ;  /* 0x0000008007ff7812 */ /* 0x000fe4000788c0ff */
[C---:B0-----:R-:W-:Y:S02]  /*82e60*/  PRMT R0, R21.reuse, 0x7772, RZ ;  /* 0x0000777215007816 */ /* 0x041fe400000000ff */
[----:B------:R-:W-:-:S09]  /*82e70*/  PRMT R21, R21, 0x7773, RZ ;  /* 0x0000777315157816 */ /* 0x000fd200000000ff */
[----:B----4-:R0:W-:Y:S01]  /*82e80*/  @P4 STG.E.U8 desc[UR40][R14.64], R0 ;  /* 0x000000000e004986 */ /* 0x0101e2000c101128 */
[----:B------:R-:W-:-:S13]  /*82e90*/  LOP3.LUT P4, RZ, R7, 0x40, RZ, 0xc0, !PT ;  /* 0x0000004007ff7812 */ /* 0x000fda000788c0ff */
[----:B------:R-:W-:Y:S01]  /*82ea0*/  @P4 STG.E.U8 desc[UR40][R12.64], R21 ;  /* 0x000000150c004986 */ /* 0x000fe2000c101128 */
[----:B------:R-:W-:Y:S02]  /*82eb0*/  LOP3.LUT P4, RZ, R7, 0x20, RZ, 0xc0, !PT ;  /* 0x0000002007ff7812 */ /* 0x000fe4000788c0ff */
[C---:B0-----:R-:W-:Y:S02]  /*82ec0*/  PRMT R0, R22.reuse, 0x7772, RZ ;  /* 0x0000777216007816 */ /* 0x041fe400000000ff */
[----:B------:R-:W-:-:S09]  /*82ed0*/  PRMT R22, R22, 0x7773, RZ ;  /* 0x0000777316167816 */ /* 0x000fd200000000ff */
[----:B------:R0:W-:Y:S04]  /*82ee0*/  @P4 STG.E.U8 desc[UR40][R10.64], R0 ;  /* 0x000000000a004986 */ /* 0x0001e8000c101128 */
[----:B------:R-:W-:Y:S04]  /*82ef0*/  @P5 STG.E.U8 desc[UR40][R8.64], R22 ;  /* 0x0000001608005986 */ /* 0x000fe8000c101128 */
[----:B------:R-:W1:Y:S01]  /*82f00*/  LDS.128 R8, [R35] ;  /* 0x0000000023087984 */ /* 0x000e620000000c00 */
[C---:B------:R-:W-:Y:S02]  /*82f10*/  LOP3.LUT P6, RZ, R34.reuse, 0x10000000, RZ, 0xc0, !PT ;  /* 0x1000000022ff7812 */ /* 0x040fe400078cc0ff */
[----:B------:R-:W-:-:S02]  /*82f20*/  LOP3.LUT P0, RZ, R34, 0x8000000, RZ, 0xc0, !PT ;  /* 0x0800000022ff7812 */ /* 0x000fc4000780c0ff */
[C---:B------:R-:W-:Y:S02]  /*82f30*/  LOP3.LUT P1, RZ, R34.reuse, 0x4000000, RZ, 0xc0, !PT ;  /* 0x0400000022ff7812 */ /* 0x040fe4000782c0ff */
[C---:B0-----:R-:W-:Y:S02]  /*82f40*/  PRMT R0, R23.reuse, 0x7772, RZ ;  /* 0x0000777217007816 */ /* 0x041fe400000000ff */
[----:B------:R-:W-:Y:S02]  /*82f50*/  LOP3.LUT P2, RZ, R34, 0x2000000, RZ, 0xc0, !PT ;  /* 0x0200000022ff7812 */ /* 0x000fe4000784c0ff */
[----:B------:R-:W-:-:S03]  /*82f60*/  PRMT R23, R23, 0x7773, RZ ;  /* 0x0000777317177816 */ /* 0x000fc600000000ff */
[----:B------:R1:W-:Y:S04]  /*82f70*/  @P6 STG.E.U8 desc[UR40][R30.64], R0 ;  /* 0x000000001e006986 */ /* 0x0003e8000c101128 */
[----:B------:R-:W-:Y:S01]  /*82f80*/  @P0 STG.E.U8 desc[UR40][R28.64], R23 ;  /* 0x000000171c000986 */ /* 0x000fe2000c101128 */
[----:B-1----:R-:W-:-:S05]  /*82f90*/  PRMT R0, R8, 0x7770, RZ ;  /* 0x0000777008007816 */ /* 0x002fca00000000ff */
[----:B------:R0:W-:Y:S02]  /*82fa0*/  @P1 STG.E.U8 desc[UR40][R36.64], R0 ;  /* 0x0000000024001986 */ /* 0x0001e4000c101128 */
[----:B0-----:R-:W-:-:S05]  /*82fb0*/  PRMT R0, R8, 0x7771, RZ ;  /* 0x0000777108007816 */ /* 0x001fca00000000ff */
[----:B------:R0:W-:Y:S04]  /*82fc0*/  @P2 STG.E.U8 desc[UR40][R26.64], R0 ;  /* 0x000000001a002986 */ /* 0x0001e8000c101128 */
[----:B0-----:R-:W3:Y:S01]  /*82fd0*/  LDL.LU.64 R26, [R1+0xf90] ;  /* 0x000f9000011a7983 */ /* 0x001ee20000300a00 */
[C---:B------:R-:W-:Y:S02]  /*82fe0*/  LOP3.LUT P3, RZ, R34.reuse, 0x1000000, RZ, 0xc0, !PT ;  /* 0x0100000022ff7812 */ /* 0x040fe4000786c0ff */
[----:B------:R-:W-:Y:S01]  /*82ff0*/  PRMT R0, R9, 0x7770, RZ ;  /* 0x0000777009007816 */ /* 0x000fe200000000ff */
[----:B------:R-:W4:Y:S10]  /*83000*/  LDL.LU.64 R14, [R1+0xf88] ;  /* 0x000f8800010e7983 */ /* 0x000f340000300a00 */
[----:B--2---:R0:W-:Y:S04]  /*83010*/  @P3 STG.E.U8 desc[UR40][R24.64], R0 ;  /* 0x0000000018003986 */ /* 0x0041e8000c101128 */
[----:B0-----:R-:W2:Y:S04]  /*83020*/  LDL.LU.64 R24, [R1+0xf80] ;  /* 0x000f800001187983 */ /* 0x001ea80000300a00 */
[----:B------:R-:W2:Y:S04]  /*83030*/  LDL.LU.64 R12, [R1+0xf78] ;  /* 0x000f7800010c7983 */ /* 0x000ea80000300a00 */
[----:B------:R-:W2:Y:S04]  /*83040*/  LDL.LU.64 R30, [R1+0xcf0] ;  /* 0x000cf000011e7983 */ /* 0x000ea80000300a00 */
[----:B------:R-:W2:Y:S04]  /*83050*/  LDL.LU.64 R28, [R1+0xfe8] ;  /* 0x000fe800011c7983 */ /* 0x000ea80000300a00 */
[----:B------:R-:W2:Y:S01]  /*83060*/  LDL.LU.64 R36, [R1+0xfe0] ;  /* 0x000fe00001247983 */ /* 0x000ea20000300a00 */
[----:B------:R-:W-:-:S02]  /*83070*/  LOP3.LUT P5, RZ, R34, 0x800000, RZ, 0xc0, !PT ;  /* 0x0080000022ff7812 */ /* 0x000fc400078ac0ff */
[----:B------:R-:W-:Y:S01]  /*83080*/  PRMT R0, R9, 0x7771, RZ ;  /* 0x0000777109007816 */ /* 0x000fe200000000ff */
[----:B------:R-:W-:Y:S01]  /*83090*/  STL.64 [R1+0x1cc8], R8 ;  /* 0x001cc80801007387 */ /* 0x000fe20000100a00 */
[C---:B------:R-:W-:Y:S02]  /*830a0*/  LOP3.LUT P0, RZ, R34.reuse, 0x400000, RZ, 0xc0, !PT ;  /* 0x0040000022ff7812 */ /* 0x040fe4000780c0ff */
[C---:B------:R-:W-:Y:S02]  /*830b0*/  LOP3.LUT P1, RZ, R34.reuse, 0x200000, RZ, 0xc0, !PT ;  /* 0x0020000022ff7812 */ /* 0x040fe4000782c0ff */
[C---:B------:R-:W-:Y:S02]  /*830c0*/  LOP3.LUT P2, RZ, R34.reuse, 0x20000, RZ, 0xc0, !PT ;  /* 0x0002000022ff7812 */ /* 0x040fe4000784c0ff */
[----:B------:R-:W-:Y:S02]  /*830d0*/  LOP3.LUT P4, RZ, R34, 0x1000, RZ, 0xc0, !PT ;  /* 0x0000100022ff7812 */ /* 0x000fe4000788c0ff */
[----:B------:R-:W-:-:S02]  /*830e0*/  LOP3.LUT R7, R7, 0xfffffff7, RZ, 0xc0, !PT ;  /* 0xfffffff707077812 */ /* 0x000fc400078ec0ff */
[----:B------:R-:W-:-:S07]  /*830f0*/  LOP3.LUT R2, R2, 0x7fffffff, RZ, 0xc0, !PT ;  /* 0x7fffffff02027812 */ /* 0x000fce00078ec0ff */
[----:B------:R-:W-:Y:S02]  /*83100*/  @P2 LOP3.LUT R7, R7, 0x8, RZ, 0xfc, !PT ;  /* 0x0000000807072812 */ /* 0x000fe400078efcff */
[C---:B------:R-:W-:Y:S02]  /*83110*/  LOP3.LUT P2, RZ, R34.reuse, 0x40000, RZ, 0xc0, !PT ;  /* 0x0004000022ff7812 */ /* 0x040fe4000784c0ff */
[----:B------:R-:W-:Y:S02]  /*83120*/  LOP3.LUT P3, RZ, R34, 0x100000, RZ, 0xc0, !PT ;  /* 0x0010000022ff7812 */ /* 0x000fe4000786c0ff */
[----:B------:R-:W-:Y:S02]  /*83130*/  @P4 LOP3.LUT R2, R2, 0x80000000, RZ, 0xfc, !PT ;  /* 0x8000000002024812 */ /* 0x000fe400078efcff */
[----:B------:R-:W-:Y:S02]  /*83140*/  LOP3.LUT P4, RZ, R34, 0x2000, RZ, 0xc0, !PT ;  /* 0x0000200022ff7812 */ /* 0x000fe4000788c0ff */
[----:B------:R-:W-:-:S05]  /*83150*/  LOP3.LUT R7, R7, 0xffffffef, RZ, 0xc0, !PT ;  /* 0xffffffef07077812 */ /* 0x000fca00078ec0ff */
[----:B------:R-:W-:-:S04]  /*83160*/  @P2 LOP3.LUT R7, R7, 0x10, RZ, 0xfc, !PT ;  /* 0x0000001007072812 */ /* 0x000fc800078efcff */
[----:B------:R-:W-:-:S04]  /*83170*/  LOP3.LUT R7, R7, 0xfffffffe, RZ, 0xc0, !PT ;  /* 0xfffffffe07077812 */ /* 0x000fc800078ec0ff */
[----:B------:R-:W-:Y:S02]  /*83180*/  @P4 LOP3.LUT R7, R7, 0x1, RZ, 0xfc, !PT ;  /* 0x0000000107074812 */ /* 0x000fe400078efcff */
[C---:B------:R-:W-:Y:S02]  /*83190*/  LOP3.LUT P4, RZ, R34.reuse, 0x4000, RZ, 0xc0, !PT ;  /* 0x0000400022ff7812 */ /* 0x040fe4000788c0ff */
[----:B------:R-:W-:Y:S02]  /*831a0*/  LOP3.LUT R7, R7, 0xfffffffd, RZ, 0xc0, !PT ;  /* 0xfffffffd07077812 */ /* 0x000fe400078ec0ff */
[----:B------:R-:W-:-:S09]  /*831b0*/  LOP3.LUT P2, RZ, R34, 0x80000, RZ, 0xc0, !PT ;  /* 0x0008000022ff7812 */ /* 0x000fd2000784c0ff */
[----:B------:R-:W-:Y:S02]  /*831c0*/  @P4 LOP3.LUT R7, R7, 0x2, RZ, 0xfc, !PT ;  /* 0x0000000207074812 */ /* 0x000fe400078efcff */
[----:B------:R-:W-:Y:S02]  /*831d0*/  LOP3.LUT P4, RZ, R34, 0x8000, RZ, 0xc0, !PT ;  /* 0x0000800022ff7812 */ /* 0x000fe4000788c0ff */
[----:B------:R-:W-:Y:S01]  /*831e0*/  LOP3.LUT R7, R7, 0xfffffffb, RZ, 0xc0, !PT ;  /* 0xfffffffb07077812 */ /* 0x000fe200078ec0ff */
[----:B---3--:R0:W-:Y:S04]  /*831f0*/  @P5 STG.E.U8 desc[UR40][R26.64], R0 ;  /* 0x000000001a005986 */ /* 0x0081e8000c101128 */
[----:B0-----:R-:W3:Y:S01]  /*83200*/  LDL.LU.64 R26, [R1+0xfd8] ;  /* 0x000fd800011a7983 */ /* 0x001ee20000300a00 */
[----:B------:R-:W-:-:S03]  /*83210*/  PRMT R0, R10, 0x7770, RZ ;  /* 0x000077700a007816 */ /* 0x000fc600000000ff */
[----:B------:R-:W3:Y:S04]  /*83220*/  LDL.LU.64 R20, [R1+0xfd0] ;  /* 0x000fd00001147983 */ /* 0x000ee80000300a00 */
[----:B----4-:R0:W-:Y:S02]  /*83230*/  @P0 STG.E.U8 desc[UR40][R14.64], R0 ;  /* 0x000000000e000986 */ /* 0x0101e4000c101128 */
[----:B0-----:R-:W-:Y:S02]  /*83240*/  PRMT R0, R10, 0x7771, RZ ;  /* 0x000077710a007816 */ /* 0x001fe400000000ff */
[----:B------:R-:W-:-:S03]  /*83250*/  @P4 LOP3.LUT R7, R7, 0x4, RZ, 0xfc, !PT ;  /* 0x0000000407074812 */ /* 0x000fc600078efcff */
[----:B--2---:R0:W-:Y:S04]  /*83260*/  @P1 STG.E.U8 desc[UR40][R24.64], R0 ;  /* 0x0000000018001986 */ /* 0x0041e8000c101128 */
[----:B0-----:R-:W2:Y:S04]  /*83270*/  LDL.LU.64 R24, [R1+0xfc8] ;  /* 0x000fc80001187983 */ /* 0x001ea80000300a00 */
[----:B------:R-:W4:Y:S01]  /*83280*/  LDL.LU.64 R18, [R1+0xfc0] ;  /* 0x000fc00001127983 */ /* 0x000f220000300a00 */
[----:B------:R-:W-:-:S03]  /*83290*/  PRMT R0, R11, 0x7770, RZ ;  /* 0x000077700b007816 */ /* 0x000fc600000000ff */
[----:B------:R-:W4:Y:S04]  /*832a0*/  LDL.LU.64 R16, [R1+0xfb8] ;  /* 0x000fb80001107983 */ /* 0x000f280000300a00 */
[----:B------:R0:W-:Y:S04]  /*832b0*/  @P3 STG.E.U8 desc[UR40][R12.64], R0 ;  /* 0x000000000c003986 */ /* 0x0001e8000c101128 */
[----:B------:R-:W1:Y:S04]  /*832c0*/  LDS.128 R12, [R35+0x2000] ;  /* 0x00200000230c7984 */ /* 0x000e680000000c00 */
[----:B------:R-:W4:Y:S01]  /*832d0*/  LDL.LU.64 R32, [R1+0xfb0] ;  /* 0x000fb00001207983 */ /* 0x000f220000300a00 */
[----:B0-----:R-:W-:-:S05]  /*832e0*/  PRMT R0, R11, 0x7771, RZ ;  /* 0x000077710b007816 */ /* 0x001fca00000000ff */
[----:B------:R0:W-:Y:S01]  /*832f0*/  @P2 STG.E.U8 desc[UR40][R30.64], R0 ;  /* 0x000000001e002986 */ /* 0x0001e2000c101128 */
[----:B------:R-:W-:-:S03]  /*83300*/  LOP3.LUT P2, RZ, R7, 0x10, RZ, 0xc0, !PT ;  /* 0x0000001007ff7812 */ /* 0x000fc6000784c0ff */
[----:B------:R-:W-:Y:S04]  /*83310*/  STL.64 [R1+0x1cd0], R10 ;  /* 0x001cd00a01007387 */ /* 0x000fe80000100a00 */
[----:B0-----:R-:W4:Y:S01]  /*83320*/  LDL.LU.64 R30, [R1+0x1030] ;  /* 0x00103000011e7983 */ /* 0x001f220000300a00 */
[----:B-1----:R-:W-:-:S05]  /*83330*/  PRMT R0, R12, 0x7770, RZ ;  /* 0x000077700c007816 */ /* 0x002fca00000000ff */
[----:B------:R0:W-:Y:S01]  /*83340*/  @P2 STG.E.U8 desc[UR40][R28.64], R0 ;  /* 0x000000001c002986 */ /* 0x0001e2000c101128 */
[----:B------:R-:W-:-:S03]  /*83350*/  LOP3.LUT P2, RZ, R7, 0x8, RZ, 0xc0, !PT ;  /* 0x0000000807ff7812 */ /* 0x000fc6000784c0ff */
[----:B0-----:R-:W4:Y:S01]  /*83360*/  LDL.LU.64 R28, [R1+0x1028] ;  /* 0x00102800011c7983 */ /* 0x001f220000300a00 */
[----:B------:R-:W-:-:S09]  /*83370*/  PRMT R0, R12, 0x7771, RZ ;  /* 0x000077710c007816 */ /* 0x000fd200000000ff */
[----:B------:R0:W-:Y:S04]  /*83380*/  @P2 STG.E.U8 desc[UR40][R36.64], R0 ;  /* 0x0000000024002986 */ /* 0x0001e8000c101128 */
[----:B0-----:R-:W4:Y:S01]  /*83390*/  LDL.LU.64 R36, [R1+0x1020] ;  /* 0x0010200001247983 */ /* 0x001f220000300a00 */
[----:B------:R-:W-:Y:S02]  /*833a0*/  LOP3.LUT P4, RZ, R34, 0x10000, RZ, 0xc0, !PT ;  /* 0x0001000022ff7812 */ /* 0x000fe4000788c0ff */
[----:B------:R-:W-:-:S11]  /*833b0*/  PRMT R0, R13, 0x7770, RZ ;  /* 0x000077700d007816 */ /* 0x000fd600000000ff */
[----:B---3--:R0:W-:Y:S04]  /*833c0*/  @P4 STG.E.U8 desc[UR40][R26.64], R0 ;  /* 0x000000001a004986 */ /* 0x0081e8000c101128 */
[----:B0-----:R-:W3:Y:S01]  /*833d0*/  LDL.LU.64 R26, [R1+0x1018] ;  /* 0x00101800011a7983 */ /* 0x001ee20000300a00 */
[----:B------:R-:W-:Y:S02]  /*833e0*/  LOP3.LUT P4, RZ, R7, 0x4, RZ, 0xc0, !PT ;  /* 0x0000000407ff7812 */ /* 0x000fe4000788c0ff */
[----:B------:R-:W-:-:S11]  /*833f0*/  PRMT R0, R13, 0x7771, RZ ;  /* 0x000077710d007816 */ /* 0x000fd600000000ff */
[----:B------:R0:W-:Y:S01]  /*83400*/  @P4 STG.E.U8 desc[UR40][R20.64], R0 ;  /* 0x0000000014004986 */ /* 0x0001e2000c101128 */
[----:B------:R-:W-:Y:S02]  /*83410*/  LOP3.LUT P4, RZ, R7, 0x2, RZ, 0xc0, !PT ;  /* 0x0000000207ff7812 */ /* 0x000fe4000788c0ff */
[----:B0-----:R-:W-:Y:S02]  /*83420*/  PRMT R0, R14, 0x7770, RZ ;  /* 0x000077700e007816 */ /* 0x001fe400000000ff */
[----:B------:R-:W-:-:S09]  /*83430*/  LOP3.LUT P6, RZ, R34, 0x800, RZ, 0xc0, !PT ;  /* 0x0000080022ff7812 */ /* 0x000fd200078cc0ff */
[----:B--2---:R0:W-:Y:S01]  /*83440*/  @P4 STG.E.U8 desc[UR40][R24.64], R0 ;  /* 0x0000000018004986 */ /* 0x0041e2000c101128 */
[----:B------:R-:W-:Y:S02]  /*83450*/  LOP3.LUT P4, RZ, R7, 0x1, RZ, 0xc0, !PT ;  /* 0x0000000107ff7812 */ /* 0x000fe4000788c0ff */
[----:B0-----:R-:W-:Y:S01]  /*83460*/  PRMT R0, R14, 0x7771, RZ ;  /* 0x000077710e007816 */ /* 0x001fe200000000ff */
[----:B------:R-:W2:Y:S10]  /*83470*/  LDL.LU.64 R24, [R1+0x1010] ;  /* 0x0010100001187983 */ /* 0x000eb40000300a00 */
[----:B----4-:R0:W-:Y:S01]  /*83480*/  @P4 STG.E.U8 desc[UR40][R18.64], R0 ;  /* 0x0000000012004986 */ /* 0x0101e2000c101128 */
[----:B------:R-:W-:-:S02]  /*83490*/  LOP3.LUT P4, RZ, R2, 0x80000000, RZ, 0xc0, !PT ;  /* 0x8000000002ff7812 */ /* 0x000fc4000788c0ff */
[----:B0-----:R-:W-:-:S11]  /*834a0*/  PRMT R0, R15, 0x7770, RZ ;  /* 0x000077700f007816 */ /* 0x001fd600000000ff */
[----:B------:R0:W-:Y:S04]  /*834b0*/  @P4 STG.E.U8 desc[UR40][R16.64], R0 ;  /* 0x0000000010004986 */ /* 0x0001e8000c101128 */
[----:B------:R-:W1:Y:S01]  /*834c0*/  LDS.128 R16, [R35+0x4000] ;  /* 0x0040000023107984 */ /* 0x000e620000000c00 */
[C---:B------:R-:W-:Y:S02]  /*834d0*/  LOP3.LUT P0, RZ, R34.reuse, 0x400, RZ, 0xc0, !PT ;  /* 0x0000040022ff7812 */ /* 0x040fe4000780c0ff */
[----:B------:R-:W-:Y:S02]  /*834e0*/  LOP3.LUT P1, RZ, R34, 0x200, RZ, 0xc0, !PT ;  /* 0x0000020022ff7812 */ /* 0x000fe4000782c0ff */
[----:B0-----:R-:W-:-:S05]  /*834f0*/  PRMT R0, R15, 0x7771, RZ ;  /* 0x000077710f007816 */ /* 0x001fca00000000ff */
[----:B------:R1:W-:Y:S01]  /*83500*/  @P6 STG.E.U8 desc[UR40][R32.64], R0 ;  /* 0x0000000020006986 */ /* 0x0003e2000c101128 */
[----:B------:R-:W-:-:S03]  /*83510*/  LOP3.LUT P5, RZ, R34, 0x100, RZ, 0xc0, !PT ;  /* 0x0000010022ff7812 */ /* 0x000fc600078ac0ff */
[----:B------:R-:W-:Y:S04]  /*83520*/  STL.64 [R1+0x1cb8], R14 ;  /* 0x001cb80e01007387 */ /* 0x000fe80000100a00 */
[----:B------:R-:W4:Y:S01]  /*83530*/  LDL.LU.64 R22, [R1+0x1008] ;  /* 0x0010080001167983 */ /* 0x000f220000300a00 */
[----:B-1----:R-:W-:-:S05]  /*83540*/  PRMT R0, R16, 0x7770, RZ ;  /* 0x0000777010007816 */ /* 0x002fca00000000ff */
[----:B------:R0:W-:Y:S02]  /*83550*/  @P0 STG.E.U8 desc[UR40][R30.64], R0 ;  /* 0x000000001e000986 */ /* 0x0001e4000c101128 */
[----:B0-----:R-:W-:-:S05]  /*83560*/  PRMT R0, R16, 0x7771, RZ ;  /* 0x0000777110007816 */ /* 0x001fca00000000ff */
[----:B------:R0:W-:Y:S02]  /*83570*/  @P1 STG.E.U8 desc[UR40][R28.64], R0 ;  /* 0x000000001c001986 */ /* 0x0001e4000c101128 */
[----:B0-----:R-:W-:-:S05]  /*83580*/  PRMT R0, R17, 0x7770, RZ ;  /* 0x0000777011007816 */ /* 0x001fca00000000ff */
[----:B------:R0:W-:Y:S04]  /*83590*/  @P5 STG.E.U8 desc[UR40][R36.64], R0 ;  /* 0x0000000024005986 */ /* 0x0001e8000c101128 */
[----:B0-----:R-:W4:Y:S01]  /*835a0*/  LDL.LU.64 R36, [R1+0x1000] ;  /* 0x0010000001247983 */ /* 0x001f220000300a00 */
[C---:B------:R-:W-:Y:S02]  /*835b0*/  LOP3.LUT P3, RZ, R34.reuse, 0x80, RZ, 0xc0, !PT ;  /* 0x0000008022ff7812 */ /* 0x040fe4000786c0ff */
[----:B------:R-:W-:Y:S01]  /*835c0*/  PRMT R0, R17, 0x7771, RZ ;  /* 0x0000777111007816 */ /* 0x000fe200000000ff */
[----:B------:R-:W-:Y:S10]  /*835d0*/  STL.64 [R1+0x1cc0], R16 ;  /* 0x001cc01001007387 */ /* 0x000ff40000100a00 */
[----:B---3--:R0:W-:Y:S04]  /*835e0*/  @P3 STG.E.U8 desc[UR40][R26.64], R0 ;  /* 0x000000001a003986 */ /* 0x0081e8000c101128 */
[----:B0-----:R-:W3:Y:S04]  /*835f0*/  LDL.LU.64 R26, [R1+0xff8] ;  /* 0x000ff800011a7983 */ /* 0x001ee80000300a00 */
[----:B------:R-:W3:Y:S04]  /*83600*/  LDL.LU.64 R32, [R1+0x1058] ;  /* 0x0010580001207983 */ /* 0x000ee80000300a00 */
[----:B------:R-:W3:Y:S04]  /*83610*/  LDL.LU.64 R30, [R1+0x1060] ;  /* 0x00106000011e7983 */ /* 0x000ee80000300a00 */
[----:B------:R-:W3:Y:S04]  /*83620*/  LDL.LU.64 R28, [R1+0x1068] ;  /* 0x00106800011c7983 */ /* 0x000ee80000300a00 */
[----:B------:R-:W3:Y:S04]  /*83630*/  LDL.LU.64 R10, [R1+0x1078] ;  /* 0x00107800010a7983 */ /* 0x000ee80000300a00 */
[----:B------:R-:W3:Y:S01]  /*83640*/  LDL.LU.64 R8, [R1+0x1080] ;  /* 0x0010800001087983 */ /* 0x000ee20000300a00 */
[----:B------:R-:W-:-:S02]  /*83650*/  LOP3.LUT P2, RZ, R34, 0x40, RZ, 0xc0, !PT ;  /* 0x0000004022ff7812 */ /* 0x000fc4000784c0ff */
[C---:B------:R-:W-:Y:S02]  /*83660*/  LOP3.LUT P6, RZ, R34.reuse, 0x20, RZ, 0xc0, !PT ;  /* 0x0000002022ff7812 */ /* 0x040fe400078cc0ff */
[----:B------:R-:W-:Y:S02]  /*83670*/  LOP3.LUT P0, RZ, R34, 0x10, RZ, 0xc0, !PT ;  /* 0x0000001022ff7812 */ /* 0x000fe4000780c0ff */
[C---:B------:R-:W-:Y:S02]  /*83680*/  PRMT R5, R18.reuse, 0x7770, RZ ;  /* 0x0000777012057816 */ /* 0x040fe400000000ff */
[----:B------:R-:W-:-:S05]  /*83690*/  PRMT R20, R18, 0x7771, RZ ;  /* 0x0000777112147816 */ /* 0x000fca00000000ff */
[----:B--2---:R-:W-:Y:S04]  /*836a0*/  @P2 STG.E.U8 desc[UR40][R24.64], R5 ;  /* 0x0000000518002986 */ /* 0x004fe8000c101128 */
[----:B----4-:R0:W-:Y:S02]  /*836b0*/  @P6 STG.E.U8 desc[UR40][R22.64], R20 ;  /* 0x0000001416006986 */ /* 0x0101e4000c101128 */
[----:B0-----:R-:W-:-:S05]  /*836c0*/  PRMT R20, R19, 0x7770, RZ ;  /* 0x0000777013147816 */ /* 0x001fca00000000ff */
[----:B------:R0:W-:Y:S04]  /*836d0*/  @P0 STG.E.U8 desc[UR40][R36.64], R20 ;  /* 0x0000001424000986 */ /* 0x0001e8000c101128 */
[----:B0-----:R-:W2:Y:S01]  /*836e0*/  LDL.LU.64 R36, [R1+0x1090] ;  /* 0x0010900001247983 */ /* 0x001ea20000300a00 */
[C---:B------:R-:W-:Y:S02]  /*836f0*/  LOP3.LUT P1, RZ, R34.reuse, 0x8, RZ, 0xc0, !PT ;  /* 0x0000000822ff7812 */ /* 0x040fe4000782c0ff */
[----:B------:R-:W-:Y:S02]  /*83700*/  PRMT R20, R19, 0x7771, RZ ;  /* 0x0000777113147816 */ /* 0x000fe400000000ff */
[----:B------:R-:W-:-:S04]  /*83710*/  LOP3.LUT P3, RZ, R34, 0x1, RZ, 0xc0, !PT ;  /* 0x0000000122ff7812 */ /* 0x000fc8000786c0ff */
[----:B------:R-:W-:Y:S02]  /*83720*/  P2R R0, PR, RZ, 0x8 ;  /* 0x00000008ff007803 */ /* 0x000fe40000000000 */
[----:B------:R-:W-:-:S04]  /*83730*/  LOP3.LUT P3, RZ, R34, 0x2, RZ, 0xc0, !PT ;  /* 0x0000000222ff7812 */ /* 0x000fc8000786c0ff */
[----:B------:R-:W-:Y:S02]  /*83740*/  P2R R3, PR, RZ, 0x8 ;  /* 0x00000008ff037803 */ /* 0x000fe40000000000 */
[----:B------:R-:W-:Y:S02]  /*83750*/  LOP3.LUT P3, RZ, R34, 0x4, RZ, 0xc0, !PT ;  /* 0x0000000422ff7812 */ /* 0x000fe4000786c0ff */
[----:B------:R-:W-:-:S04]  /*83760*/  LOP3.LUT P4, RZ, R4, 0x4000000, RZ, 0xc0, !PT ;  /* 0x0400000004ff7812 */ /* 0x000fc8000788c0ff */
[----:B------:R-:W-:Y:S02]  /*83770*/  P2R R5, PR, RZ, 0x10 ;  /* 0x00000010ff057803 */ /* 0x000fe40000000000 */
[----:B------:R-:W-:-:S04]  /*83780*/  LOP3.LUT P4, RZ, R4, 0x8000000, RZ, 0xc0, !PT ;  /* 0x0800000004ff7812 */ /* 0x000fc8000788c0ff */
[----:B------:R-:W-:Y:S02]  /*83790*/  P2R R6, PR, RZ, 0x10 ;  /* 0x00000010ff067803 */ /* 0x000fe40000000000 */
[C---:B------:R-:W-:Y:S01]  /*837a0*/  LOP3.LUT P4, RZ, R4.reuse, 0x10000000, RZ, 0xc0, !PT ;  /* 0x1000000004ff7812 */ /* 0x040fe2000788c0ff */
[----:B---3--:R-:W-:Y:S04]  /*837b0*/  @P1 STG.E.U8 desc[UR40][R26.64], R20 ;  /* 0x000000141a001986 */ /* 0x008fe8000c101128 */
[----:B------:R0:W1:Y:S01]  /*837c0*/  LDS.128 R20, [R35+0x6000] ;  /* 0x0060000023147984 */ /* 0x0000620000000c00 */
[----:B------:R-:W-:Y:S02]  /*837d0*/  P2R R7, PR, RZ, 0x10 ;  /* 0x00000010ff077803 */ /* 0x000fe40000000000 */
[----:B------:R-:W-:-:S04]  /*837e0*/  LOP3.LUT P4, RZ, R4, 0x20000000, RZ, 0xc0, !PT ;  /* 0x2000000004ff7812 */ /* 0x000fc8000788c0ff */
[----:B------:R-:W-:Y:S01]  /*837f0*/  P2R R24, PR, RZ, 0x10 ;  /* 0x00000010ff187803 */ /* 0x000fe20000000000 */
[----:B0-----:R-:W3:Y:S01]  /*83800*/  LDL.LU.64 R34, [R1+0x10b0] ;  /* 0x0010b00001227983 */ /* 0x001ee20000300a00 */
[----:B------:R-:W-:-:S04]  /*83810*/  LOP3.LUT P4, RZ, R4, 0x40000000, RZ, 0xc0, !PT ;  /* 0x4000000004ff7812 */ /* 0x000fc8000788c0ff */
[----:B------:R-:W-:Y:S02]  /*83820*/  P2R R25, PR, RZ, 0x10 ;  /* 0x00000010ff197803 */ /* 0x000fe40000000000 */
[----:B-1----:R-:W-:-:S05]  /*83830*/  PRMT R26, R20, 0x7770, RZ ;  /* 0x00007770141a7816 */ /* 0x002fca00000000ff */
[----:B------:R0:W-:Y:S01]  /*83840*/  @P3 STG.E.U8 desc[UR40][R32.64], R26 ;  /* 0x0000001a20003986 */ /* 0x0001e2000c101128 */
[----:B------:R-:W-:Y:S02]  /*83850*/  ISETP.NE.AND P3, PT, R3, RZ, PT ;  /* 0x000000ff0300720c */ /* 0x000fe40003f65270 */
[----:B------:R-:W-:Y:S02]  /*83860*/  PRMT R3, R20, 0x7771, RZ ;  /* 0x0000777114037816 */ /* 0x000fe400000000ff */
[----:B------:R-:W-:Y:S01]  /*83870*/  LOP3.LUT P4, RZ, R4, 0x80000000, RZ, 0xc0, !PT ;  /* 0x8000000004ff7812 */ /* 0x000fe2000788c0ff */
[----:B0-----:R-:W4:Y:S08]  /*83880*/  LDL.LU.64 R26, [R1+0x10a8] ;  /* 0x0010a800011a7983 */ /* 0x001f300000300a00 */
[----:B------:R0:W-:Y:S01]  /*83890*/  @P3 STG.E.U8 desc[UR40][R30.64], R3 ;  /* 0x000000031e003986 */ /* 0x0001e2000c101128 */
[----:B------:R-:W-:-:S02]  /*838a0*/  ISETP.NE.AND P3, PT, R0, RZ, PT ;  /* 0x000000ff0000720c */ /* 0x000fc40003f65270 */
[C---:B------:R-:W-:Y:S01]  /*838b0*/  PRMT R0, R21.reuse, 0x7770, RZ ;  /* 0x0000777015007816 */ /* 0x040fe200000000ff */
[----:B------:R-:W3:Y:S04]  /*838c0*/  LDL.LU.64 R16, [R1+0x10b8] ;  /* 0x0010b80001107983 */ /* 0x000ee80000300a00 */
[----:B------:R-:W3:Y:S04]  /*838d0*/  LDL.LU.64 R14, [R1+0x10c8] ;  /* 0x0010c800010e7983 */ /* 0x000ee80000300a00 */
[----:B------:R-:W3:Y:S04]  /*838e0*/  LDL.LU.64 R32, [R1+0x10d0] ;  /* 0x0010d00001207983 */ /* 0x000ee80000300a00 */
[----:B------:R1:W-:Y:S04]  /*838f0*/  @P3 STG.E.U8 desc[UR40][R28.64], R0 ;  /* 0x000000001c003986 */ /* 0x0003e8000c101128 */
[----:B0-----:R-:W3:Y:S01]  /*83900*/  LDL.LU.64 R30, [R1+0x10c0] ;  /* 0x0010c000011e7983 */ /* 0x001ee20000300a00 */
[----:B-1----:R-:W-:-:S03]  /*83910*/  PRMT R0, R21, 0x7771, RZ ;  /* 0x0000777115007816 */ /* 0x002fc600000000ff */
[----:B------:R-:W3:Y:S04]  /*83920*/  LDL.LU.64 R28, [R1+0x10a0] ;  /* 0x0010a000011c7983 */ /* 0x000ee80000300a00 */
[----:B------:R0:W-:Y:S01]  /*83930*/  @P4 STG.E.U8 desc[UR40][R10.64], R0 ;  /* 0x000000000a004986 */ /* 0x0001e2000c101128 */
[----:B------:R-:W-:Y:S02]  /*83940*/  ISETP.NE.AND P4, PT, R25, RZ, PT ;  /* 0x000000ff1900720c */ /* 0x000fe40003f85270 */
[----:B0-----:R-:W-:Y:S01]  /*83950*/  PRMT R0, R22, 0x7770, RZ ;  /* 0x0000777016007816 */ /* 0x001fe200000000ff */
[----:B------:R-:W3:Y:S10]  /*83960*/  LDL.LU.64 R10, [R1+0x1cd0] ;  /* 0x001cd000010a7983 */ /* 0x000ef40000300a00 */
[----:B------:R0:W-:Y:S01]  /*83970*/  @P4 STG.E.U8 desc[UR40][R8.64], R0 ;  /* 0x0000000008004986 */ /* 0x0001e2000c101128 */
[----:B------:R-:W-:-:S03]  /*83980*/  ISETP.NE.AND P4, PT, R24, RZ, PT ;  /* 0x000000ff1800720c */ /* 0x000fc60003f85270 */
[----:B0-----:R-:W3:Y:S04]  /*83990*/  LDL.LU.64 R8, [R1+0x1cc8] ;  /* 0x001cc80001087983 */ /* 0x001ee80000300a00 */
[----:B------:R-:W3:Y:S01]  /*839a0*/  LDL.LU.64 R24, [R1+0x1098] ;  /* 0x0010980001187983 */ /* 0x000ee20000300a00 */
[----:B------:R-:W-:-:S05]  /*839b0*/  PRMT R0, R22, 0x7771, RZ ;  /* 0x0000777116007816 */ /* 0x000fca00000000ff */
[----:B--2---:R0:W-:Y:S04]  /*839c0*/  @P4 STG.E.U8 desc[UR40][R36.64], R0 ;  /* 0x0000000024004986 */ /* 0x0041e8000c101128 */
[----:B0-----:R-:W2:Y:S01]  /*839d0*/  LDL.LU.64 R36, [R1+0x1088] ;  /* 0x0010880001247983 */ /* 0x001ea20000300a00 */
[----:B------:R-:W-:Y:S02]  /*839e0*/  ISETP.NE.AND P4, PT, R7, RZ, PT ;  /* 0x000000ff0700720c */ /* 0x000fe40003f85270 */
        /* <DEDUP_REMOVED lines=8> */
[----:B------:R-:W-:Y:S02]  /*83a70*/  ISETP.NE.AND P4, PT, R6, RZ, PT ;  /* 0x000000ff0600720c */ /* 0x000fe40003f85270 */
[----:B0-----:R-:W-:-:S11]  /*83a80*/  PRMT R0, R23, 0x7771, RZ ;  /* 0x0000777117007816 */ /* 0x001fd600000000ff */
[----:B----4-:R0:W-:Y:S01]  /*83a90*/  @P4 STG.E.U8 desc[UR40][R26.64], R0 ;  /* 0x000000001a004986 */ /* 0x0101e2000c101128 */
[----:B------:R-:W-:Y:S02]  /*83aa0*/  ISETP.NE.AND P4, PT, R5, RZ, PT ;  /* 0x000000ff0500720c */ /* 0x000fe40003f85270 */
[C---:B0-----:R-:W-:Y:S02]  /*83ab0*/  PRMT R0, R8.reuse, 0x7772, RZ ;  /* 0x0000777208007816 */ /* 0x041fe400000000ff */
[----:B------:R-:W-:-:S09]  /*83ac0*/  PRMT R8, R8, 0x7773, RZ ;  /* 0x0000777308087816 */ /* 0x000fd200000000ff */
        /* <DEDUP_REMOVED lines=8> */
[----:B------:R0:W-:Y:S01]  /*83b50*/  @P6 STG.E.U8 desc[UR40][R30.64], R0 ;  /* 0x000000001e006986 */ /* 0x0001e2000c101128 */
[----:B------:R-:W-:-:S03]  /*83b60*/  PRMT R5, R11, 0x7772, RZ ;  /* 0x000077720b057816 */ /* 0x000fc600000000ff */
[----:B------:R1:W-:Y:S04]  /*83b70*/  @P1 STG.E.U8 desc[UR40][R28.64], R10 ;  /* 0x0000000a1c001986 */ /* 0x0003e8000c101128 */
[----:B0-----:R-:W3:Y:S04]  /*83b80*/  LDL.LU.64 R30, [R1+0x10d8] ;  /* 0x0010d800011e7983 */ /* 0x001ee80000300a00 */
[----:B-1----:R-:W4:Y:S04]  /*83b90*/  LDL.LU.64 R28, [R1+0x10e0] ;  /* 0x0010e000011c7983 */ /* 0x002f280000300a00 */
[----:B--2---:R0:W-:Y:S04]  /*83ba0*/  @P3 STG.E.U8 desc[UR40][R36.64], R5 ;  /* 0x0000000524003986 */ /* 0x0041e8000c101128 */
[----:B0-----:R-:W2:Y:S04]  /*83bb0*/  LDL.LU.64 R36, [R1+0x10e8] ;  /* 0x0010e80001247983 */ /* 0x001ea80000300a00 */
[----:B------:R-:W2:Y:S04]  /*83bc0*/  LDL.LU.64 R16, [R1+0x10f8] ;  /* 0x0010f80001107983 */ /* 0x000ea80000300a00 */
[----:B------:R-:W2:Y:S01]  /*83bd0*/  LDL.LU.64 R14, [R1+0x1108] ;  /* 0x00110800010e7983 */ /* 0x000ea20000300a00 */
[----:B------:R-:W-:-:S02]  /*83be0*/  LOP3.LUT P2, RZ, R4, 0x80000, RZ, 0xc0, !PT ;  /* 0x0008000004ff7812 */ /* 0x000fc4000784c0ff */
[C---:B------:R-:W-:Y:S01]  /*83bf0*/  LOP3.LUT P4, RZ, R4.reuse, 0x4000, RZ, 0xc0, !PT ;  /* 0x0000400004ff7812 */ /* 0x040fe2000788c0ff */
[----:B------:R-:W2:Y:S01]  /*83c00*/  LDL.LU.64 R24, [R1+0x1118] ;  /* 0x0011180001187983 */ /* 0x000ea20000300a00 */
[C---:B------:R-:W-:Y:S02]  /*83c10*/  LOP3.LUT P0, RZ, R4.reuse, 0x40000, RZ, 0xc0, !PT ;  /* 0x0004000004ff7812 */ /* 0x040fe4000780c0ff */
[----:B------:R-:W-:Y:S01]  /*83c20*/  P2R R0, PR, RZ, 0x10 ;  /* 0x00000010ff007803 */ /* 0x000fe20000000000 */
[----:B------:R-:W2:Y:S01]  /*83c30*/  LDL.LU.64 R26, [R1+0x1120] ;  /* 0x00112000011a7983 */ /* 0x000ea20000300a00 */
[C---:B------:R-:W-:Y:S02]  /*83c40*/  LOP3.LUT P4, RZ, R4.reuse, 0x8000, RZ, 0xc0, !PT ;  /* 0x0000800004ff7812 */ /* 0x040fe4000788c0ff */
[----:B------:R-:W-:Y:S01]  /*83c50*/  PRMT R11, R11, 0x7773, RZ ;  /* 0x000077730b0b7816 */ /* 0x000fe200000000ff */
[----:B------:R-:W2:Y:S01]  /*83c60*/  LDL.LU.64 R34, [R1+0x1130] ;  /* 0x0011300001227983 */ /* 0x000ea20000300a00 */
[----:B------:R-:W-:-:S02]  /*83c70*/  LOP3.LUT P5, RZ, R4, 0x20000, RZ, 0xc0, !PT ;  /* 0x0002000004ff7812 */ /* 0x000fc400078ac0ff */
[----:B------:R-:W-:Y:S01]  /*83c80*/  P2R R3, PR, RZ, 0x10 ;  /* 0x00000010ff037803 */ /* 0x000fe20000000000 */
[----:B------:R-:W2:Y:S01]  /*83c90*/  LDL.LU.64 R32, [R1+0x1140] ;  /* 0x0011400001207983 */ /* 0x000ea20000300a00 */
[----:B------:R-:W-:-:S03]  /*83ca0*/  LOP3.LUT P4, RZ, R4, 0x10000, RZ, 0xc0, !PT ;  /* 0x0001000004ff7812 */ /* 0x000fc6000788c0ff */
[----:B---3--:R0:W-:Y:S02]  /*83cb0*/  @P2 STG.E.U8 desc[UR40][R30.64], R11 ;  /* 0x0000000b1e002986 */ /* 0x0081e4000c101128 */
[C---:B0-----:R-:W-:Y:S02]  /*83cc0*/  PRMT R11, R12.reuse, 0x7772, RZ ;  /* 0x000077720c0b7816 */ /* 0x041fe400000000ff */
[----:B------:R-:W3:Y:S01]  /*83cd0*/  LDL.LU.64 R30, [R1+0x1150] ;  /* 0x00115000011e7983 */ /* 0x000ee20000300a00 */
[----:B------:R-:W-:-:S03]  /*83ce0*/  PRMT R12, R12, 0x7773, RZ ;  /* 0x000077730c0c7816 */ /* 0x000fc600000000ff */
[----:B----4-:R0:W-:Y:S04]  /*83cf0*/  @P0 STG.E.U8 desc[UR40][R28.64], R11 ;  /* 0x0000000b1c000986 */ /* 0x0101e8000c101128 */
[----:B--2---:R1:W-:Y:S01]  /*83d00*/  @P5 STG.E.U8 desc[UR40][R36.64], R12 ;  /* 0x0000000c24005986 */ /* 0x0043e2000c101128 */
[----:B0-----:R-:W-:-:S03]  /*83d10*/  PRMT R11, R13, 0x7772, RZ ;  /* 0x000077720d0b7816 */ /* 0x001fc600000000ff */
[----:B------:R-:W2:Y:S04]  /*83d20*/  LDL.LU.64 R28, [R1+0x1158] ;  /* 0x00115800011c7983 */ /* 0x000ea80000300a00 */
[----:B------:R0:W-:Y:S01]  /*83d30*/  @P4 STG.E.U8 desc[UR40][R16.64], R11 ;  /* 0x0000000b10004986 */ /* 0x0001e2000c101128 */
[----:B------:R-:W-:Y:S02]  /*83d40*/  ISETP.NE.AND P4, PT, R3, RZ, PT ;  /* 0x000000ff0300720c */ /* 0x000fe40003f85270 */
[----:B------:R-:W-:Y:S01]  /*83d50*/  PRMT R13, R13, 0x7773, RZ ;  /* 0x000077730d0d7816 */ /* 0x000fe200000000ff */
[----:B-1----:R-:W4:Y:S04]  /*83d60*/  LDL.LU.64 R36, [R1+0x1160] ;  /* 0x0011600001247983 */ /* 0x002f280000300a00 */
[----:B0-----:R-:W2:Y:S06]  /*83d70*/  LDL.LU.64 R16, [R1+0x1cc0] ;  /* 0x001cc00001107983 */ /* 0x001eac0000300a00 */
[----:B------:R0:W-:Y:S04]  /*83d80*/  @P4 STG.E.U8 desc[UR40][R14.64], R13 ;  /* 0x0000000d0e004986 */ /* 0x0001e8000c101128 */
[----:B0-----:R-:W2:Y:S01]  /*83d90*/  LDL.LU.64 R14, [R1+0x1cb8] ;  /* 0x001cb800010e7983 */ /* 0x001ea20000300a00 */
[----:B------:R-:W-:-:S04]  /*83da0*/  LOP3.LUT P3, RZ, R4, 0x80, RZ, 0xc0, !PT ;  /* 0x0000008004ff7812 */ /* 0x000fc8000786c0ff */
[----:B------:R-:W-:Y:S02]  /*83db0*/  P2R R5, PR, RZ, 0x8 ;  /* 0x00000008ff057803 */ /* 0x000fe40000000000 */
        /* <DEDUP_REMOVED lines=8> */
[----:B------:R-:W-:Y:S02]  /*83e40*/  LOP3.LUT P3, RZ, R4, 0x1000, RZ, 0xc0, !PT ;  /* 0x0000100004ff7812 */ /* 0x000fe4000786c0ff */
[----:B------:R-:W-:Y:S02]  /*83e50*/  ISETP.NE.AND P4, PT, R0, RZ, PT ;  /* 0x000000ff0000720c */ /* 0x000fe40003f85270 */
[----:B------:R-:W-:Y:S02]  /*83e60*/  P2R R10, PR, RZ, 0x8 ;  /* 0x00000008ff0a7803 */ /* 0x000fe40000000000 */
[----:B------:R-:W-:Y:S02]  /*83e70*/  LOP3.LUT P3, RZ, R4, 0x2000, RZ, 0xc0, !PT ;  /* 0x0000200004ff7812 */ /* 0x000fe4000786c0ff */
[----:B--2---:R-:W-:-:S02]  /*83e80*/  PRMT R0, R14, 0x7772, RZ ;  /* 0x000077720e007816 */ /* 0x004fc400000000ff */
[----:B------:R-:W-:-:S05]  /*83e90*/  PRMT R14, R14, 0x7773, RZ ;  /* 0x000077730e0e7816 */ /* 0x000fca00000000ff */
[----:B------:R0:W-:Y:S04]  /*83ea0*/  @P4 STG.E.U8 desc[UR40][R24.64], R0 ;  /* 0x0000000018004986 */ /* 0x0001e8000c101128 */
[----:B------:R-:W-:Y:S01]  /*83eb0*/  @P3 STG.E.U8 desc[UR40][R26.64], R14 ;  /* 0x0000000e1a003986 */ /* 0x000fe2000c101128 */
[----:B------:R-:W-:-:S03]  /*83ec0*/  ISETP.NE.AND P3, PT, R10, RZ, PT ;  /* 0x000000ff0a00720c */ /* 0x000fc60003f65270 */
[----:B------:R-:W2:Y:S01]  /*83ed0*/  LDL.LU.64 R10, [R1+0x1110] ;  /* 0x00111000010a7983 */ /* 0x000ea20000300a00 */
[----:B0-----:R-:W-:-:S09]  /*83ee0*/  PRMT R0, R15, 0x7772, RZ ;  /* 0x000077720f007816 */ /* 0x001fd200000000ff */
[----:B------:R0:W-:Y:S01]  /*83ef0*/  @P3 STG.E.U8 desc[UR40][R34.64], R0 ;  /* 0x0000000022003986 */ /* 0x0001e2000c101128 */
[----:B------:R-:W-:Y:S02]  /*83f00*/  ISETP.NE.AND P3, PT, R9, RZ, PT ;  /* 0x000000ff0900720c */ /* 0x000fe40003f65270 */
[----:B------:R-:W-:-:S11]  /*83f10*/  PRMT R15, R15, 0x7773, RZ ;  /* 0x000077730f0f7816 */ /* 0x000fd600000000ff */
[----:B------:R1:W-:Y:S01]  /*83f20*/  @P3 STG.E.U8 desc[UR40][R32.64], R15 ;  /* 0x0000000f20003986 */ /* 0x0003e2000c101128 */
[----:B------:R-:W-:Y:S02]  /*83f30*/  ISETP.NE.AND P3, PT, R8, RZ, PT ;  /* 0x000000ff0800720c */ /* 0x000fe40003f65270 */
[C---:B0-----:R-:W-:Y:S02]  /*83f40*/  PRMT R0, R16.reuse, 0x7772, RZ ;  /* 0x0000777210007816 */ /* 0x041fe400000000ff */
[----:B------:R-:W-:Y:S01]  /*83f50*/  PRMT R16, R16, 0x7773, RZ ;  /* 0x0000777310107816 */ /* 0x000fe200000000ff */
[----:B-1----:R-:W2:Y:S08]  /*83f60*/  LDL.LU.64 R14, [R1+0x1128] ;  /* 0x00112800010e7983 */ /* 0x002eb00000300a00 */
[----:B---3--:R0:W-:Y:S01]  /*83f70*/  @P3 STG.E.U8 desc[UR40][R30.64], R0 ;  /* 0x000000001e003986 */ /* 0x0081e2000c101128 */
[----:B------:R-:W-:-:S03]  /*83f80*/  ISETP.NE.AND P3, PT, R7, RZ, PT ;  /* 0x000000ff0700720c */ /* 0x000fc60003f65270 */
[----:B------:R-:W3:Y:S04]  /*83f90*/  LDL.LU.64 R12, [R1+0x1100] ;  /* 0x00110000010c7983 */ /* 0x000ee80000300a00 */
[----:B------:R-:W2:Y:S04]  /*83fa0*/  LDL.LU.64 R24, [R1+0x10f0] ;  /* 0x0010f00001187983 */ /* 0x000ea80000300a00 */
[----:B------:R-:W2:Y:S04]  /*83fb0*/  LDL.LU.64 R8, [R1+0x1138] ;  /* 0x0011380001087983 */ /* 0x000ea80000300a00 */
[----:B------:R1:W-:Y:S01]  /*83fc0*/  @P3 STG.E.U8 desc[UR40][R28.64], R16 ;  /* 0x000000101c003986 */ /* 0x0003e2000c101128 */
[----:B------:R-:W-:-:S03]  /*83fd0*/  ISETP.NE.AND P3, PT, R6, RZ, PT ;  /* 0x000000ff0600720c */ /* 0x000fc60003f65270 */
[----:B------:R-:W2:Y:S01]  /*83fe0*/  LDL.LU.64 R6, [R1+0x1148] ;  /* 0x0011480001067983 */ /* 0x000ea20000300a00 */
[----:B0-----:R-:W-:-:S03]  /*83ff0*/  PRMT R0, R17, 0x7772, RZ ;  /* 0x0000777211007816 */ /* 0x001fc600000000ff */
[----:B------:R-:W3:Y:S04]  /*84000*/  LDL.LU.64 R26, [R1+0x1070] ;  /* 0x00107000011a7983 */ /* 0x000ee80000300a00 */
[----:B------:R-:W3:Y:S04]  /*84010*/  LDL.LU.64 R34, [R1+0x1050] ;  /* 0x0010500001227983 */ /* 0x000ee80000300a00 */
[----:B------:R-:W3:Y:S04]  /*84020*/  LDL.LU.64 R32, [R1+0x1048] ;  /* 0x0010480001207983 */ /* 0x000ee80000300a00 */
[----:B------:R-:W3:Y:S04]  /*84030*/  LDL.LU.64 R30, [R1+0x1040] ;  /* 0x00104000011e7983 */ /* 0x000ee80000300a00 */
[----:B----4-:R0:W-:Y:S04]  /*84040*/  @P3 STG.E.U8 desc[UR40][R36.64], R0 ;  /* 0x0000000024003986 */ /* 0x0101e8000c101128 */
[----:B-1----:R-:W4:Y:S04]  /*84050*/  LDL.LU.64 R28, [R1+0x1038] ;  /* 0x00103800011c7983 */ /* 0x002f280000300a00 */
[----:B0-----:R-:W4:Y:S01]  /*84060*/  LDL.LU.64 R36, [R1+0xff0] ;  /* 0x000ff00001247983 */ /* 0x001f220000300a00 */
[----:B------:R-:W-:-:S02]  /*84070*/  ISETP.NE.AND P3, PT, R5, RZ, PT ;  /* 0x000000ff0500720c */ /* 0x000fc40003f65270 */
[C---:B------:R-:W-:Y:S02]  /*84080*/  LOP3.LUT P2, RZ, R4.reuse, 0x40, RZ, 0xc0, !PT ;  /* 0x0000004004ff7812 */ /* 0x040fe4000784c0ff */
[C---:B------:R-:W-:Y:S02]  /*84090*/  LOP3.LUT P1, RZ, R4.reuse, 0x20, RZ, 0xc0, !PT ;  /* 0x0000002004ff7812 */ /* 0x040fe4000782c0ff */
[C---:B------:R-:W-:Y:S02]  /*840a0*/  LOP3.LUT P0, RZ, R4.reuse, 0x10, RZ, 0xc0, !PT ;  /* 0x0000001004ff7812 */ /* 0x040fe4000780c0ff */
[C---:B------:R-:W-:Y:S02]  /*840b0*/  LOP3.LUT P6, RZ, R4.reuse, 0x8, RZ, 0xc0, !PT ;  /* 0x0000000804ff7812 */ /* 0x040fe400078cc0ff */
[----:B------:R-:W-:Y:S02]  /*840c0*/  LOP3.LUT P5, RZ, R4, 0x4, RZ, 0xc0, !PT ;  /* 0x0000000404ff7812 */ /* 0x000fe400078ac0ff */
[----:B------:R-:W-:-:S02]  /*840d0*/  PRMT R17, R17, 0x7773, RZ ;  /* 0x0000777311117816 */ /* 0x000fc400000000ff */
[----:B------:R-:W-:Y:S02]  /*840e0*/  PRMT R3, R18, 0x7772, RZ ;  /* 0x0000777212037816 */ /* 0x000fe400000000ff */
[----:B------:R-:W-:Y:S02]  /*840f0*/  LOP3.LUT P4, RZ, R4, 0x2, RZ, 0xc0, !PT ;  /* 0x0000000204ff7812 */ /* 0x000fe4000788c0ff */
[----:B------:R-:W-:Y:S02]  /*84100*/  PRMT R18, R18, 0x7773, RZ ;  /* 0x0000777312127816 */ /* 0x000fe400000000ff */
[C---:B------:R-:W-:Y:S02]  /*84110*/  PRMT R4, R19.reuse, 0x7772, RZ ;  /* 0x0000777213047816 */ /* 0x040fe400000000ff */
[----:B------:R-:W-:Y:S02]  /*84120*/  PRMT R19, R19, 0x7773, RZ ;  /* 0x0000777313137816 */ /* 0x000fe400000000ff */
[----:B------:R-:W-:-:S02]  /*84130*/  PRMT R0, R20, 0x7772, RZ ;  /* 0x0000777214007816 */ /* 0x000fc400000000ff */
[----:B------:R-:W-:Y:S02]  /*84140*/  PRMT R20, R20, 0x7773, RZ ;  /* 0x0000777314147816 */ /* 0x000fe400000000ff */
[C---:B------:R-:W-:Y:S02]  /*84150*/  PRMT R5, R23.reuse, 0x7772, RZ ;  /* 0x0000777217057816 */ /* 0x040fe400000000ff */
[----:B------:R-:W-:Y:S01]  /*84160*/  PRMT R23, R23, 0x7773, RZ ;  /* 0x0000777317177816 */ /* 0x000fe200000000ff */
[----:B--2---:R-:W-:Y:S01]  /*84170*/  @P3 STG.E.U8 desc[UR40][R6.64], R17 ;  /* 0x0000001106003986 */ /* 0x004fe2000c101128 */
[----:B------:R-:W-:-:S03]  /*84180*/  LOP3.LUT P3, RZ, R2, 0x40000000, RZ, 0xc0, !PT ;  /* 0x4000000002ff7812 */ /* 0x000fc6000786c0ff */
[----:B------:R0:W-:Y:S01]  /*84190*/  @P2 STG.E.U8 desc[UR40][R8.64], R3 ;  /* 0x0000000308002986 */ /* 0x0001e2000c101128 */
[----:B------:R-:W-:-:S03]  /*841a0*/  LOP3.LUT P2, RZ, R2, 0x20000000, RZ, 0xc0, !PT ;  /* 0x2000000002ff7812 */ /* 0x000fc6000784c0ff */
[----:B------:R1:W-:Y:S01]  /*841b0*/  @P1 STG.E.U8 desc[UR40][R14.64], R18 ;  /* 0x000000120e001986 */ /* 0x0003e2000c101128 */
[----:B------:R-:W-:-:S03]  /*841c0*/  LOP3.LUT P1, RZ, R2, 0x10000000, RZ, 0xc0, !PT ;  /* 0x1000000002ff7812 */ /* 0x000fc6000782c0ff */
[----:B------:R1:W-:Y:S01]  /*841d0*/  @P0 STG.E.U8 desc[UR40][R10.64], R4 ;  /* 0x000000040a000986 */ /* 0x0003e2000c101128 */
[----:B------:R-:W-:-:S03]  /*841e0*/  LOP3.LUT P0, RZ, R2, 0x8000000, RZ, 0xc0, !PT ;  /* 0x0800000002ff7812 */ /* 0x000fc6000780c0ff */
[----:B---3--:R1:W-:Y:S01]  /*841f0*/  @P6 STG.E.U8 desc[UR40][R12.64], R19 ;  /* 0x000000130c006986 */ /* 0x0083e2000c101128 */
[----:B------:R-:W-:-:S03]  /*84200*/  LOP3.LUT P6, RZ, R2, 0x4000000, RZ, 0xc0, !PT ;  /* 0x0400000002ff7812 */ /* 0x000fc600078cc0ff */
[----:B------:R1:W-:Y:S01]  /*84210*/  @P5 STG.E.U8 desc[UR40][R24.64], R0 ;  /* 0x0000000018005986 */ /* 0x0003e2000c101128 */
[----:B------:R-:W-:Y:S02]  /*84220*/  LOP3.LUT P5, RZ, R2, 0x2000000, RZ, 0xc0, !PT ;  /* 0x0200000002ff7812 */ /* 0x000fe400078ac0ff */
[C---:B------:R-:W-:Y:S02]  /*84230*/  PRMT R2, R21.reuse, 0x7772, RZ ;  /* 0x0000777215027816 */ /* 0x040fe400000000ff */
[----:B------:R-:W-:Y:S02]  /*84240*/  PRMT R21, R21, 0x7773, RZ ;  /* 0x0000777315157816 */ /* 0x000fe400000000ff */
[C---:B0-----:R-:W-:Y:S01]  /*84250*/  PRMT R3, R22.reuse, 0x7772, RZ ;  /* 0x0000777216037816 */ /* 0x041fe200000000ff */
[----:B------:R1:W-:Y:S01]  /*84260*/  @P4 STG.E.U8 desc[UR40][R26.64], R20 ;  /* 0x000000141a004986 */ /* 0x0003e2000c101128 */
[----:B------:R-:W-:-:S03]  /*84270*/  PRMT R22, R22, 0x7773, RZ ;  /* 0x0000777316167816 */ /* 0x000fc600000000ff */
[----:B------:R1:W-:Y:S04]  /*84280*/  @P3 STG.E.U8 desc[UR40][R34.64], R2 ;  /* 0x0000000222003986 */ /* 0x0003e8000c101128 */
[----:B------:R1:W-:Y:S04]  /*84290*/  @P2 STG.E.U8 desc[UR40][R32.64], R21 ;  /* 0x0000001520002986 */ /* 0x0003e8000c101128 */
[----:B------:R1:W-:Y:S04]  /*842a0*/  @P1 STG.E.U8 desc[UR40][R30.64], R3 ;  /* 0x000000031e001986 */ /* 0x0003e8000c101128 */
[----:B----4-:R1:W-:Y:S04]  /*842b0*/  @P0 STG.E.U8 desc[UR40][R28.64], R22 ;  /* 0x000000161c000986 */ /* 0x0103e8000c101128 */
[----:B------:R1:W-:Y:S01]  /*842c0*/  @P6 STG.E.U8 desc[UR40][R36.64], R5 ;  /* 0x0000000524006986 */ /* 0x0003e2000c101128 */
[----:B------:R-:W-:Y:S05]  /*842d0*/  @!P5 EXIT ;  /* 0x000000000000d94d */ /* 0x000fea0003800000 */
[----:B-1----:R-:W2:Y:S04]  /*842e0*/  LDL.LU.64 R36, [R1+0xcc0] ;  /* 0x000cc00001247983 */ /* 0x002ea80000300a00 */
[----:B--2---:R-:W-:Y:S01]  /*842f0*/  STG.E.U8 desc[UR40][R36.64], R23 ;  /* 0x0000001724007986 */ /* 0x004fe2000c101128 */
[----:B------:R-:W-:Y:S05]  /*84300*/  EXIT ;  /* 0x000000000000794d */ /* 0x000fea0003800000 */
.L_x_2:
[----:B------:R-:W-:-:S00]  /*84310*/  BRA `(.L_x_2) ;  /* 0xfffffffc00fc7947 */ /* 0x000fc0000383ffff */
[----:B------:R-:W-:-:S00]  /*84320*/  NOP ;  /* 0x0000000000007918 */ /* 0x000fc00000000000 */
        /* <DEDUP_REMOVED lines=13> */
.L_x_3:


//--------------------- .nv.shared.matmul_kernel  --------------------------
	.section	.nv.shared.matmul_kernel,"aw",@nobits
	.sectionflags	@""
	.align	16
	.zero		1024


//--------------------- .nv.shared.reserved.0     --------------------------
	.section	.nv.shared.reserved.0,"aw",@nobits
	.weak		__nv_reservedSMEM_offset_0_alias
	.size		__nv_reservedSMEM_offset_0_alias, 0, 64
	.other		__nv_reservedSMEM_offset_0_alias,@"STO_CUDA_RESERVED_SHARED STV_DEFAULT"
__nv_reservedSMEM_offset_0_alias:
	.zero		0
	.zero		64


//--------------------- .nv.constant0.matmul_kernel --------------------------
	.section	.nv.constant0.matmul_kernel,"a",@progbits
	.sectionflags	@""
	.align	4
.nv.constant0.matmul_kernel:
	.zero		976


//--------------------- SYMBOLS --------------------------

	.type		.nv.reservedSmem.offset0,@object
	.size		.nv.reservedSmem.offset0,0x4
	.type		.nv.reservedSmem.cap,@object
	.size		.nv.reservedSmem.cap,0x4
